def attn_fwd(
    Q,
    K,
    V,
    Out,
    Lse,
    sm_scale,
    stride_qz,
    stride_qh,
    stride_qm,
    stride_qk,
    stride_kz,
    stride_kh,
    stride_kn,
    stride_kk,
    stride_vz,
    stride_vh,
    stride_vn,
    stride_vk,
    stride_oz,
    stride_oh,
    stride_om,
    stride_ok,
    seqlen_q,
    seqlen_k,
    BLOCK_M: tl.constexpr,
    BLOCK_N: tl.constexpr,
    HEAD_DIM: tl.constexpr,
    CAUSAL: tl.constexpr,
):
    start_m = tl.program_id(0)
    off_hz = tl.program_id(1)
    q_off = off_hz * stride_qh
    k_off = off_hz * stride_kh
    v_off = off_hz * stride_vh
    offs_m = start_m * BLOCK_M + tl.arange(0, BLOCK_M)
    offs_d = tl.arange(0, HEAD_DIM)
    offs_n = tl.arange(0, BLOCK_N)
    q_ptrs = Q + q_off + offs_m[:, None] * stride_qm + offs_d[None, :] * stride_qk
    k_ptrs = K + k_off + offs_d[:, None] * stride_kk + offs_n[None, :] * stride_kn
    v_ptrs = V + v_off + offs_n[:, None] * stride_vn + offs_d[None, :] * stride_vk
    m_i = tl.full([BLOCK_M], float("-inf"), dtype=tl.float32)
    l_i = tl.zeros([BLOCK_M], dtype=tl.float32) + 1.0
    acc = tl.zeros([BLOCK_M, HEAD_DIM], dtype=tl.float32)
    q = tl.load(q_ptrs)
    acc, l_i, m_i = _attn_fwd_inner(
        acc,
        l_i,
        m_i,
        q,
        k_ptrs,
        v_ptrs,
        sm_scale,
        stride_kn,
        stride_vn,
        start_m,
        seqlen_k,
        BLOCK_M,
        BLOCK_N,
        HEAD_DIM,
        CAUSAL,
    )
    acc = acc / l_i[:, None]
    lse = m_i + tl.math.log2(l_i) / 1.4426950408889634
    o_ptrs = (
        Out
        + off_hz * stride_oh
        + offs_m[:, None] * stride_om
        + offs_d[None, :] * stride_ok
    )
    tl.store(o_ptrs, acc.to(Out.dtype.element_ty))
    tl.store(Lse + off_hz * seqlen_q + offs_m, lse)

# config = {"BLOCK_M": 128, "BLOCK_N": 32, "HEAD_DIM": 256, "arch": "sm_90", "causal": false, "dtype": "fp8e4m3", "num_stages": 2, "num_warps": 4}
# arch = sm_90


// ===== COMPILED SASS (sm_90a) =====

	.target	sm_90a

	.elftype	@"ET_EXEC"


//--------------------- .note.nv.tkinfo           --------------------------
	.section	.note.nv.tkinfo,"",@"SHT_NOTE"
	.sectionflags	@"SHF_NOTE_NV_TKINFO"
	.tkinfo
        /*0018*/ 	.word	0x00000002
        /*0030*/ 	.string	""
        /*0030*/ 	.string	"ptxas"
        /*0030*/ 	.string	"Cuda compilation tools, release 13.0, V13.0.88"
        /*0030*/ 	.string	"Build cuda_13.0.r13.0/compiler.36424714_0"
        /*0030*/ 	.string	"-v  -suppress-debug-info  -lineinfo  -arch sm_90a "



//--------------------- .note.nv.cuinfo           --------------------------
	.section	.note.nv.cuinfo,"",@"SHT_NOTE"
	.sectionflags	@"SHF_NOTE_NV_CUINFO"
        /*0018*/ 	.short	0x0002
        /*001a*/ 	.short	0x005a
        /*001c*/ 	.short	0x0082
	.zero		2


//--------------------- .nv.info                  --------------------------
	.section	.nv.info,"",@"SHT_CUDA_INFO"
	.align	4


	//----- nvinfo : EIATTR_REGCOUNT
	.align		4
        /*0000*/ 	.byte	0x04, 0x2f
        /*0002*/ 	.short	(.L_2 - .L_1)
	.align		4
.L_1:
        /*0004*/ 	.word	index@(attn_fwd)
        /*0008*/ 	.word	0x000000ff


	//----- nvinfo : EIATTR_FRAME_SIZE
	.align		4
.L_2:
        /*000c*/ 	.byte	0x04, 0x11
        /*000e*/ 	.short	(.L_4 - .L_3)
	.align		4
.L_3:
        /*0010*/ 	.word	index@(attn_fwd)
        /*0014*/ 	.word	0x00000740


	//----- nvinfo : EIATTR_MIN_STACK_SIZE
	.align		4
.L_4:
        /*0018*/ 	.byte	0x04, 0x12
        /*001a*/ 	.short	(.L_6 - .L_5)
	.align		4
.L_5:
        /*001c*/ 	.word	index@(attn_fwd)
        /*0020*/ 	.word	0x00000740
.L_6:


//--------------------- .nv.compat                --------------------------
	.section	.nv.compat,"",@"SHT_CUDA_COMPAT_INFO"
	.align	4
        /*0000*/ 	.byte	0x02, 0x09, 0x01, 0x00, 0x02, 0x02, 0x04, 0x00, 0x02, 0x05, 0x05, 0x00, 0x03, 0x07, 0x01, 0x01
        /*0010*/ 	.byte	0x02, 0x03, 0x00, 0x00, 0x02, 0x06, 0x01, 0x00, 0x04, 0x0b, 0x08, 0x00, 0x00, 0x00, 0x00, 0x00
        /*0020*/ 	.byte	0x00, 0x00, 0x00, 0x00


//--------------------- .nv.info.attn_fwd         --------------------------
	.section	.nv.info.attn_fwd,"",@"SHT_CUDA_INFO"
	.sectionflags	@""
	.align	4


	//----- nvinfo : EIATTR_CUDA_API_VERSION
	.align		4
        /*0000*/ 	.byte	0x04, 0x37
        /*0002*/ 	.short	(.L_8 - .L_7)
.L_7:
        /*0004*/ 	.word	0x00000082


	//----- nvinfo : EIATTR_KPARAM_INFO
	.align		4
.L_8:
        /*0008*/ 	.byte	0x04, 0x17
        /*000a*/ 	.short	(.L_10 - .L_9)
.L_9:
        /*000c*/ 	.word	0x00000000
        /*0010*/ 	.short	0x0019
        /*0012*/ 	.short	0x0080
        /*0014*/ 	.byte	0x00, 0xf4, 0x21, 0x00


	//----- nvinfo : EIATTR_KPARAM_INFO
	.align		4
.L_10:
        /*0018*/ 	.byte	0x04, 0x17
        /*001a*/ 	.short	(.L_12 - .L_11)
.L_11:
        /*001c*/ 	.word	0x00000000
        /*0020*/ 	.short	0x0018
        /*0022*/ 	.short	0x0078
        /*0024*/ 	.byte	0x00, 0xf4, 0x21, 0x00


	//----- nvinfo : EIATTR_KPARAM_INFO
	.align		4
.L_12:
        /*0028*/ 	.byte	0x04, 0x17
        /*002a*/ 	.short	(.L_14 - .L_13)
.L_13:
        /*002c*/ 	.word	0x00000000
        /*0030*/ 	.short	0x0017
        /*0032*/ 	.short	0x0070
        /*0034*/ 	.byte	0x00, 0xf0, 0x11, 0x00


	//----- nvinfo : EIATTR_KPARAM_INFO
	.align		4
.L_14:
        /*0038*/ 	.byte	0x04, 0x17
        /*003a*/ 	.short	(.L_16 - .L_15)
.L_15:
        /*003c*/ 	.word	0x00000000
        /*0040*/ 	.short	0x0016
        /*0042*/ 	.short	0x006c
        /*0044*/ 	.byte	0x00, 0xf0, 0x11, 0x00


	//----- nvinfo : EIATTR_KPARAM_INFO
	.align		4
.L_16:
        /*0048*/ 	.byte	0x04, 0x17
        /*004a*/ 	.short	(.L_18 - .L_17)
.L_17:
        /*004c*/ 	.word	0x00000000
        /*0050*/ 	.short	0x0015
        /*0052*/ 	.short	0x0068
        /*0054*/ 	.byte	0x00, 0xf0, 0x11, 0x00


	//----- nvinfo : EIATTR_KPARAM_INFO
	.align		4
.L_18:
        /*0058*/ 	.byte	0x04, 0x17
        /*005a*/ 	.short	(.L_20 - .L_19)
.L_19:
        /*005c*/ 	.word	0x00000000
        /*0060*/ 	.short	0x0014
        /*0062*/ 	.short	0x0064
        /*0064*/ 	.byte	0x00, 0xf0, 0x11, 0x00


	//----- nvinfo : EIATTR_KPARAM_INFO
	.align		4
.L_20:
        /*0068*/ 	.byte	0x04, 0x17
        /*006a*/ 	.short	(.L_22 - .L_21)
.L_21:
        /*006c*/ 	.word	0x00000000
        /*0070*/ 	.short	0x0013
        /*0072*/ 	.short	0x0060
        /*0074*/ 	.byte	0x00, 0xf0, 0x11, 0x00


	//----- nvinfo : EIATTR_KPARAM_INFO
	.align		4
.L_22:
        /*0078*/ 	.byte	0x04, 0x17
        /*007a*/ 	.short	(.L_24 - .L_23)
.L_23:
        /*007c*/ 	.word	0x00000000
        /*0080*/ 	.short	0x0012
        /*0082*/ 	.short	0x005c
        /*0084*/ 	.byte	0x00, 0xf0, 0x11, 0x00


	//----- nvinfo : EIATTR_KPARAM_INFO
	.align		4
.L_24:
        /*0088*/ 	.byte	0x04, 0x17
        /*008a*/ 	.short	(.L_26 - .L_25)
.L_25:
        /*008c*/ 	.word	0x00000000
        /*0090*/ 	.short	0x0011
        /*0092*/ 	.short	0x0058
        /*0094*/ 	.byte	0x00, 0xf0, 0x11, 0x00


	//----- nvinfo : EIATTR_KPARAM_INFO
	.align		4
.L_26:
        /*0098*/ 	.byte	0x04, 0x17
        /*009a*/ 	.short	(.L_28 - .L_27)
.L_27:
        /*009c*/ 	.word	0x00000000
        /*00a0*/ 	.short	0x0010
        /*00a2*/ 	.short	0x0054
        /*00a4*/ 	.byte	0x00, 0xf0, 0x11, 0x00


	//----- nvinfo : EIATTR_KPARAM_INFO
	.align		4
.L_28:
        /*00a8*/ 	.byte	0x04, 0x17
        /*00aa*/ 	.short	(.L_30 - .L_29)
.L_29:
        /*00ac*/ 	.word	0x00000000
        /*00b0*/ 	.short	0x000f
        /*00b2*/ 	.short	0x0050
        /*00b4*/ 	.byte	0x00, 0xf0, 0x11, 0x00


	//----- nvinfo : EIATTR_KPARAM_INFO
	.align		4
.L_30:
        /*00b8*/ 	.byte	0x04, 0x17
        /*00ba*/ 	.short	(.L_32 - .L_31)
.L_31:
        /*00bc*/ 	.word	0x00000000
        /*00c0*/ 	.short	0x000e
        /*00c2*/ 	.short	0x004c
        /*00c4*/ 	.byte	0x00, 0xf0, 0x11, 0x00


	//----- nvinfo : EIATTR_KPARAM_INFO
	.align		4
.L_32:
        /*00c8*/ 	.byte	0x04, 0x17
        /*00ca*/ 	.short	(.L_34 - .L_33)
.L_33:
        /*00cc*/ 	.word	0x00000000
        /*00d0*/ 	.short	0x000d
        /*00d2*/ 	.short	0x0048
        /*00d4*/ 	.byte	0x00, 0xf0, 0x11, 0x00


	//----- nvinfo : EIATTR_KPARAM_INFO
	.align		4
.L_34:
        /*00d8*/ 	.byte	0x04, 0x17
        /*00da*/ 	.short	(.L_36 - .L_35)
.L_35:
        /*00dc*/ 	.word	0x00000000
        /*00e0*/ 	.short	0x000c
        /*00e2*/ 	.short	0x0044
        /*00e4*/ 	.byte	0x00, 0xf0, 0x11, 0x00


	//----- nvinfo : EIATTR_KPARAM_INFO
	.align		4
.L_36:
        /*00e8*/ 	.byte	0x04, 0x17
        /*00ea*/ 	.short	(.L_38 - .L_37)
.L_37:
        /*00ec*/ 	.word	0x00000000
        /*00f0*/ 	.short	0x000b
        /*00f2*/ 	.short	0x0040
        /*00f4*/ 	.byte	0x00, 0xf0, 0x11, 0x00


	//----- nvinfo : EIATTR_KPARAM_INFO
	.align		4
.L_38:
        /*00f8*/ 	.byte	0x04, 0x17
        /*00fa*/ 	.short	(.L_40 - .L_39)
.L_39:
        /*00fc*/ 	.word	0x00000000
        /*0100*/ 	.short	0x000a
        /*0102*/ 	.short	0x003c
        /*0104*/ 	.byte	0x00, 0xf0, 0x11, 0x00


	//----- nvinfo : EIATTR_KPARAM_INFO
	.align		4
.L_40:
        /*0108*/ 	.byte	0x04, 0x17
        /*010a*/ 	.short	(.L_42 - .L_41)
.L_41:
        /*010c*/ 	.word	0x00000000
        /*0110*/ 	.short	0x0009
        /*0112*/ 	.short	0x0038
        /*0114*/ 	.byte	0x00, 0xf0, 0x11, 0x00


	//----- nvinfo : EIATTR_KPARAM_INFO
	.align		4
.L_42:
        /*0118*/ 	.byte	0x04, 0x17
        /*011a*/ 	.short	(.L_44 - .L_43)
.L_43:
        /*011c*/ 	.word	0x00000000
        /*0120*/ 	.short	0x0008
        /*0122*/ 	.short	0x0034
        /*0124*/ 	.byte	0x00, 0xf0, 0x11, 0x00


	//----- nvinfo : EIATTR_KPARAM_INFO
	.align		4
.L_44:
        /*0128*/ 	.byte	0x04, 0x17
        /*012a*/ 	.short	(.L_46 - .L_45)
.L_45:
        /*012c*/ 	.word	0x00000000
        /*0130*/ 	.short	0x0007
        /*0132*/ 	.short	0x0030
        /*0134*/ 	.byte	0x00, 0xf0, 0x11, 0x00


	//----- nvinfo : EIATTR_KPARAM_INFO
	.align		4
.L_46:
        /*0138*/ 	.byte	0x04, 0x17
        /*013a*/ 	.short	(.L_48 - .L_47)
.L_47:
        /*013c*/ 	.word	0x00000000
        /*0140*/ 	.short	0x0006
        /*0142*/ 	.short	0x002c
        /*0144*/ 	.byte	0x00, 0xf0, 0x11, 0x00


	//----- nvinfo : EIATTR_KPARAM_INFO
	.align		4
.L_48:
        /*0148*/ 	.byte	0x04, 0x17
        /*014a*/ 	.short	(.L_50 - .L_49)
.L_49:
        /*014c*/ 	.word	0x00000000
        /*0150*/ 	.short	0x0005
        /*0152*/ 	.short	0x0028
        /*0154*/ 	.byte	0x00, 0xf0, 0x11, 0x00


	//----- nvinfo : EIATTR_KPARAM_INFO
	.align		4
.L_50:
        /*0158*/ 	.byte	0x04, 0x17
        /*015a*/ 	.short	(.L_52 - .L_51)
.L_51:
        /*015c*/ 	.word	0x00000000
        /*0160*/ 	.short	0x0004
        /*0162*/ 	.short	0x0020
        /*0164*/ 	.byte	0x00, 0xf4, 0x21, 0x00


	//----- nvinfo : EIATTR_KPARAM_INFO
	.align		4
.L_52:
        /*0168*/ 	.byte	0x04, 0x17
        /*016a*/ 	.short	(.L_54 - .L_53)
.L_53:
        /*016c*/ 	.word	0x00000000
        /*0170*/ 	.short	0x0003
        /*0172*/ 	.short	0x0018
        /*0174*/ 	.byte	0x00, 0xf4, 0x21, 0x00


	//----- nvinfo : EIATTR_KPARAM_INFO
	.align		4
.L_54:
        /*0178*/ 	.byte	0x04, 0x17
        /*017a*/ 	.short	(.L_56 - .L_55)
.L_55:
        /*017c*/ 	.word	0x00000000
        /*0180*/ 	.short	0x0002
        /*0182*/ 	.short	0x0010
        /*0184*/ 	.byte	0x00, 0xf4, 0x21, 0x00


	//----- nvinfo : EIATTR_KPARAM_INFO
	.align		4
.L_56:
        /*0188*/ 	.byte	0x04, 0x17
        /*018a*/ 	.short	(.L_58 - .L_57)
.L_57:
        /*018c*/ 	.word	0x00000000
        /*0190*/ 	.short	0x0001
        /*0192*/ 	.short	0x0008
        /*0194*/ 	.byte	0x00, 0xf4, 0x21, 0x00


	//----- nvinfo : EIATTR_KPARAM_INFO
	.align		4
.L_58:
        /*0198*/ 	.byte	0x04, 0x17
        /*019a*/ 	.short	(.L_60 - .L_59)
.L_59:
        /*019c*/ 	.word	0x00000000
        /*01a0*/ 	.short	0x0000
        /*01a2*/ 	.short	0x0000
        /*01a4*/ 	.byte	0x00, 0xf4, 0x21, 0x00


	//----- nvinfo : EIATTR_SPARSE_MMA_MASK
	.align		4
.L_60:
        /*01a8*/ 	.byte	0x03, 0x50
        /*01aa*/ 	.short	0x0000


	//----- nvinfo : EIATTR_MAXREG_COUNT
	.align		4
        /*01ac*/ 	.byte	0x03, 0x1b
        /*01ae*/ 	.short	0x00ff


	//----- nvinfo : EIATTR_NUM_BARRIERS
	.align		4
        /*01b0*/ 	.byte	0x02, 0x4c
        /*01b2*/ 	.byte	0x01
	.zero		1


	//----- nvinfo : EIATTR_ANNOTATIONS
	.align		4
        /*01b4*/ 	.byte	0x04, 0x55
        /*01b6*/ 	.short	(.L_62 - .L_61)


	//   ....[0]....
.L_61:
        /*01b8*/ 	.word	0x00000001
        /*01bc*/ 	.byte	0x30, 0x20, 0x00, 0x00, 0x01, 0x00, 0x00, 0x00, 0x50, 0x20, 0x00, 0x00, 0x01, 0x00, 0x00, 0x00
        /* <DEDUP_REMOVED lines=582> */
        /*262c*/ 	.byte	0x70, 0x72, 0x01, 0x00, 0x01, 0x00, 0x00, 0x00, 0x40, 0x73, 0x01, 0x00


	//----- nvinfo : EIATTR_MERCURY_ISA_VERSION
	.align		4
.L_62:
        /*2638*/ 	.byte	0x03, 0x5f
        /*263a*/ 	.short	0x0101


	//----- nvinfo : EIATTR_COOP_GROUP_MASK_REGIDS
	.align		4
        /*263c*/ 	.byte	0x04, 0x29
        /*263e*/ 	.short	(.L_64 - .L_63)


	//   ....[0]....
.L_63:
        /*2640*/ 	.word	0xffffffff


	//   ....[1]....
        /*2644*/ 	.word	0xffffffff


	//   ....[2]....
        /*2648*/ 	.word	0xffffffff


	//   ....[3]....
        /*264c*/ 	.word	0xffffffff


	//   ....[4]....
        /*2650*/ 	.word	0xffffffff


	//   ....[5]....
        /*2654*/ 	.word	0xffffffff


	//   ....[6]....
        /*2658*/ 	.word	0xffffffff


	//   ....[7]....
        /*265c*/ 	.word	0xffffffff


	//   ....[8]....
        /*2660*/ 	.word	0xffffffff


	//   ....[9]....
        /*2664*/ 	.word	0xffffffff


	//   ....[10]....
        /*2668*/ 	.word	0xffffffff


	//   ....[11]....
        /*266c*/ 	.word	0xffffffff


	//   ....[12]....
        /*2670*/ 	.word	0xffffffff


	//   ....[13]....
        /*2674*/ 	.word	0xffffffff


	//   ....[14]....
        /*2678*/ 	.word	0xffffffff


	//   ....[15]....
        /*267c*/ 	.word	0xffffffff


	//   ....[16]....
        /*2680*/ 	.word	0xffffffff


	//   ....[17]....
        /*2684*/ 	.word	0xffffffff


	//   ....[18]....
        /*2688*/ 	.word	0xffffffff


	//   ....[19]....
        /*268c*/ 	.word	0xffffffff


	//   ....[20]....
        /*2690*/ 	.word	0xffffffff


	//   ....[21]....
        /*2694*/ 	.word	0xffffffff


	//   ....[22]....
        /*2698*/ 	.word	0xffffffff


	//   ....[23]....
        /*269c*/ 	.word	0xffffffff


	//----- nvinfo : EIATTR_COOP_GROUP_INSTR_OFFSETS
	.align		4
.L_64:
        /*26a0*/ 	.byte	0x04, 0x28
        /*26a2*/ 	.short	(.L_66 - .L_65)


	//   ....[0]....
.L_65:
        /*26a4*/ 	.word	0x0000be70


	//   ....[1]....
        /*26a8*/ 	.word	0x0000beb0


	//   ....[2]....
        /*26ac*/ 	.word	0x0000bec0


	//   ....[3]....
        /*26b0*/ 	.word	0x0000bed0


	//   ....[4]....
        /*26b4*/ 	.word	0x0000bf40


	//   ....[5]....
        /*26b8*/ 	.word	0x0000bf70


	//   ....[6]....
        /*26bc*/ 	.word	0x0000bf80


	//   ....[7]....
        /*26c0*/ 	.word	0x0000bf90


	//   ....[8]....
        /*26c4*/ 	.word	0x0000df30


	//   ....[9]....
        /*26c8*/ 	.word	0x0000df40


	//   ....[10]....
        /*26cc*/ 	.word	0x0000df60


	//   ....[11]....
        /*26d0*/ 	.word	0x0000df70


	//   ....[12]....
        /*26d4*/ 	.word	0x0000df80


	//   ....[13]....
        /*26d8*/ 	.word	0x0000df90


	//   ....[14]....
        /*26dc*/ 	.word	0x0000e320


	//   ....[15]....
        /*26e0*/ 	.word	0x0000ebd0


	//   ....[16]....
        /*26e4*/ 	.word	0x0000fee0


	//   ....[17]....
        /*26e8*/ 	.word	0x0000fef0


	//   ....[18]....
        /*26ec*/ 	.word	0x0000ff10


	//   ....[19]....
        /*26f0*/ 	.word	0x0000ff20


	//   ....[20]....
        /*26f4*/ 	.word	0x0000ff50


	//   ....[21]....
        /*26f8*/ 	.word	0x0000ff80


	//   ....[22]....
        /*26fc*/ 	.word	0x0000ff90


	//   ....[23]....
        /*2700*/ 	.word	0x0000ffa0


	//----- nvinfo : EIATTR_EXIT_INSTR_OFFSETS
	.align		4
.L_66:
        /*2704*/ 	.byte	0x04, 0x1c
        /*2706*/ 	.short	(.L_68 - .L_67)


	//   ....[0]....
.L_67:
        /*2708*/ 	.word	0x0001cc80


	//----- nvinfo : EIATTR_REQNTID
	.align		4
.L_68:
        /*270c*/ 	.byte	0x04, 0x10
        /*270e*/ 	.short	(.L_70 - .L_69)
.L_69:
        /*2710*/ 	.word	0x00000080
        /*2714*/ 	.word	0x00000001
        /*2718*/ 	.word	0x00000001


	//----- nvinfo : EIATTR_CBANK_PARAM_SIZE
	.align		4
.L_70:
        /*271c*/ 	.byte	0x03, 0x19
        /*271e*/ 	.short	0x0088


	//----- nvinfo : EIATTR_PARAM_CBANK
	.align		4
        /*2720*/ 	.byte	0x04, 0x0a
        /*2722*/ 	.short	(.L_72 - .L_71)
	.align		4
.L_71:
        /*2724*/ 	.word	index@(.nv.constant0.attn_fwd)
        /*2728*/ 	.short	0x0210
        /*272a*/ 	.short	0x0088


	//----- nvinfo : EIATTR_SW_WAR
	.align		4
.L_72:
        /*272c*/ 	.byte	0x04, 0x36
        /*272e*/ 	.short	(.L_74 - .L_73)
.L_73:
        /*2730*/ 	.word	0x00000008
.L_74:


//--------------------- .nv.callgraph             --------------------------
	.section	.nv.callgraph,"",@"SHT_CUDA_CALLGRAPH"
	.align	4
	.sectionentsize	8
	.align		4
        /*0000*/ 	.word	0x00000000
	.align		4
        /*0004*/ 	.word	0xffffffff
	.align		4
        /*0008*/ 	.word	0x00000000
	.align		4
        /*000c*/ 	.word	0xfffffffe
	.align		4
        /*0010*/ 	.word	0x00000000
	.align		4
        /*0014*/ 	.word	0xfffffffd
	.align		4
        /*0018*/ 	.word	0x00000000
	.align		4
        /*001c*/ 	.word	0xfffffffc


//--------------------- .nv.constant4             --------------------------
	.section	.nv.constant4,"a",@progbits
	.align	8
	.align		8
.nv.constant4:
        /*0000*/ 	.dword	_$_str


//--------------------- .text.attn_fwd            --------------------------
	.section	.text.attn_fwd,"ax",@progbits
	.align	128
        .global         attn_fwd
        .type           attn_fwd,@function
        .size           attn_fwd,(.L_x_3 - attn_fwd)
        .other          attn_fwd,@"STO_CUDA_ENTRY STV_DEFAULT"
attn_fwd:
.text.attn_fwd:
[----:B------:R-:W0:Y:S01]  /*0000*/  LDC R1, c[0x0][0x28] ;  /* 0x00000a00ff017b82 */ /* 0x000e220000000800 */
[----:B------:R-:W1:Y:S07]  /*0010*/  S2R R2, SR_TID.X ;  /* 0x0000000000027919 */ /* 0x000e6e0000002100 */
[----:B------:R-:W2:Y:S01]  /*0020*/  S2UR UR6, SR_CTAID.Y ;  /* 0x00000000000679c3 */ /* 0x000ea20000002600 */
[----:B------:R-:W-:Y:S01]  /*0030*/  ULDC.64 UR4, c[0x0][0x240] ;  /* 0x0000900000047ab9 */ /* 0x000fe20000000a00 */
[----:B0-----:R-:W-:Y:S01]  /*0040*/  VIADD R1, R1, 0xfffff8c0 ;  /* 0xfffff8c001017836 */ /* 0x001fe20000000000 */
[----:B------:R-:W0:Y:S05]  /*0050*/  S2R R0, SR_CTAID.X ;  /* 0x0000000000007919 */ /* 0x000e2a0000002500 */
[----:B------:R-:W3:Y:S08]  /*0060*/  LDC.64 R134, c[0x0][0x210] ;  /* 0x00008400ff867b82 */ /* 0x000ef00000000a00 */
[----:B------:R-:W4:Y:S01]  /*0070*/  LDC R122, c[0x0][0x248] ;  /* 0x00009200ff7a7b82 */ /* 0x000f220000000800 */
[----:B--2---:R-:W-:-:S03]  /*0080*/  UIMAD UR4, UR6, UR4, URZ ;  /* 0x00000004060472a4 */ /* 0x004fc6000f8e023f */
[----:B------:R-:W-:Y:S01]  /*0090*/  ULDC.64 UR6, c[0x0][0x208] ;  /* 0x0000820000067ab9 */ /* 0x000fe20000000a00 */
[----:B-1----:R-:W-:-:S05]  /*00a0*/  LOP3.LUT R2, R2, 0x7f, RZ, 0xc0, !PT ;  /* 0x0000007f02027812 */ /* 0x002fca00078ec0ff */
[----:B0-----:R-:W-:-:S04]  /*00b0*/  IMAD R0, R0, 0x80, R2 ;  /* 0x0000008000007824 */ /* 0x001fc800078e0202 */
[----:B------:R-:W-:Y:S01]  /*00c0*/  IMAD R3, R0, UR5, RZ ;  /* 0x0000000500037c24 */ /* 0x000fe2000f8e02ff */
[----:B------:R-:W-:Y:S01]  /*00d0*/  USHF.R.S32.HI UR5, URZ, 0x1f, UR4 ;  /* 0x0000001f3f057899 */ /* 0x000fe20008011404 */
[C---:B----4-:R-:W-:Y:S02]  /*00e0*/  IMAD.SHL.U32 R5, R122.reuse, 0x2, RZ ;  /* 0x000000027a057824 */ /* 0x050fe400078e00ff */
[----:B------:R-:W-:Y:S01]  /*00f0*/  IMAD R7, R122, 0x3, RZ ;  /* 0x000000037a077824 */ /* 0x000fe200078e02ff */
[----:B---3--:R-:W-:Y:S02]  /*0100*/  IADD3 R134, P0, P1, R3, UR4, R134 ;  /* 0x0000000403867c10 */ /* 0x008fe4000f91e086 */
[----:B------:R-:W-:-:S04]  /*0110*/  SHF.R.S32.HI R0, RZ, 0x1f, R3 ;  /* 0x0000001fff007819 */ /* 0x000fc80000011403 */
[----:B------:R-:W-:Y:S02]  /*0120*/  IADD3.X R135, R0, UR5, R135, P0, P1 ;  /* 0x0000000500877c10 */ /* 0x000fe400087e2487 */
[----:B------:R-:W-:Y:S01]  /*0130*/  IADD3 R2, P0, R134, R122, RZ ;  /* 0x0000007a86027210 */ /* 0x000fe20007f1e0ff */
[C---:B------:R-:W-:Y:S01]  /*0140*/  IMAD.SHL.U32 R9, R122.reuse, 0x4, RZ ;  /* 0x000000047a097824 */ /* 0x040fe200078e00ff */
[-C--:B------:R-:W-:Y:S01]  /*0150*/  IADD3 R4, P1, R5, R134.reuse, RZ ;  /* 0x0000008605047210 */ /* 0x080fe20007f3e0ff */
[C---:B------:R-:W-:Y:S01]  /*0160*/  IMAD R11, R122.reuse, 0x5, RZ ;  /* 0x000000057a0b7824 */ /* 0x040fe200078e02ff */
[CC--:B------:R-:W-:Y:S01]  /*0170*/  LEA.HI.X.SX32 R3, R122.reuse, R135.reuse, 0x1, P0 ;  /* 0x000000877a037211 */ /* 0x0c0fe200000f0eff */
[C---:B------:R-:W-:Y:S01]  /*0180*/  IMAD R13, R122.reuse, 0x6, RZ ;  /* 0x000000067a0d7824 */ /* 0x040fe200078e02ff */
[----:B------:R-:W-:Y:S01]  /*0190*/  IADD3 R6, P0, R7, R134, RZ ;  /* 0x0000008607067210 */ /* 0x000fe20007f1e0ff */
[----:B------:R-:W-:Y:S01]  /*01a0*/  IMAD R15, R122, 0x7, RZ ;  /* 0x000000077a0f7824 */ /* 0x000fe200078e02ff */
[-C--:B------:R-:W-:Y:S01]  /*01b0*/  LEA.HI.X.SX32 R5, R5, R135.reuse, 0x1, P1 ;  /* 0x0000008705057211 */ /* 0x080fe200008f0eff */
[----:B------:R0:W2:Y:S01]  /*01c0*/  LDG.E.U8 R102, desc[UR6][R2.64] ;  /* 0x0000000602667981 */ /* 0x0000a2000c1e1100 */
[----:B------:R-:W-:-:S02]  /*01d0*/  LEA.HI.X.SX32 R7, R7, R135, 0x1, P0 ;  /* 0x0000008707077211 */ /* 0x000fc400000f0eff */
[-C--:B------:R-:W-:Y:S01]  /*01e0*/  IADD3 R64, P1, R9, R134.reuse, RZ ;  /* 0x0000008609407210 */ /* 0x080fe20007f3e0ff */
[----:B------:R1:W3:Y:S01]  /*01f0*/  LDG.E.U8 R111, desc[UR6][R4.64] ;  /* 0x00000006046f7981 */ /* 0x0002e2000c1e1100 */
[-C--:B------:R-:W-:Y:S02]  /*0200*/  IADD3 R66, P0, R11, R134.reuse, RZ ;  /* 0x000000860b427210 */ /* 0x080fe40007f1e0ff */
[-C--:B------:R-:W-:Y:S01]  /*0210*/  LEA.HI.X.SX32 R65, R9, R135.reuse, 0x1, P1 ;  /* 0x0000008709417211 */ /* 0x080fe200008f0eff */
[----:B------:R4:W3:Y:S01]  /*0220*/  LDG.E.U8 R139, desc[UR6][R6.64] ;  /* 0x00000006068b7981 */ /* 0x0008e2000c1e1100 */
[-C--:B------:R-:W-:Y:S01]  /*0230*/  LEA.HI.X.SX32 R67, R11, R135.reuse, 0x1, P0 ;  /* 0x000000870b437211 */ /* 0x080fe200000f0eff */
[C---:B0-----:R-:W-:Y:S01]  /*0240*/  IMAD.SHL.U32 R3, R122.reuse, 0x8, RZ ;  /* 0x000000087a037824 */ /* 0x041fe200078e00ff */
[-C--:B------:R-:W-:Y:S01]  /*0250*/  IADD3 R8, P1, R13, R134.reuse, RZ ;  /* 0x000000860d087210 */ /* 0x080fe20007f3e0ff */
[----:B------:R-:W5:Y:S01]  /*0260*/  LDG.E.U8 R64, desc[UR6][R64.64] ;  /* 0x0000000640407981 */ /* 0x000f62000c1e1100 */
[-C--:B------:R-:W-:Y:S01]  /*0270*/  IADD3 R106, P0, R15, R134.reuse, RZ ;  /* 0x000000860f6a7210 */ /* 0x080fe20007f1e0ff */
[C---:B-1----:R-:W-:Y:S01]  /*0280*/  IMAD R5, R122.reuse, 0x9, RZ ;  /* 0x000000097a057824 */ /* 0x042fe200078e02ff */
[-C--:B------:R-:W-:Y:S01]  /*0290*/  LEA.HI.X.SX32 R9, R13, R135.reuse, 0x1, P1 ;  /* 0x000000870d097211 */ /* 0x080fe200008f0eff */
[C---:B------:R-:W-:Y:S01]  /*02a0*/  IMAD R11, R122.reuse, 0xb, RZ ;  /* 0x0000000b7a0b7824 */ /* 0x040fe200078e02ff */
[-C--:B------:R-:W-:Y:S01]  /*02b0*/  LEA.HI.X.SX32 R107, R15, R135.reuse, 0x1, P0 ;  /* 0x000000870f6b7211 */ /* 0x080fe200000f0eff */
[C---:B----4-:R-:W-:Y:S01]  /*02c0*/  IMAD R7, R122.reuse, 0xa, RZ ;  /* 0x0000000a7a077824 */ /* 0x050fe200078e02ff */
[-C--:B------:R-:W-:Y:S01]  /*02d0*/  IADD3 R2, P1, R3, R134.reuse, RZ ;  /* 0x0000008603027210 */ /* 0x080fe20007f3e0ff */
[----:B------:R-:W-:Y:S01]  /*02e0*/  IMAD R13, R122, 0xc, RZ ;  /* 0x0000000c7a0d7824 */ /* 0x000fe200078e02ff */
[----:B------:R-:W-:Y:S01]  /*02f0*/  IADD3 R108, P0, R5, R134, RZ ;  /* 0x00000086056c7210 */ /* 0x000fe20007f1e0ff */
[----:B------:R0:W4:Y:S01]  /*0300*/  LDG.E.U8 R110, desc[UR6][R8.64] ;  /* 0x00000006086e7981 */ /* 0x000122000c1e1100 */
[----:B------:R-:W-:-:S02]  /*0310*/  LEA.HI.X.SX32 R3, R3, R135, 0x1, P1 ;  /* 0x0000008703037211 */ /* 0x000fc400008f0eff */
[-C--:B------:R-:W-:Y:S01]  /*0320*/  LEA.HI.X.SX32 R109, R5, R135.reuse, 0x1, P0 ;  /* 0x00000087056d7211 */ /* 0x080fe200000f0eff */
[C---:B------:R-:W-:Y:S01]  /*0330*/  IMAD R15, R122.reuse, 0x8a, RZ ;  /* 0x0000008a7a0f7824 */ /* 0x040fe200078e02ff */
[-C--:B------:R-:W-:Y:S01]  /*0340*/  IADD3 R4, P1, R7, R134.reuse, RZ ;  /* 0x0000008607047210 */ /* 0x080fe20007f3e0ff */
[----:B------:R1:W2:Y:S01]  /*0350*/  LDG.E.U8 R112, desc[UR6][R2.64] ;  /* 0x0000000602707981 */ /* 0x0002a2000c1e1100 */
[-C--:B------:R-:W-:Y:S02]  /*0360*/  IADD3 R140, P0, R11, R134.reuse, RZ ;  /* 0x000000860b8c7210 */ /* 0x080fe40007f1e0ff */
[-C--:B------:R-:W-:Y:S01]  /*0370*/  LEA.HI.X.SX32 R5, R7, R135.reuse, 0x1, P1 ;  /* 0x0000008707057211 */ /* 0x080fe200008f0eff */
[C---:B0-----:R-:W-:Y:S01]  /*0380*/  IMAD R9, R122.reuse, 0xd, RZ ;  /* 0x0000000d7a097824 */ /* 0x041fe200078e02ff */
[-C--:B------:R-:W-:Y:S01]  /*0390*/  LEA.HI.X.SX32 R141, R11, R135.reuse, 0x1, P0 ;  /* 0x000000870b8d7211 */ /* 0x080fe200000f0eff */
[C---:B------:R-:W-:Y:S01]  /*03a0*/  IMAD R11, R122.reuse, 0xe, RZ ;  /* 0x0000000e7a0b7824 */ /* 0x040fe200078e02ff */
[-C--:B------:R-:W-:Y:S01]  /*03b0*/  IADD3 R6, P1, R13, R134.reuse, RZ ;  /* 0x000000860d067210 */ /* 0x080fe20007f3e0ff */
[----:B------:R0:W5:Y:S01]  /*03c0*/  LDG.E.U8 R113, desc[UR6][R4.64] ;  /* 0x0000000604717981 */ /* 0x000162000c1e1100 */
[-C--:B------:R-:W-:Y:S01]  /*03d0*/  IADD3 R8, P0, R9, R134.reuse, RZ ;  /* 0x0000008609087210 */ /* 0x080fe20007f1e0ff */
[C---:B-1----:R-:W-:Y:S01]  /*03e0*/  IMAD R3, R122.reuse, 0xf, RZ ;  /* 0x0000000f7a037824 */ /* 0x042fe200078e02ff */
[-C--:B------:R-:W-:Y:S01]  /*03f0*/  LEA.HI.X.SX32 R7, R13, R135.reuse, 0x1, P1 ;  /* 0x000000870d077211 */ /* 0x080fe200008f0eff */
[C---:B------:R-:W-:Y:S01]  /*0400*/  IMAD.SHL.U32 R13, R122.reuse, 0x80, RZ ;  /* 0x000000807a0d7824 */ /* 0x040fe200078e00ff */
[-C--:B------:R-:W-:Y:S01]  /*0410*/  IADD3 R68, P1, R11, R134.reuse, RZ ;  /* 0x000000860b447210 */ /* 0x080fe20007f3e0ff */
[C---:B------:R-:W-:Y:S01]  /*0420*/  IMAD R17, R122.reuse, 0x8b, RZ ;  /* 0x0000008b7a117824 */ /* 0x040fe200078e02ff */
[-C--:B------:R-:W-:Y:S01]  /*0430*/  LEA.HI.X.SX32 R9, R9, R135.reuse, 0x1, P0 ;  /* 0x0000008709097211 */ /* 0x080fe200000f0eff */
[----:B------:R1:W5:Y:S01]  /*0440*/  LDG.E.U8 R65, desc[UR6][R6.64] ;  /* 0x0000000606417981 */ /* 0x000362000c1e1100 */
[-C--:B------:R-:W-:Y:S01]  /*0450*/  IADD3 R70, P0, R3, R134.reuse, RZ ;  /* 0x0000008603467210 */ /* 0x080fe20007f1e0ff */
[C---:B0-----:R-:W-:Y:S01]  /*0460*/  IMAD R5, R122.reuse, 0x81, RZ ;  /* 0x000000817a057824 */ /* 0x041fe200078e02ff */
[-C--:B------:R-:W-:Y:S01]  /*0470*/  LEA.HI.X.SX32 R69, R11, R135.reuse, 0x1, P1 ;  /* 0x000000870b457211 */ /* 0x080fe200008f0eff */
[----:B------:R-:W-:Y:S01]  /*0480*/  IMAD R11, R122, 0x82, RZ ;  /* 0x000000827a0b7824 */ /* 0x000fe200078e02ff */
[----:B------:R-:W-:Y:S01]  /*0490*/  IADD3 R2, P1, R13, R134, RZ ;  /* 0x000000860d027210 */ /* 0x000fe20007f3e0ff */
[----:B------:R0:W5:Y:S01]  /*04a0*/  LDG.E.U8 R143, desc[UR6][R8.64] ;  /* 0x00000006088f7981 */ /* 0x000162000c1e1100 */
[----:B------:R-:W-:-:S02]  /*04b0*/  LEA.HI.X.SX32 R71, R3, R135, 0x1, P0 ;  /* 0x0000008703477211 */ /* 0x000fc400000f0eff */
[-C--:B------:R-:W-:Y:S01]  /*04c0*/  IADD3 R144, P0, R5, R134.reuse, RZ ;  /* 0x0000008605907210 */ /* 0x080fe20007f1e0ff */
[C---:B-1----:R-:W-:Y:S01]  /*04d0*/  IMAD R7, R122.reuse, 0x83, RZ ;  /* 0x000000837a077824 */ /* 0x042fe200078e02ff */
[-C--:B------:R-:W-:Y:S01]  /*04e0*/  LEA.HI.X.SX32 R3, R13, R135.reuse, 0x1, P1 ;  /* 0x000000870d037211 */ /* 0x080fe200008f0eff */
[----:B------:R-:W5:Y:S01]  /*04f0*/  LDG.E.U8 R70, desc[UR6][R70.64] ;  /* 0x0000000646467981 */ /* 0x000f62000c1e1100 */
[-C--:B------:R-:W-:Y:S02]  /*0500*/  IADD3 R4, P1, R11, R134.reuse, RZ ;  /* 0x000000860b047210 */ /* 0x080fe40007f3e0ff */
[-C--:B------:R-:W-:Y:S01]  /*0510*/  LEA.HI.X.SX32 R145, R5, R135.reuse, 0x1, P0 ;  /* 0x0000008705917211 */ /* 0x080fe200000f0eff */
[C---:B0-----:R-:W-:Y:S01]  /*0520*/  IMAD R9, R122.reuse, 0x84, RZ ;  /* 0x000000847a097824 */ /* 0x041fe200078e02ff */
[-C--:B------:R-:W-:Y:S01]  /*0530*/  LEA.HI.X.SX32 R5, R11, R135.reuse, 0x1, P1 ;  /* 0x000000870b057211 */ /* 0x080fe200008f0eff */
[C---:B------:R-:W-:Y:S01]  /*0540*/  IMAD R11, R122.reuse, 0x85, RZ ;  /* 0x000000857a0b7824 */ /* 0x040fe200078e02ff */
[-C--:B------:R-:W-:Y:S01]  /*0550*/  IADD3 R6, P0, R7, R134.reuse, RZ ;  /* 0x0000008607067210 */ /* 0x080fe20007f1e0ff */
[----:B------:R-:W-:Y:S01]  /*0560*/  IMAD R13, R122, 0x86, RZ ;  /* 0x000000867a0d7824 */ /* 0x000fe200078e02ff */
[----:B------:R-:W-:Y:S01]  /*0570*/  IADD3 R136, P1, R9, R134, RZ ;  /* 0x0000008609887210 */ /* 0x000fe20007f3e0ff */
[----:B------:R0:W5:Y:S01]  /*0580*/  LDG.E.U8 R114, desc[UR6][R2.64] ;  /* 0x0000000602727981 */ /* 0x000162000c1e1100 */
[----:B------:R-:W-:-:S02]  /*0590*/  LEA.HI.X.SX32 R7, R7, R135, 0x1, P0 ;  /* 0x0000008707077211 */ /* 0x000fc400000f0eff */
[-C--:B------:R-:W-:Y:S01]  /*05a0*/  IADD3 R8, P0, R11, R134.reuse, RZ ;  /* 0x000000860b087210 */ /* 0x080fe20007f1e0ff */
[----:B------:R1:W5:Y:S01]  /*05b0*/  LDG.E.U8 R115, desc[UR6][R4.64] ;  /* 0x0000000604737981 */ /* 0x000362000c1e1100 */
[-C--:B------:R-:W-:Y:S02]  /*05c0*/  LEA.HI.X.SX32 R137, R9, R135.reuse, 0x1, P1 ;  /* 0x0000008709897211 */ /* 0x080fe400008f0eff */
[-C--:B------:R-:W-:Y:S01]  /*05d0*/  LEA.HI.X.SX32 R9, R11, R135.reuse, 0x1, P0 ;  /* 0x000000870b097211 */ /* 0x080fe200000f0eff */
[C---:B------:R-:W-:Y:S01]  /*05e0*/  IMAD R11, R122.reuse, 0x88, RZ ;  /* 0x000000887a0b7824 */ /* 0x040fe200078e02ff */
[CC--:B------:R-:W-:Y:S01]  /*05f0*/  IADD3 R104, P1, R13.reuse, R134.reuse, RZ ;  /* 0x000000860d687210 */ /* 0x0c0fe20007f3e0ff */
[C---:B0-----:R-:W-:Y:S01]  /*0600*/  IMAD R3, R122.reuse, 0x87, RZ ;  /* 0x000000877a037824 */ /* 0x041fe200078e02ff */
[----:B------:R0:W5:Y:S02]  /*0610*/  LDG.E.U8 R71, desc[UR6][R6.64] ;  /* 0x0000000606477981 */ /* 0x000164000c1e1100 */
[----:B------:R-:W-:Y:S01]  /*0620*/  LEA.HI.X.SX32 R105, R13, R135, 0x1, P1 ;  /* 0x000000870d697211 */ /* 0x000fe200008f0eff */
[----:B------:R-:W-:Y:S01]  /*0630*/  IMAD R13, R122, 0x89, RZ ;  /* 0x000000897a0d7824 */ /* 0x000fe200078e02ff */
[-C--:B------:R-:W-:Y:S01]  /*0640*/  IADD3 R2, P0, R3, R134.reuse, RZ ;  /* 0x0000008603027210 */ /* 0x080fe20007f1e0ff */
[----:B------:R-:W5:Y:S01]  /*0650*/  LDG.E.U8 R68, desc[UR6][R68.64] ;  /* 0x0000000644447981 */ /* 0x000f62000c1e1100 */
[----:B-1----:R-:W-:-:S02]  /*0660*/  IADD3 R4, P1, R11, R134, RZ ;  /* 0x000000860b047210 */ /* 0x002fc40007f3e0ff */
[-C--:B------:R-:W-:Y:S01]  /*0670*/  LEA.HI.X.SX32 R3, R3, R135.reuse, 0x1, P0 ;  /* 0x0000008703037211 */ /* 0x080fe200000f0eff */
[----:B------:R-:W5:Y:S01]  /*0680*/  LDG.E.U8 R140, desc[UR6][R140.64] ;  /* 0x000000068c8c7981 */ /* 0x000f62000c1e1100 */
[-C--:B------:R-:W-:Y:S02]  /*0690*/  LEA.HI.X.SX32 R5, R11, R135.reuse, 0x1, P1 ;  /* 0x000000870b057211 */ /* 0x080fe400008f0eff */
[-C--:B0-----:R-:W-:Y:S01]  /*06a0*/  IADD3 R6, P0, R13, R134.reuse, RZ ;  /* 0x000000860d067210 */ /* 0x081fe20007f1e0ff */
[----:B------:R-:W5:Y:S01]  /*06b0*/  LDG.E.U8 R136, desc[UR6][R136.64] ;  /* 0x0000000688887981 */ /* 0x000f62000c1e1100 */
[----:B------:R-:W-:Y:S02]  /*06c0*/  IADD3 R10, P1, R15, R134, RZ ;  /* 0x000000860f0a7210 */ /* 0x000fe40007f3e0ff */
[-C--:B------:R-:W-:Y:S01]  /*06d0*/  LEA.HI.X.SX32 R7, R13, R135.reuse, 0x1, P0 ;  /* 0x000000870d077211 */ /* 0x080fe200000f0eff */
[----:B------:R0:W5:Y:S01]  /*06e0*/  LDG.E.U8 R69, desc[UR6][R8.64] ;  /* 0x0000000608457981 */ /* 0x000162000c1e1100 */
[----:B------:R-:W-:Y:S01]  /*06f0*/  LEA.HI.X.SX32 R11, R15, R135, 0x1, P1 ;  /* 0x000000870f0b7211 */ /* 0x000fe200008f0eff */
[----:B------:R-:W-:-:S02]  /*0700*/  IMAD R13, R122, 0x8c, RZ ;  /* 0x0000008c7a0d7824 */ /* 0x000fc400078e02ff */
[C---:B------:R-:W-:Y:S01]  /*0710*/  IMAD R15, R122.reuse, 0x8d, RZ ;  /* 0x0000008d7a0f7824 */ /* 0x040fe200078e02ff */
[----:B------:R1:W5:Y:S01]  /*0720*/  LDG.E.U8 R141, desc[UR6][R2.64] ;  /* 0x00000006028d7981 */ /* 0x000362000c1e1100 */
[----:B------:R-:W-:-:S03]  /*0730*/  IMAD R19, R122, 0x8f, RZ ;  /* 0x0000008f7a137824 */ /* 0x000fc600078e02ff */
[----:B------:R-:W5:Y:S01]  /*0740*/  LDG.E.U8 R104, desc[UR6][R104.64] ;  /* 0x0000000668687981 */ /* 0x000f62000c1e1100 */
[-C--:B0-----:R-:W-:Y:S02]  /*0750*/  IADD3 R8, P0, R17, R134.reuse, RZ ;  /* 0x0000008611087210 */ /* 0x081fe40007f1e0ff */
[-C--:B------:R-:W-:Y:S01]  /*0760*/  IADD3 R12, P1, R13, R134.reuse, RZ ;  /* 0x000000860d0c7210 */ /* 0x080fe20007f3e0ff */
[----:B------:R0:W5:Y:S01]  /*0770*/  LDG.E.U8 R137, desc[UR6][R4.64] ;  /* 0x0000000604897981 */ /* 0x000162000c1e1100 */
[-C--:B------:R-:W-:Y:S01]  /*0780*/  LEA.HI.X.SX32 R9, R17, R135.reuse, 0x1, P0 ;  /* 0x0000008711097211 */ /* 0x080fe200000f0eff */
[C---:B------:R-:W-:Y:S01]  /*0790*/  IMAD R17, R122.reuse, 0x8e, RZ ;  /* 0x0000008e7a117824 */ /* 0x040fe200078e02ff */
[-C--:B-1----:R-:W-:Y:S01]  /*07a0*/  IADD3 R2, P0, R15, R134.reuse, RZ ;  /* 0x000000860f027210 */ /* 0x082fe20007f1e0ff */
[----:B------:R-:W4:Y:S01]  /*07b0*/  LDG.E.U8 R106, desc[UR6][R106.64] ;  /* 0x000000066a6a7981 */ /* 0x000f22000c1e1100 */
[-C--:B------:R-:W-:Y:S02]  /*07c0*/  LEA.HI.X.SX32 R13, R13, R135.reuse, 0x1, P1 ;  /* 0x000000870d0d7211 */ /* 0x080fe400008f0eff */
[----:B------:R-:W-:Y:S01]  /*07d0*/  LEA.HI.X.SX32 R3, R15, R135, 0x1, P0 ;  /* 0x000000870f037211 */ /* 0x000fe200000f0eff */
[----:B------:R1:W5:Y:S01]  /*07e0*/  LDG.E.U8 R105, desc[UR6][R10.64] ;  /* 0x000000060a697981 */ /* 0x000362000c1e1100 */
[----:B------:R-:W-:Y:S01]  /*07f0*/  IMAD.SHL.U32 R15, R122, 0x10, RZ ;  /* 0x000000107a0f7824 */ /* 0x000fe200078e00ff */
[----:B0-----:R-:W-:-:S02]  /*0800*/  IADD3 R4, P1, R17, R134, RZ ;  /* 0x0000008611047210 */ /* 0x001fc40007f3e0ff */
[----:B------:R-:W2:Y:S02]  /*0810*/  LDG.E.U8 R108, desc[UR6][R108.64] ;  /* 0x000000066c6c7981 */ /* 0x000ea4000c1e1100 */
[----:B------:R-:W-:Y:S02]  /*0820*/  LEA.HI.X.SX32 R5, R17, R135, 0x1, P1 ;  /* 0x0000008711057211 */ /* 0x000fe400008f0eff */
[----:B------:R0:W5:Y:S01]  /*0830*/  LDG.E.U8 R107, desc[UR6][R8.64] ;  /* 0x00000006086b7981 */ /* 0x000162000c1e1100 */
[----:B-1----:R-:W-:Y:S01]  /*0840*/  IMAD R11, R122, 0x11, RZ ;  /* 0x000000117a0b7824 */ /* 0x002fe200078e02ff */
[-C--:B------:R-:W-:Y:S02]  /*0850*/  IADD3 R168, P0, R15, R134.reuse, RZ ;  /* 0x000000860fa87210 */ /* 0x080fe40007f1e0ff */
[----:B------:R1:W5:Y:S02]  /*0860*/  LDG.E.U8 R138, desc[UR6][R12.64] ;  /* 0x000000060c8a7981 */ /* 0x000364000c1e1100 */
[----:B------:R-:W-:-:S02]  /*0870*/  IADD3 R166, P1, R11, R134, RZ ;  /* 0x000000860ba67210 */ /* 0x000fc40007f3e0ff */
[----:B------:R1:W5:Y:S01]  /*0880*/  LDG.E.U8 R109, desc[UR6][R6.64] ;  /* 0x00000006066d7981 */ /* 0x000362000c1e1100 */
[----:B0-----:R-:W-:-:S03]  /*0890*/  IMAD R9, R122, 0x12, RZ ;  /* 0x000000127a097824 */ /* 0x001fc600078e02ff */
[----:B------:R-:W5:Y:S01]  /*08a0*/  LDG.E.U8 R66, desc[UR6][R66.64] ;  /* 0x0000000642427981 */ /* 0x000f62000c1e1100 */
[----:B-1----:R-:W-:-:S03]  /*08b0*/  IMAD R13, R122, 0x13, RZ ;  /* 0x000000137a0d7824 */ /* 0x002fc600078e02ff */
[----:B------:R-:W5:Y:S01]  /*08c0*/  LDG.E.U8 R144, desc[UR6][R144.64] ;  /* 0x0000000690907981 */ /* 0x000f62000c1e1100 */
[-C--:B------:R-:W-:Y:S02]  /*08d0*/  IADD3 R6, P2, R19, R134.reuse, RZ ;  /* 0x0000008613067210 */ /* 0x080fe40007f5e0ff */
[-C--:B------:R-:W-:Y:S01]  /*08e0*/  LEA.HI.X.SX32 R169, R15, R135.reuse, 0x1, P0 ;  /* 0x000000870fa97211 */ /* 0x080fe200000f0eff */
[----:B------:R-:W-:Y:S01]  /*08f0*/  IMAD R23, R122, 0x92, RZ ;  /* 0x000000927a177824 */ /* 0x000fe200078e02ff */
[-C--:B------:R-:W-:Y:S01]  /*0900*/  LEA.HI.X.SX32 R7, R19, R135.reuse, 0x1, P2 ;  /* 0x0000008713077211 */ /* 0x080fe200010f0eff */
[----:B------:R0:W5:Y:S01]  /*0910*/  LDG.E.U8 R67, desc[UR6][R4.64] ;  /* 0x0000000604437981 */ /* 0x000162000c1e1100 */
[----:B------:R-:W-:Y:S02]  /*0920*/  LEA.HI.X.SX32 R167, R11, R135, 0x1, P1 ;  /* 0x000000870ba77211 */ /* 0x000fe400008f0eff */
[-C--:B------:R-:W-:Y:S01]  /*0930*/  IADD3 R164, P0, R9, R134.reuse, RZ ;  /* 0x0000008609a47210 */ /* 0x080fe20007f1e0ff */
[----:B------:R1:W5:Y:S01]  /*0940*/  LDG.E.U8 R145, desc[UR6][R2.64] ;  /* 0x0000000602917981 */ /* 0x000362000c1e1100 */
[----:B------:R-:W-:-:S03]  /*0950*/  IADD3 R162, P1, R13, R134, RZ ;  /* 0x000000860da27210 */ /* 0x000fc60007f3e0ff */
[----:B------:R1:W5:Y:S01]  /*0960*/  LDG.E.U8 R142, desc[UR6][R6.64] ;  /* 0x00000006068e7981 */ /* 0x000362000c1e1100 */
[C---:B0-----:R-:W-:Y:S02]  /*0970*/  IMAD R5, R122.reuse, 0x15, RZ ;  /* 0x000000157a057824 */ /* 0x041fe400078e02ff */
[C---:B------:R-:W-:Y:S01]  /*0980*/  IMAD R11, R122.reuse, 0x1b, RZ ;  /* 0x0000001b7a0b7824 */ /* 0x040fe200078e02ff */
[----:B------:R-:W5:Y:S01]  /*0990*/  LDG.E.U8 R168, desc[UR6][R168.64] ;  /* 0x00000006a8a87981 */ /* 0x000f62000c1e1100 */
[C---:B-1----:R-:W-:Y:S01]  /*09a0*/  IMAD R3, R122.reuse, 0x14, RZ ;  /* 0x000000147a037824 */ /* 0x042fe200078e02ff */
[-C--:B------:R-:W-:Y:S02]  /*09b0*/  LEA.HI.X.SX32 R165, R9, R135.reuse, 0x1, P0 ;  /* 0x0000008709a57211 */ /* 0x080fe400000f0eff */
[-C--:B------:R-:W-:Y:S01]  /*09c0*/  LEA.HI.X.SX32 R163, R13, R135.reuse, 0x1, P1 ;  /* 0x000000870da37211 */ /* 0x080fe200008f0eff */
[C---:B------:R-:W-:Y:S01]  /*09d0*/  IMAD R7, R122.reuse, 0x16, RZ ;  /* 0x000000167a077824 */ /* 0x040fe200078e02ff */
[-C--:B------:R-:W-:Y:S01]  /*09e0*/  IADD3 R160, P0, R3, R134.reuse, RZ ;  /* 0x0000008603a07210 */ /* 0x080fe20007f1e0ff */
[C---:B------:R-:W-:Y:S01]  /*09f0*/  IMAD R9, R122.reuse, 0x1a, RZ ;  /* 0x0000001a7a097824 */ /* 0x040fe200078e02ff */
[-C--:B------:R-:W-:Y:S01]  /*0a00*/  IADD3 R158, P1, R5, R134.reuse, RZ ;  /* 0x00000086059e7210 */ /* 0x080fe20007f3e0ff */
[C---:B------:R-:W-:Y:S01]  /*0a10*/  IMAD R13, R122.reuse, 0x1c, RZ ;  /* 0x0000001c7a0d7824 */ /* 0x040fe200078e02ff */
[-C--:B------:R-:W-:Y:S01]  /*0a20*/  LEA.HI.X.SX32 R161, R3, R135.reuse, 0x1, P0 ;  /* 0x0000008703a17211 */ /* 0x080fe200000f0eff */
[C---:B------:R-:W-:Y:S01]  /*0a30*/  IMAD R3, R122.reuse, 0x17, RZ ;  /* 0x000000177a037824 */ /* 0x040fe200078e02ff */
        /* <DEDUP_REMOVED lines=8> */
[-C--:B------:R-:W-:Y:S01]  /*0ac0*/  IADD3 R4, P0, R5, R134.reuse, RZ ;  /* 0x0000008605047210 */ /* 0x080fe20007f1e0ff */
[C---:B------:R-:W-:Y:S01]  /*0ad0*/  IMAD R27, R122.reuse, 0x97, RZ ;  /* 0x000000977a1b7824 */ /* 0x040fe200078e02ff */
[-C--:B------:R-:W-:Y:S01]  /*0ae0*/  LEA.HI.X.SX32 R3, R3, R135.reuse, 0x1, P1 ;  /* 0x0000008703037211 */ /* 0x080fe200008f0eff */
[C---:B------:R-:W-:Y:S01]  /*0af0*/  IMAD R29, R122.reuse, 0x98, RZ ;  /* 0x000000987a1d7824 */ /* 0x040fe200078e02ff */
[----:B------:R-:W-:Y:S01]  /*0b00*/  LEA.HI.X.SX32 R5, R5, R135, 0x1, P0 ;  /* 0x0000008705057211 */ /* 0x000fe200000f0eff */
[----:B------:R-:W-:Y:S01]  /*0b10*/  IMAD R31, R122, 0x99, RZ ;  /* 0x000000997a1f7824 */ /* 0x000fe200078e02ff */
[-C--:B------:R-:W-:Y:S01]  /*0b20*/  IADD3 R6, P1, R7, R134.reuse, RZ ;  /* 0x0000008607067210 */ /* 0x080fe20007f3e0ff */
[----:B------:R0:W5:Y:S01]  /*0b30*/  LDG.E.U8 R153, desc[UR6][R2.64] ;  /* 0x0000000602997981 */ /* 0x000162000c1e1100 */
[----:B------:R-:W-:-:S02]  /*0b40*/  IADD3 R8, P0, R9, R134, RZ ;  /* 0x0000008609087210 */ /* 0x000fc40007f1e0ff */
[-C--:B------:R-:W-:Y:S01]  /*0b50*/  LEA.HI.X.SX32 R7, R7, R135.reuse, 0x1, P1 ;  /* 0x0000008707077211 */ /* 0x080fe200008f0eff */
[----:B------:R1:W5:Y:S01]  /*0b60*/  LDG.E.U8 R151, desc[UR6][R4.64] ;  /* 0x0000000604977981 */ /* 0x000362000c1e1100 */
[-C--:B------:R-:W-:Y:S02]  /*0b70*/  LEA.HI.X.SX32 R9, R9, R135.reuse, 0x1, P0 ;  /* 0x0000008709097211 */ /* 0x080fe400000f0eff */
[-C--:B------:R-:W-:Y:S01]  /*0b80*/  IADD3 R10, P1, R11, R134.reuse, RZ ;  /* 0x000000860b0a7210 */ /* 0x080fe20007f3e0ff */
[----:B------:R1:W5:Y:S01]  /*0b90*/  LDG.E.U8 R149, desc[UR6][R6.64] ;  /* 0x0000000606957981 */ /* 0x000362000c1e1100 */
[-C--:B------:R-:W-:Y:S01]  /*0ba0*/  IADD3 R12, P0, R13, R134.reuse, RZ ;  /* 0x000000860d0c7210 */ /* 0x080fe20007f1e0ff */
[C---:B0-----:R-:W-:Y:S01]  /*0bb0*/  IMAD R3, R122.reuse, 0x1e, RZ ;  /* 0x0000001e7a037824 */ /* 0x041fe200078e02ff */
[-C--:B------:R-:W-:Y:S01]  /*0bc0*/  LEA.HI.X.SX32 R11, R11, R135.reuse, 0x1, P1 ;  /* 0x000000870b0b7211 */ /* 0x080fe200008f0eff */
[----:B------:R0:W5:Y:S01]  /*0bd0*/  LDG.E.U8 R147, desc[UR6][R8.64] ;  /* 0x0000000608937981 */ /* 0x000162000c1e1100 */
[-C--:B------:R-:W-:Y:S01]  /*0be0*/  LEA.HI.X.SX32 R13, R13, R135.reuse, 0x1, P0 ;  /* 0x000000870d0d7211 */ /* 0x080fe200000f0eff */
[C---:B-1----:R-:W-:Y:S01]  /*0bf0*/  IMAD R5, R122.reuse, 0x1f, RZ ;  /* 0x0000001f7a057824 */ /* 0x042fe200078e02ff */
[-C--:B------:R-:W-:Y:S01]  /*0c00*/  IADD3 R14, P1, R15, R134.reuse, RZ ;  /* 0x000000860f0e7210 */ /* 0x080fe20007f3e0ff */
[----:B------:R1:W5:Y:S01]  /*0c10*/  LDG.E.U8 R0, desc[UR6][R10.64] ;  /* 0x000000060a007981 */ /* 0x000362000c1e1100 */
[-C--:B------:R-:W-:Y:S01]  /*0c20*/  IADD3 R16, P0, R3, R134.reuse, RZ ;  /* 0x0000008603107210 */ /* 0x080fe20007f1e0ff */
[C---:B------:R-:W-:Y:S01]  /*0c30*/  IMAD R7, R122.reuse, 0x90, RZ ;  /* 0x000000907a077824 */ /* 0x040fe200078e02ff */
[-C--:B------:R-:W-:Y:S01]  /*0c40*/  LEA.HI.X.SX32 R15, R15, R135.reuse, 0x1, P1 ;  /* 0x000000870f0f7211 */ /* 0x080fe200008f0eff */
[----:B------:R1:W5:Y:S01]  /*0c50*/  LDG.E.U8 R2, desc[UR6][R12.64] ;  /* 0x000000060c027981 */ /* 0x000362000c1e1100 */
[----:B------:R-:W-:Y:S01]  /*0c60*/  LEA.HI.X.SX32 R17, R3, R135, 0x1, P0 ;  /* 0x0000008703117211 */ /* 0x000fe200000f0eff */
[----:B0-----:R-:W-:Y:S01]  /*0c70*/  IMAD R9, R122, 0x91, RZ ;  /* 0x000000917a097824 */ /* 0x001fe200078e02ff */
[-C--:B------:R-:W-:Y:S01]  /*0c80*/  IADD3 R18, P1, R5, R134.reuse, RZ ;  /* 0x0000008605127210 */ /* 0x080fe20007f3e0ff */
[----:B------:R0:W5:Y:S01]  /*0c90*/  LDG.E.U8 R3, desc[UR6][R14.64] ;  /* 0x000000060e037981 */ /* 0x000162000c1e1100 */
[----:B------:R-:W-:-:S02]  /*0ca0*/  IADD3 R20, P0, R7, R134, RZ ;  /* 0x0000008607147210 */ /* 0x000fc40007f1e0ff */
[-C--:B------:R-:W-:Y:S01]  /*0cb0*/  LEA.HI.X.SX32 R19, R5, R135.reuse, 0x1, P1 ;  /* 0x0000008705137211 */ /* 0x080fe200008f0eff */
[----:B------:R0:W5:Y:S01]  /*0cc0*/  LDG.E.U8 R4, desc[UR6][R16.64] ;  /* 0x0000000610047981 */ /* 0x000162000c1e1100 */
[-C--:B------:R-:W-:Y:S02]  /*0cd0*/  LEA.HI.X.SX32 R21, R7, R135.reuse, 0x1, P0 ;  /* 0x0000008707157211 */ /* 0x080fe400000f0eff */
[-C--:B-1----:R-:W-:Y:S01]  /*0ce0*/  IADD3 R10, P1, R9, R134.reuse, RZ ;  /* 0x00000086090a7210 */ /* 0x082fe20007f3e0ff */
[----:B------:R1:W5:Y:S01]  /*0cf0*/  LDG.E.U8 R5, desc[UR6][R18.64] ;  /* 0x0000000612057981 */ /* 0x000362000c1e1100 */
[-C--:B------:R-:W-:Y:S02]  /*0d00*/  IADD3 R12, P0, R23, R134.reuse, RZ ;  /* 0x00000086170c7210 */ /* 0x080fe40007f1e0ff */
[-C--:B------:R-:W-:Y:S01]  /*0d10*/  LEA.HI.X.SX32 R11, R9, R135.reuse, 0x1, P1 ;  /* 0x00000087090b7211 */ /* 0x080fe200008f0eff */
[C---:B------:R-:W-:Y:S01]  /*0d20*/  IMAD R9, R122.reuse, 0x94, RZ ;  /* 0x000000947a097824 */ /* 0x040fe200078e02ff */
[----:B------:R-:W-:Y:S01]  /*0d30*/  LEA.HI.X.SX32 R13, R23, R135, 0x1, P0 ;  /* 0x00000087170d7211 */ /* 0x000fe200000f0eff */
[----:B------:R-:W-:Y:S01]  /*0d40*/  IMAD R23, R122, 0x95, RZ ;  /* 0x000000957a177824 */ /* 0x000fe200078e02ff */
[-C--:B0-----:R-:W-:Y:S01]  /*0d50*/  IADD3 R14, P1, R25, R134.reuse, RZ ;  /* 0x00000086190e7210 */ /* 0x081fe20007f3e0ff */
[----:B------:R0:W5:Y:S01]  /*0d60*/  LDG.E.U8 R6, desc[UR6][R20.64] ;  /* 0x0000000614067981 */ /* 0x000162000c1e1100 */
[----:B------:R-:W-:-:S02]  /*0d70*/  IADD3 R16, P0, R9, R134, RZ ;  /* 0x0000008609107210 */ /* 0x000fc40007f1e0ff */
[-C--:B------:R-:W-:Y:S01]  /*0d80*/  LEA.HI.X.SX32 R15, R25, R135.reuse, 0x1, P1 ;  /* 0x00000087190f7211 */ /* 0x080fe200008f0eff */
[----:B------:R-:W-:Y:S01]  /*0d90*/  IMAD R25, R122, 0x96, RZ ;  /* 0x000000967a197824 */ /* 0x000fe200078e02ff */
[-C--:B-1----:R-:W-:Y:S01]  /*0da0*/  IADD3 R18, P1, R23, R134.reuse, RZ ;  /* 0x0000008617127210 */ /* 0x082fe20007f3e0ff */
[----:B------:R-:W5:Y:S01]  /*0db0*/  LDG.E.U8 R7, desc[UR6][R10.64] ;  /* 0x000000060a077981 */ /* 0x000f62000c1e1100 */
[-C--:B------:R-:W-:Y:S02]  /*0dc0*/  LEA.HI.X.SX32 R17, R9, R135.reuse, 0x1, P0 ;  /* 0x0000008709117211 */ /* 0x080fe400000f0eff */
[-C--:B------:R-:W-:Y:S01]  /*0dd0*/  LEA.HI.X.SX32 R19, R23, R135.reuse, 0x1, P1 ;  /* 0x0000008717137211 */ /* 0x080fe200008f0eff */
[----:B------:R1:W5:Y:S01]  /*0de0*/  LDG.E.U8 R9, desc[UR6][R14.64] ;  /* 0x000000060e097981 */ /* 0x000362000c1e1100 */
[-C--:B0-----:R-:W-:Y:S02]  /*0df0*/  IADD3 R20, P0, R25, R134.reuse, RZ ;  /* 0x0000008619147210 */ /* 0x081fe40007f1e0ff */
[----:B------:R-:W-:Y:S01]  /*0e00*/  IADD3 R22, P1, R27, R134, RZ ;  /* 0x000000861b167210 */ /* 0x000fe20007f3e0ff */
[----:B------:R-:W5:Y:S01]  /*0e10*/  LDG.E.U8 R8, desc[UR6][R12.64] ;  /* 0x000000060c087981 */ /* 0x000f62000c1e1100 */
[----:B------:R-:W-:-:S02]  /*0e20*/  LEA.HI.X.SX32 R21, R25, R135, 0x1, P0 ;  /* 0x0000008719157211 */ /* 0x000fc400000f0eff */
[-C--:B------:R-:W-:Y:S01]  /*0e30*/  LEA.HI.X.SX32 R23, R27, R135.reuse, 0x1, P1 ;  /* 0x000000871b177211 */ /* 0x080fe200008f0eff */
[----:B------:R0:W5:Y:S01]  /*0e40*/  LDG.E.U8 R10, desc[UR6][R16.64] ;  /* 0x00000006100a7981 */ /* 0x000162000c1e1100 */
[-C--:B------:R-:W-:Y:S01]  /*0e50*/  IADD3 R24, P0, R29, R134.reuse, RZ ;  /* 0x000000861d187210 */ /* 0x080fe20007f1e0ff */
[----:B-1----:R-:W-:Y:S01]  /*0e60*/  IMAD R15, R122, 0x9a, RZ ;  /* 0x0000009a7a0f7824 */ /* 0x002fe200078e02ff */
[----:B------:R-:W-:Y:S01]  /*0e70*/  IADD3 R26, P1, R31, R134, RZ ;  /* 0x000000861f1a7210 */ /* 0x000fe20007f3e0ff */
[----:B------:R1:W5:Y:S01]  /*0e80*/  LDG.E.U8 R11, desc[UR6][R18.64] ;  /* 0x00000006120b7981 */ /* 0x000362000c1e1100 */
[----:B------:R-:W-:-:S03]  /*0e90*/  LEA.HI.X.SX32 R25, R29, R135, 0x1, P0 ;  /* 0x000000871d197211 */ /* 0x000fc600000f0eff */
[----:B------:R1:W5:Y:S01]  /*0ea0*/  LDG.E.U8 R12, desc[UR6][R20.64] ;  /* 0x00000006140c7981 */ /* 0x000362000c1e1100 */
[C---:B0-----:R-:W-:Y:S01]  /*0eb0*/  IMAD R17, R122.reuse, 0x9b, RZ ;  /* 0x0000009b7a117824 */ /* 0x041fe200078e02ff */
[-C--:B------:R-:W-:Y:S02]  /*0ec0*/  LEA.HI.X.SX32 R27, R31, R135.reuse, 0x1, P1 ;  /* 0x000000871f1b7211 */ /* 0x080fe400008f0eff */
[----:B------:R0:W5:Y:S01]  /*0ed0*/  LDG.E.U8 R13, desc[UR6][R22.64] ;  /* 0x00000006160d7981 */ /* 0x000162000c1e1100 */
[-C--:B------:R-:W-:Y:S01]  /*0ee0*/  IADD3 R28, P0, R15, R134.reuse, RZ ;  /* 0x000000860f1c7210 */ /* 0x080fe20007f1e0ff */
[C---:B-1----:R-:W-:Y:S01]  /*0ef0*/  IMAD R19, R122.reuse, 0x9c, RZ ;  /* 0x0000009c7a137824 */ /* 0x042fe200078e02ff */
[----:B------:R-:W-:Y:S01]  /*0f00*/  IADD3 R30, P1, R17, R134, RZ ;  /* 0x00000086111e7210 */ /* 0x000fe20007f3e0ff */
[C---:B------:R-:W-:Y:S01]  /*0f10*/  IMAD R35, R122.reuse, 0x9e, RZ ;  /* 0x0000009e7a237824 */ /* 0x040fe200078e02ff */
[----:B------:R1:W5:Y:S01]  /*0f20*/  LDG.E.U8 R14, desc[UR6][R24.64] ;  /* 0x00000006180e7981 */ /* 0x000362000c1e1100 */
[----:B------:R-:W-:Y:S01]  /*0f30*/  IMAD R21, R122, 0x9d, RZ ;  /* 0x0000009d7a157824 */ /* 0x000fe200078e02ff */
[----:B------:R-:W-:-:S02]  /*0f40*/  LEA.HI.X.SX32 R29, R15, R135, 0x1, P0 ;  /* 0x000000870f1d7211 */ /* 0x000fc400000f0eff */
[-C--:B------:R-:W-:Y:S01]  /*0f50*/  LEA.HI.X.SX32 R31, R17, R135.reuse, 0x1, P1 ;  /* 0x00000087111f7211 */ /* 0x080fe200008f0eff */
[C---:B------:R-:W-:Y:S01]  /*0f60*/  IMAD R37, R122.reuse, 0x9f, RZ ;  /* 0x0000009f7a257824 */ /* 0x040fe200078e02ff */
[-C--:B------:R-:W-:Y:S01]  /*0f70*/  IADD3 R32, P0, R19, R134.reuse, RZ ;  /* 0x0000008613207210 */ /* 0x080fe20007f1e0ff */
[----:B------:R1:W5:Y:S01]  /*0f80*/  LDG.E.U8 R16, desc[UR6][R28.64] ;  /* 0x000000061c107981 */ /* 0x000362000c1e1100 */
[-C--:B0-----:R-:W-:Y:S02]  /*0f90*/  IADD3 R22, P1, R21, R134.reuse, RZ ;  /* 0x0000008615167210 */ /* 0x081fe40007f3e0ff */
[-C--:B------:R-:W-:Y:S01]  /*0fa0*/  LEA.HI.X.SX32 R33, R19, R135.reuse, 0x1, P0 ;  /* 0x0000008713217211 */ /* 0x080fe200000f0eff */
[----:B------:R0:W5:Y:S01]  /*0fb0*/  LDG.E.U8 R15, desc[UR6][R26.64] ;  /* 0x000000061a0f7981 */ /* 0x000162000c1e1100 */
[-C--:B------:R-:W-:Y:S01]  /*0fc0*/  LEA.HI.X.SX32 R23, R21, R135.reuse, 0x1, P1 ;  /* 0x0000008715177211 */ /* 0x080fe200008f0eff */
[C---:B------:R-:W-:Y:S01]  /*0fd0*/  IMAD.SHL.U32 R21, R122.reuse, 0x20, RZ ;  /* 0x000000207a157824 */ /* 0x040fe200078e00ff */
[-C--:B-1----:R-:W-:Y:S01]  /*0fe0*/  IADD3 R24, P0, R35, R134.reuse, RZ ;  /* 0x0000008623187210 */ /* 0x082fe20007f1e0ff */
[----:B------:R1:W5:Y:S01]  /*0ff0*/  LDG.E.U8 R17, desc[UR6][R30.64] ;  /* 0x000000061e117981 */ /* 0x000362000c1e1100 */
[----:B------:R-:W-:Y:S01]  /*1000*/  IADD3 R36, P1, R37, R134, RZ ;  /* 0x0000008625247210 */ /* 0x000fe20007f3e0ff */
[----:B------:R-:W-:Y:S01]  /*1010*/  IMAD R29, R122, 0x21, RZ ;  /* 0x000000217a1d7824 */ /* 0x000fe200078e02ff */
[-C--:B------:R-:W-:Y:S01]  /*1020*/  LEA.HI.X.SX32 R25, R35, R135.reuse, 0x1, P0 ;  /* 0x0000008723197211 */ /* 0x080fe200000f0eff */
[----:B------:R1:W5:Y:S01]  /*1030*/  LDG.E.U8 R18, desc[UR6][R32.64] ;  /* 0x0000000620127981 */ /* 0x000362000c1e1100 */
[----:B------:R-:W-:-:S02]  /*1040*/  LEA.HI.X.SX32 R37, R37, R135, 0x1, P1 ;  /* 0x0000008725257211 */ /* 0x000fc400008f0eff */
[-C--:B0-----:R-:W-:Y:S01]  /*1050*/  IADD3 R26, P0, R21, R134.reuse, RZ ;  /* 0x00000086151a7210 */ /* 0x081fe20007f1e0ff */
[C---:B------:R-:W-:Y:S01]  /*1060*/  IMAD R39, R122.reuse, 0x25, RZ ;  /* 0x000000257a277824 */ /* 0x040fe200078e02ff */
[-C--:B------:R-:W-:Y:S01]  /*1070*/  IADD3 R28, P1, R29, R134.reuse, RZ ;  /* 0x000000861d1c7210 */ /* 0x080fe20007f3e0ff */
[C---:B-1----:R-:W-:Y:S01]  /*1080*/  IMAD R31, R122.reuse, 0x22, RZ ;  /* 0x000000227a1f7824 */ /* 0x042fe200078e02ff */
[-C--:B------:R-:W-:Y:S01]  /*1090*/  LEA.HI.X.SX32 R27, R21, R135.reuse, 0x1, P0 ;  /* 0x00000087151b7211 */ /* 0x080fe200000f0eff */
[C---:B------:R-:W-:Y:S01]  /*10a0*/  IMAD R35, R122.reuse, 0x24, RZ ;  /* 0x000000247a237824 */ /* 0x040fe200078e02ff */
[----:B------:R-:W5:Y:S01]  /*10b0*/  LDG.E.U8 R19, desc[UR6][R22.64] ;  /* 0x0000000616137981 */ /* 0x000f62000c1e1100 */
[C---:B------:R-:W-:Y:S01]  /*10c0*/  IMAD R33, R122.reuse, 0x23, RZ ;  /* 0x000000237a217824 */ /* 0x040fe200078e02ff */
[-C--:B------:R-:W-:Y:S02]  /*10d0*/  IADD3 R30, P0, R31, R134.reuse, RZ ;  /* 0x000000861f1e7210 */ /* 0x080fe40007f1e0ff */
[-C--:B------:R-:W-:Y:S01]  /*10e0*/  LEA.HI.X.SX32 R29, R29, R135.reuse, 0x1, P1 ;  /* 0x000000871d1d7211 */ /* 0x080fe200008f0eff */
[----:B------:R0:W5:Y:S01]  /*10f0*/  LDG.E.U8 R21, desc[UR6][R36.64] ;  /* 0x0000000624157981 */ /* 0x000162000c1e1100 */
[-C--:B------:R-:W-:Y:S01]  /*1100*/  IADD3 R32, P1, R33, R134.reuse, RZ ;  /* 0x0000008621207210 */ /* 0x080fe20007f3e0ff */
[C---:B------:R-:W-:Y:S01]  /*1110*/  IMAD R41, R122.reuse, 0x26, RZ ;  /* 0x000000267a297824 */ /* 0x040fe200078e02ff */
[-C--:B------:R-:W-:Y:S01]  /*1120*/  LEA.HI.X.SX32 R31, R31, R135.reuse, 0x1, P0 ;  /* 0x000000871f1f7211 */ /* 0x080fe200000f0eff */
[----:B------:R-:W-:Y:S01]  /*1130*/  IMAD R43, R122, 0x27, RZ ;  /* 0x000000277a2b7824 */ /* 0x000fe200078e02ff */
[----:B------:R-:W-:Y:S01]  /*1140*/  IADD3 R34, P0, R35, R134, RZ ;  /* 0x0000008623227210 */ /* 0x000fe20007f1e0ff */
[----:B------:R-:W5:Y:S01]  /*1150*/  LDG.E.U8 R20, desc[UR6][R24.64] ;  /* 0x0000000618147981 */ /* 0x000f62000c1e1100 */
[----:B------:R-:W-:-:S02]  /*1160*/  LEA.HI.X.SX32 R33, R33, R135, 0x1, P1 ;  /* 0x0000008721217211 */ /* 0x000fc400008f0eff */
[-C--:B0-----:R-:W-:Y:S01]  /*1170*/  IADD3 R36, P1, R39, R134.reuse, RZ ;  /* 0x0000008627247210 */ /* 0x081fe20007f3e0ff */
[----:B------:R0:W5:Y:S01]  /*1180*/  LDG.E.U8 R23, desc[UR6][R28.64] ;  /* 0x000000061c177981 */ /* 0x000162000c1e1100 */
[-C--:B------:R-:W-:Y:S02]  /*1190*/  LEA.HI.X.SX32 R35, R35, R135.reuse, 0x1, P0 ;  /* 0x0000008723237211 */ /* 0x080fe400000f0eff */
[-C--:B------:R-:W-:Y:S01]  /*11a0*/  IADD3 R38, P0, R41, R134.reuse, RZ ;  /* 0x0000008629267210 */ /* 0x080fe20007f1e0ff */
[----:B------:R-:W5:Y:S01]  /*11b0*/  LDG.E.U8 R22, desc[UR6][R26.64] ;  /* 0x000000061a167981 */ /* 0x000f62000c1e1100 */
[-C--:B------:R-:W-:Y:S02]  /*11c0*/  LEA.HI.X.SX32 R37, R39, R135.reuse, 0x1, P1 ;  /* 0x0000008727257211 */ /* 0x080fe400008f0eff */
[----:B------:R-:W-:Y:S01]  /*11d0*/  IADD3 R40, P1, R43, R134, RZ ;  /* 0x000000862b287210 */ /* 0x000fe20007f3e0ff */
[----:B------:R1:W5:Y:S01]  /*11e0*/  LDG.E.U8 R24, desc[UR6][R30.64] ;  /* 0x000000061e187981 */ /* 0x000362000c1e1100 */
[----:B0-----:R-:W-:Y:S01]  /*11f0*/  IMAD R29, R122, 0x28, RZ ;  /* 0x000000287a1d7824 */ /* 0x001fe200078e02ff */
[----:B------:R-:W-:-:S02]  /*1200*/  LEA.HI.X.SX32 R39, R41, R135, 0x1, P0 ;  /* 0x0000008729277211 */ /* 0x000fc400000f0eff */
[----:B------:R0:W5:Y:S01]  /*1210*/  LDG.E.U8 R25, desc[UR6][R32.64] ;  /* 0x0000000620197981 */ /* 0x000162000c1e1100 */
[----:B------:R-:W-:-:S03]  /*1220*/  LEA.HI.X.SX32 R41, R43, R135, 0x1, P1 ;  /* 0x000000872b297211 */ /* 0x000fc600008f0eff */
[----:B------:R3:W5:Y:S01]  /*1230*/  LDG.E.U8 R26, desc[UR6][R34.64] ;  /* 0x00000006221a7981 */ /* 0x000762000c1e1100 */
[C---:B-1----:R-:W-:Y:S01]  /*1240*/  IMAD R31, R122.reuse, 0x29, RZ ;  /* 0x000000297a1f7824 */ /* 0x042fe200078e02ff */
[-C--:B------:R-:W-:Y:S02]  /*1250*/  IADD3 R42, P0, R29, R134.reuse, RZ ;  /* 0x000000861d2a7210 */ /* 0x080fe40007f1e0ff */
[----:B------:R1:W5:Y:S01]  /*1260*/  LDG.E.U8 R27, desc[UR6][R36.64] ;  /* 0x00000006241b7981 */ /* 0x000362000c1e1100 */
[C---:B0-----:R-:W-:Y:S01]  /*1270*/  IMAD R33, R122.reuse, 0x2a, RZ ;  /* 0x0000002a7a217824 */ /* 0x041fe200078e02ff */
[-C--:B------:R-:W-:Y:S01]  /*1280*/  IADD3 R44, P1, R31, R134.reuse, RZ ;  /* 0x000000861f2c7210 */ /* 0x080fe20007f3e0ff */
[C---:B------:R-:W-:Y:S01]  /*1290*/  IMAD R49, R122.reuse, 0x2c, RZ ;  /* 0x0000002c7a317824 */ /* 0x040fe200078e02ff */
[----:B------:R0:W5:Y:S01]  /*12a0*/  LDG.E.U8 R28, desc[UR6][R38.64] ;  /* 0x00000006261c7981 */ /* 0x000162000c1e1100 */
[C---:B---3--:R-:W-:Y:S01]  /*12b0*/  IMAD R35, R122.reuse, 0x2b, RZ ;  /* 0x0000002b7a237824 */ /* 0x048fe200078e02ff */
[-C--:B------:R-:W-:Y:S01]  /*12c0*/  LEA.HI.X.SX32 R43, R29, R135.reuse, 0x1, P0 ;  /* 0x000000871d2b7211 */ /* 0x080fe200000f0eff */
[----:B------:R-:W-:Y:S01]  /*12d0*/  IMAD R51, R122, 0x2d, RZ ;  /* 0x0000002d7a337824 */ /* 0x000fe200078e02ff */
[----:B------:R-:W-:Y:S01]  /*12e0*/  LEA.HI.X.SX32 R45, R31, R135, 0x1, P1 ;  /* 0x000000871f2d7211 */ /* 0x000fe200008f0eff */
[----:B------:R3:W5:Y:S01]  /*12f0*/  LDG.E.U8 R29, desc[UR6][R40.64] ;  /* 0x00000006281d7981 */ /* 0x000762000c1e1100 */
[----:B------:R-:W-:-:S02]  /*1300*/  IADD3 R46, P0, R33, R134, RZ ;  /* 0x00000086212e7210 */ /* 0x000fc40007f1e0ff */
[-C--:B-1----:R-:W-:Y:S01]  /*1310*/  IADD3 R36, P1, R35, R134.reuse, RZ ;  /* 0x0000008623247210 */ /* 0x082fe20007f3e0ff */
[----:B------:R1:W5:Y:S01]  /*1320*/  LDG.E.U8 R30, desc[UR6][R42.64] ;  /* 0x000000062a1e7981 */ /* 0x000362000c1e1100 */
[-C--:B------:R-:W-:Y:S02]  /*1330*/  LEA.HI.X.SX32 R47, R33, R135.reuse, 0x1, P0 ;  /* 0x00000087212f7211 */ /* 0x080fe400000f0eff */
[-C--:B------:R-:W-:Y:S01]  /*1340*/  LEA.HI.X.SX32 R37, R35, R135.reuse, 0x1, P1 ;  /* 0x0000008723257211 */ /* 0x080fe200008f0eff */
[C---:B------:R-:W-:Y:S01]  /*1350*/  IMAD R35, R122.reuse, 0x2e, RZ ;  /* 0x0000002e7a237824 */ /* 0x040fe200078e02ff */
[-C--:B0-----:R-:W-:Y:S01]  /*1360*/  IADD3 R38, P0, R49, R134.reuse, RZ ;  /* 0x0000008631267210 */ /* 0x081fe20007f1e0ff */
[----:B------:R0:W5:Y:S01]  /*1370*/  LDG.E.U8 R31, desc[UR6][R44.64] ;  /* 0x000000062c1f7981 */ /* 0x000162000c1e1100 */
[-C--:B---3--:R-:W-:Y:S02]  /*1380*/  IADD3 R40, P1, R51, R134.reuse, RZ ;  /* 0x0000008633287210 */ /* 0x088fe40007f3e0ff */
[-C--:B------:R-:W-:Y:S01]  /*1390*/  LEA.HI.X.SX32 R39, R49, R135.reuse, 0x1, P0 ;  /* 0x0000008731277211 */ /* 0x080fe200000f0eff */
[C---:B------:R-:W-:Y:S01]  /*13a0*/  IMAD R49, R122.reuse, 0x2f, RZ ;  /* 0x0000002f7a317824 */ /* 0x040fe200078e02ff */
[-C--:B------:R-:W-:Y:S01]  /*13b0*/  LEA.HI.X.SX32 R41, R51, R135.reuse, 0x1, P1 ;  /* 0x0000008733297211 */ /* 0x080fe200008f0eff */
[C---:B------:R-:W-:Y:S01]  /*13c0*/  IMAD R51, R122.reuse, 0xa0, RZ ;  /* 0x000000a07a337824 */ /* 0x040fe200078e02ff */
[-C--:B-1----:R-:W-:Y:S01]  /*13d0*/  IADD3 R42, P0, R35, R134.reuse, RZ ;  /* 0x00000086232a7210 */ /* 0x082fe20007f1e0ff */
[----:B------:R1:W3:Y:S01]  /*13e0*/  LDG.E.U8 R32, desc[UR6][R46.64] ;  /* 0x000000062e207981 */ /* 0x0002e2000c1e1100 */
[C---:B------:R-:W-:Y:S01]  /*13f0*/  IMAD R53, R122.reuse, 0xa1, RZ ;  /* 0x000000a17a357824 */ /* 0x040fe200078e02ff */
[-C--:B0-----:R-:W-:Y:S01]  /*1400*/  IADD3 R44, P1, R49, R134.reuse, RZ ;  /* 0x00000086312c7210 */ /* 0x081fe20007f3e0ff */
[C---:B------:R-:W-:Y:S01]  /*1410*/  IMAD R55, R122.reuse, 0xa2, RZ ;  /* 0x000000a27a377824 */ /* 0x040fe200078e02ff */
[----:B------:R-:W-:Y:S01]  /*1420*/  LEA.HI.X.SX32 R43, R35, R135, 0x1, P0 ;  /* 0x00000087232b7211 */ /* 0x000fe200000f0eff */
[----:B------:R-:W-:Y:S01]  /*1430*/  IMAD R57, R122, 0xa3, RZ ;  /* 0x000000a37a397824 */ /* 0x000fe200078e02ff */
[----:B------:R0:W3:Y:S01]  /*1440*/  LDG.E.U8 R35, desc[UR6][R40.64] ;  /* 0x0000000628237981 */ /* 0x0000e2000c1e1100 */
[----:B-1----:R-:W-:-:S03]  /*1450*/  IADD3 R46, P0, R51, R134, RZ ;  /* 0x00000086332e7210 */ /* 0x002fc60007f1e0ff */
[----:B------:R-:W3:Y:S01]  /*1460*/  LDG.E.U8 R33, desc[UR6][R36.64] ;  /* 0x0000000624217981 */ /* 0x000ee2000c1e1100 */
[-C--:B------:R-:W-:Y:S02]  /*1470*/  LEA.HI.X.SX32 R45, R49, R135.reuse, 0x1, P1 ;  /* 0x00000087312d7211 */ /* 0x080fe400008f0eff */
[-C--:B------:R-:W-:Y:S01]  /*1480*/  LEA.HI.X.SX32 R47, R51, R135.reuse, 0x1, P0 ;  /* 0x00000087332f7211 */ /* 0x080fe200000f0eff */
[----:B------:R-:W3:Y:S01]  /*1490*/  LDG.E.U8 R34, desc[UR6][R38.64] ;  /* 0x0000000626227981 */ /* 0x000ee2000c1e1100 */
[-C--:B------:R-:W-:Y:S01]  /*14a0*/  IADD3 R48, P1, R53, R134.reuse, RZ ;  /* 0x0000008635307210 */ /* 0x080fe20007f3e0ff */
[C---:B0-----:R-:W-:Y:S01]  /*14b0*/  IMAD R41, R122.reuse, 0xa4, RZ ;  /* 0x000000a47a297824 */ /* 0x041fe200078e02ff */
[----:B------:R-:W-:Y:S01]  /*14c0*/  IADD3 R50, P0, R55, R134, RZ ;  /* 0x0000008637327210 */ /* 0x000fe20007f1e0ff */
[----:B------:R-:W-:Y:S01]  /*14d0*/  IMAD R61, R122, 0xa8, RZ ;  /* 0x000000a87a3d7824 */ /* 0x000fe200078e02ff */
[-C--:B------:R-:W-:Y:S01]  /*14e0*/  LEA.HI.X.SX32 R49, R53, R135.reuse, 0x1, P1 ;  /* 0x0000008735317211 */ /* 0x080fe200008f0eff */
[----:B------:R0:W3:Y:S01]  /*14f0*/  LDG.E.U8 R36, desc[UR6][R42.64] ;  /* 0x000000062a247981 */ /* 0x0000e2000c1e1100 */
[----:B------:R-:W-:-:S02]  /*1500*/  LEA.HI.X.SX32 R51, R55, R135, 0x1, P0 ;  /* 0x0000008737337211 */ /* 0x000fc400000f0eff */
[-C--:B------:R-:W-:Y:S01]  /*1510*/  IADD3 R52, P1, R57, R134.reuse, RZ ;  /* 0x0000008639347210 */ /* 0x080fe20007f3e0ff */
[----:B------:R1:W3:Y:S01]  /*1520*/  LDG.E.U8 R37, desc[UR6][R44.64] ;  /* 0x000000062c257981 */ /* 0x0002e2000c1e1100 */
[----:B------:R-:W-:-:S03]  /*1530*/  IADD3 R54, P0, R41, R134, RZ ;  /* 0x0000008629367210 */ /* 0x000fc60007f1e0ff */
[----:B------:R1:W3:Y:S01]  /*1540*/  LDG.E.U8 R38, desc[UR6][R46.64] ;  /* 0x000000062e267981 */ /* 0x0002e2000c1e1100 */
[----:B0-----:R-:W-:-:S03]  /*1550*/  IMAD R43, R122, 0xa5, RZ ;  /* 0x000000a57a2b7824 */ /* 0x001fc600078e02ff */
[----:B------:R0:W3:Y:S01]  /*1560*/  LDG.E.U8 R39, desc[UR6][R48.64] ;  /* 0x0000000630277981 */ /* 0x0000e2000c1e1100 */
[C---:B-1----:R-:W-:Y:S01]  /*1570*/  IMAD R45, R122.reuse, 0xa6, RZ ;  /* 0x000000a67a2d7824 */ /* 0x042fe200078e02ff */
[-C--:B------:R-:W-:Y:S02]  /*1580*/  LEA.HI.X.SX32 R53, R57, R135.reuse, 0x1, P1 ;  /* 0x0000008739357211 */ /* 0x080fe400008f0eff */
[----:B------:R1:W3:Y:S01]  /*1590*/  LDG.E.U8 R40, desc[UR6][R50.64] ;  /* 0x0000000632287981 */ /* 0x0002e2000c1e1100 */
[-C--:B------:R-:W-:Y:S01]  /*15a0*/  LEA.HI.X.SX32 R55, R41, R135.reuse, 0x1, P0 ;  /* 0x0000008729377211 */ /* 0x080fe200000f0eff */
[C---:B------:R-:W-:Y:S01]  /*15b0*/  IMAD R47, R122.reuse, 0xa7, RZ ;  /* 0x000000a77a2f7824 */ /* 0x040fe200078e02ff */
[-C--:B------:R-:W-:Y:S01]  /*15c0*/  IADD3 R56, P1, R43, R134.reuse, RZ ;  /* 0x000000862b387210 */ /* 0x080fe20007f3e0ff */
[----:B------:R-:W-:Y:S01]  /*15d0*/  IMAD R63, R122, 0xa9, RZ ;  /* 0x000000a97a3f7824 */ /* 0x000fe200078e02ff */
[----:B------:R-:W-:Y:S01]  /*15e0*/  IADD3 R58, P0, R45, R134, RZ ;  /* 0x000000862d3a7210 */ /* 0x000fe20007f1e0ff */
[----:B------:R4:W3:Y:S01]  /*15f0*/  LDG.E.U8 R41, desc[UR6][R52.64] ;  /* 0x0000000634297981 */ /* 0x0008e2000c1e1100 */
[----:B------:R-:W-:-:S02]  /*1600*/  LEA.HI.X.SX32 R57, R43, R135, 0x1, P1 ;  /* 0x000000872b397211 */ /* 0x000fc400008f0eff */
[-C--:B------:R-:W-:Y:S01]  /*1610*/  LEA.HI.X.SX32 R59, R45, R135.reuse, 0x1, P0 ;  /* 0x000000872d3b7211 */ /* 0x080fe200000f0eff */
[----:B------:R4:W3:Y:S01]  /*1620*/  LDG.E.U8 R42, desc[UR6][R54.64] ;  /* 0x00000006362a7981 */ /* 0x0008e2000c1e1100 */
[-C--:B0-----:R-:W-:Y:S02]  /*1630*/  IADD3 R48, P1, R47, R134.reuse, RZ ;  /* 0x000000862f307210 */ /* 0x081fe40007f3e0ff */
[-C--:B-1----:R-:W-:Y:S01]  /*1640*/  IADD3 R50, P0, R61, R134.reuse, RZ ;  /* 0x000000863d327210 */ /* 0x082fe20007f1e0ff */
[----:B------:R0:W3:Y:S01]  /*1650*/  LDG.E.U8 R43, desc[UR6][R56.64] ;  /* 0x00000006382b7981 */ /* 0x0000e2000c1e1100 */
[-C--:B------:R-:W-:Y:S01]  /*1660*/  LEA.HI.X.SX32 R49, R47, R135.reuse, 0x1, P1 ;  /* 0x000000872f317211 */ /* 0x080fe200008f0eff */
[C---:B------:R-:W-:Y:S01]  /*1670*/  IMAD R47, R122.reuse, 0xaa, RZ ;  /* 0x000000aa7a2f7824 */ /* 0x040fe200078e02ff */
[----:B------:R-:W-:Y:S01]  /*1680*/  LEA.HI.X.SX32 R51, R61, R135, 0x1, P0 ;  /* 0x000000873d337211 */ /* 0x000fe200000f0eff */
[----:B------:R-:W-:Y:S01]  /*1690*/  IMAD R61, R122, 0xab, RZ ;  /* 0x000000ab7a3d7824 */ /* 0x000fe200078e02ff */
[-C--:B----4-:R-:W-:Y:S01]  /*16a0*/  IADD3 R52, P1, R63, R134.reuse, RZ ;  /* 0x000000863f347210 */ /* 0x090fe20007f3e0ff */
[----:B------:R1:W4:Y:S01]  /*16b0*/  LDG.E.U8 R44, desc[UR6][R58.64] ;  /* 0x000000063a2c7981 */ /* 0x000322000c1e1100 */
[----:B------:R-:W-:-:S02]  /*16c0*/  IADD3 R54, P0, R47, R134, RZ ;  /* 0x000000862f367210 */ /* 0x000fc40007f1e0ff */
[-C--:B------:R-:W-:Y:S01]  /*16d0*/  LEA.HI.X.SX32 R53, R63, R135.reuse, 0x1, P1 ;  /* 0x000000873f357211 */ /* 0x080fe200008f0eff */
[C---:B------:R-:W-:Y:S01]  /*16e0*/  IMAD R63, R122.reuse, 0xac, RZ ;  /* 0x000000ac7a3f7824 */ /* 0x040fe200078e02ff */
[-C--:B0-----:R-:W-:Y:S01]  /*16f0*/  IADD3 R56, P1, R61, R134.reuse, RZ ;  /* 0x000000863d387210 */ /* 0x081fe20007f3e0ff */
[C---:B------:R-:W-:Y:S01]  /*1700*/  IMAD R77, R122.reuse, 0xaf, RZ ;  /* 0x000000af7a4d7824 */ /* 0x040fe200078e02ff */
[-C--:B------:R-:W-:Y:S01]  /*1710*/  LEA.HI.X.SX32 R55, R47, R135.reuse, 0x1, P0 ;  /* 0x000000872f377211 */ /* 0x080fe200000f0eff */
[----:B------:R-:W4:Y:S01]  /*1720*/  LDG.E.U8 R45, desc[UR6][R48.64] ;  /* 0x00000006302d7981 */ /* 0x000f22000c1e1100 */
[-C--:B------:R-:W-:Y:S01]  /*1730*/  LEA.HI.X.SX32 R57, R61, R135.reuse, 0x1, P1 ;  /* 0x000000873d397211 */ /* 0x080fe200008f0eff */
[C---:B-1----:R-:W-:Y:S01]  /*1740*/  IMAD R59, R122.reuse, 0xad, RZ ;  /* 0x000000ad7a3b7824 */ /* 0x042fe200078e02ff */
[C---:B------:R-:W-:Y:S01]  /*1750*/  IADD3 R62, P0, R63.reuse, R134, RZ ;  /* 0x000000863f3e7210 */ /* 0x040fe20007f1e0ff */
[----:B------:R-:W-:Y:S01]  /*1760*/  IMAD R61, R122, 0xae, RZ ;  /* 0x000000ae7a3d7824 */ /* 0x000fe200078e02ff */
[----:B------:R0:W4:Y:S02]  /*1770*/  LDG.E.U8 R47, desc[UR6][R52.64] ;  /* 0x00000006342f7981 */ /* 0x000124000c1e1100 */
[----:B------:R-:W-:-:S02]  /*1780*/  LEA.HI.X.SX32 R63, R63, R135, 0x1, P0 ;  /* 0x000000873f3f7211 */ /* 0x000fc400000f0eff */
[-C--:B------:R-:W-:Y:S01]  /*1790*/  IADD3 R72, P1, R59, R134.reuse, RZ ;  /* 0x000000863b487210 */ /* 0x080fe20007f3e0ff */
[----:B------:R1:W4:Y:S01]  /*17a0*/  LDG.E.U8 R48, desc[UR6][R54.64] ;  /* 0x0000000636307981 */ /* 0x000322000c1e1100 */
[----:B------:R-:W-:-:S03]  /*17b0*/  IADD3 R74, P0, R61, R134, RZ ;  /* 0x000000863d4a7210 */ /* 0x000fc60007f1e0ff */
[----:B------:R2:W4:Y:S01]  /*17c0*/  LDG.E.U8 R49, desc[UR6][R56.64] ;  /* 0x0000000638317981 */ /* 0x000522000c1e1100 */
[C---:B0-----:R-:W-:Y:S01]  /*17d0*/  IMAD R53, R122.reuse, 0x30, RZ ;  /* 0x000000307a357824 */ /* 0x041fe200078e02ff */
[-C--:B------:R-:W-:Y:S02]  /*17e0*/  LEA.HI.X.SX32 R73, R59, R135.reuse, 0x1, P1 ;  /* 0x000000873b497211 */ /* 0x080fe400008f0eff */
[-C--:B------:R-:W-:Y:S01]  /*17f0*/  LEA.HI.X.SX32 R75, R61, R135.reuse, 0x1, P0 ;  /* 0x000000873d4b7211 */ /* 0x080fe200000f0eff */
[----:B------:R-:W4:Y:S01]  /*1800*/  LDG.E.U8 R46, desc[UR6][R50.64] ;  /* 0x00000006322e7981 */ /* 0x000f22000c1e1100 */
[-C--:B------:R-:W-:Y:S01]  /*1810*/  IADD3 R76, P1, R77, R134.reuse, RZ ;  /* 0x000000864d4c7210 */ /* 0x080fe20007f3e0ff */
[C---:B-1----:R-:W-:Y:S01]  /*1820*/  IMAD R55, R122.reuse, 0x31, RZ ;  /* 0x000000317a377824 */ /* 0x042fe200078e02ff */
[-C--:B------:R-:W-:Y:S01]  /*1830*/  IADD3 R58, P0, R53, R134.reuse, RZ ;  /* 0x00000086353a7210 */ /* 0x080fe20007f1e0ff */
[C---:B------:R-:W-:Y:S01]  /*1840*/  IMAD R79, R122.reuse, 0x33, RZ ;  /* 0x000000337a4f7824 */ /* 0x040fe200078e02ff */
[----:B------:R-:W3:Y:S01]  /*1850*/  LDG.E.U8 R156, desc[UR6][R156.64] ;  /* 0x000000069c9c7981 */ /* 0x000ee2000c1e1100 */
[C---:B--2---:R-:W-:Y:S01]  /*1860*/  IMAD R57, R122.reuse, 0x32, RZ ;  /* 0x000000327a397824 */ /* 0x044fe200078e02ff */
[-C--:B------:R-:W-:Y:S01]  /*1870*/  LEA.HI.X.SX32 R77, R77, R135.reuse, 0x1, P1 ;  /* 0x000000874d4d7211 */ /* 0x080fe200008f0eff */
[C---:B------:R-:W-:Y:S01]  /*1880*/  IMAD R81, R122.reuse, 0x34, RZ ;  /* 0x000000347a517824 */ /* 0x040fe200078e02ff */
[----:B------:R-:W-:Y:S01]  /*1890*/  LEA.HI.X.SX32 R59, R53, R135, 0x1, P0 ;  /* 0x00000087353b7211 */ /* 0x000fe200000f0eff */
[----:B------:R0:W2:Y:S01]  /*18a0*/  LDG.E.U8 R50, desc[UR6][R62.64] ;  /* 0x000000063e327981 */ /* 0x0000a2000c1e1100 */
[----:B------:R-:W-:Y:S01]  /*18b0*/  IADD3 R60, P1, R55, R134, RZ ;  /* 0x00000086373c7210 */ /* 0x000fe20007f3e0ff */
[----:B------:R-:W-:-:S02]  /*18c0*/  IMAD R83, R122, 0x35, RZ ;  /* 0x000000357a537824 */ /* 0x000fc400078e02ff */
[----:B------:R1:W2:Y:S01]  /*18d0*/  LDG.E.U8 R51, desc[UR6][R72.64] ;  /* 0x0000000648337981 */ /* 0x0002a2000c1e1100 */
[----:B------:R-:W-:-:S03]  /*18e0*/  LEA.HI.X.SX32 R61, R55, R135, 0x1, P1 ;  /* 0x00000087373d7211 */ /* 0x000fc600008f0eff */
[----:B------:R1:W2:Y:S01]  /*18f0*/  LDG.E.U8 R52, desc[UR6][R74.64] ;  /* 0x000000064a347981 */ /* 0x0002a2000c1e1100 */
[----:B0-----:R-:W-:-:S03]  /*1900*/  IADD3 R62, P0, R57, R134, RZ ;  /* 0x00000086393e7210 */ /* 0x001fc60007f1e0ff */
[----:B------:R0:W2:Y:S01]  /*1910*/  LDG.E.U8 R53, desc[UR6][R76.64] ;  /* 0x000000064c357981 */ /* 0x0000a2000c1e1100 */
[-C--:B------:R-:W-:Y:S02]  /*1920*/  LEA.HI.X.SX32 R63, R57, R135.reuse, 0x1, P0 ;  /* 0x00000087393f7211 */ /* 0x080fe400000f0eff */
[-C--:B-1----:R-:W-:Y:S01]  /*1930*/  IADD3 R72, P1, R79, R134.reuse, RZ ;  /* 0x000000864f487210 */ /* 0x082fe20007f3e0ff */
[----:B------:R1:W2:Y:S01]  /*1940*/  LDG.E.U8 R55, desc[UR6][R60.64] ;  /* 0x000000063c377981 */ /* 0x0002a2000c1e1100 */
[-C--:B------:R-:W-:Y:S02]  /*1950*/  IADD3 R74, P0, R81, R134.reuse, RZ ;  /* 0x00000086514a7210 */ /* 0x080fe40007f1e0ff */
[-C--:B------:R-:W-:Y:S01]  /*1960*/  LEA.HI.X.SX32 R73, R79, R135.reuse, 0x1, P1 ;  /* 0x000000874f497211 */ /* 0x080fe200008f0eff */
[C---:B------:R-:W-:Y:S01]  /*1970*/  IMAD R79, R122.reuse, 0x36, RZ ;  /* 0x000000367a4f7824 */ /* 0x040fe200078e02ff */
[-C--:B------:R-:W-:Y:S01]  /*1980*/  LEA.HI.X.SX32 R75, R81, R135.reuse, 0x1, P0 ;  /* 0x00000087514b7211 */ /* 0x080fe200000f0eff */
[C---:B------:R-:W-:Y:S01]  /*1990*/  IMAD R81, R122.reuse, 0x37, RZ ;  /* 0x000000377a517824 */ /* 0x040fe200078e02ff */
[-C--:B0-----:R-:W-:Y:S01]  /*19a0*/  IADD3 R76, P1, R83, R134.reuse, RZ ;  /* 0x00000086534c7210 */ /* 0x081fe20007f3e0ff */
[----:B------:R0:W2:Y:S01]  /*19b0*/  LDG.E.U8 R56, desc[UR6][R62.64] ;  /* 0x000000063e387981 */ /* 0x0000a2000c1e1100 */
[-C--:B------:R-:W-:Y:S01]  /*19c0*/  IADD3 R78, P0, R79, R134.reuse, RZ ;  /* 0x000000864f4e7210 */ /* 0x080fe20007f1e0ff */
[----:B-1----:R-:W-:Y:S01]  /*19d0*/  IMAD R61, R122, 0x38, RZ ;  /* 0x000000387a3d7824 */ /* 0x002fe200078e02ff */
[----:B------:R-:W-:Y:S01]  /*19e0*/  LEA.HI.X.SX32 R77, R83, R135, 0x1, P1 ;  /* 0x00000087534d7211 */ /* 0x000fe200008f0eff */
[----:B------:R-:W2:Y:S01]  /*19f0*/  LDG.E.U8 R54, desc[UR6][R58.64] ;  /* 0x000000063a367981 */ /* 0x000ea2000c1e1100 */
[----:B------:R-:W-:-:S03]  /*1a00*/  IADD3 R80, P1, R81, R134, RZ ;  /* 0x0000008651507210 */ /* 0x000fc60007f3e0ff */
[----:B------:R1:W2:Y:S01]  /*1a10*/  LDG.E.U8 R57, desc[UR6][R72.64] ;  /* 0x0000000648397981 */ /* 0x0002a2000c1e1100 */
[C---:B0-----:R-:W-:Y:S01]  /*1a20*/  IMAD R63, R122.reuse, 0x39, RZ ;  /* 0x000000397a3f7824 */ /* 0x041fe200078e02ff */
[-C--:B------:R-:W-:Y:S01]  /*1a30*/  LEA.HI.X.SX32 R79, R79, R135.reuse, 0x1, P0 ;  /* 0x000000874f4f7211 */ /* 0x080fe200000f0eff */
[C---:B------:R-:W-:Y:S01]  /*1a40*/  IMAD R89, R122.reuse, 0x3c, RZ ;  /* 0x0000003c7a597824 */ /* 0x040fe200078e02ff */
[-C--:B------:R-:W-:Y:S01]  /*1a50*/  LEA.HI.X.SX32 R81, R81, R135.reuse, 0x1, P1 ;  /* 0x0000008751517211 */ /* 0x080fe200008f0eff */
[----:B------:R0:W2:Y:S01]  /*1a60*/  LDG.E.U8 R58, desc[UR6][R74.64] ;  /* 0x000000064a3a7981 */ /* 0x0000a2000c1e1100 */
[-C--:B------:R-:W-:Y:S02]  /*1a70*/  IADD3 R82, P0, R61, R134.reuse, RZ ;  /* 0x000000863d527210 */ /* 0x080fe40007f1e0ff */
[----:B------:R-:W-:Y:S01]  /*1a80*/  IADD3 R84, P1, R63, R134, RZ ;  /* 0x000000863f547210 */ /* 0x000fe20007f3e0ff */
[----:B-1----:R-:W-:Y:S01]  /*1a90*/  IMAD R73, R122, 0x3a, RZ ;  /* 0x0000003a7a497824 */ /* 0x002fe200078e02ff */
[----:B------:R1:W2:Y:S01]  /*1aa0*/  LDG.E.U8 R59, desc[UR6][R76.64] ;  /* 0x000000064c3b7981 */ /* 0x0002a2000c1e1100 */
[----:B------:R-:W-:-:S03]  /*1ab0*/  LEA.HI.X.SX32 R83, R61, R135, 0x1, P0 ;  /* 0x000000873d537211 */ /* 0x000fc600000f0eff */
[----:B------:R1:W2:Y:S01]  /*1ac0*/  LDG.E.U8 R60, desc[UR6][R78.64] ;  /* 0x000000064e3c7981 */ /* 0x0002a2000c1e1100 */
[----:B0-----:R-:W-:Y:S01]  /*1ad0*/  IMAD R75, R122, 0x3b, RZ ;  /* 0x0000003b7a4b7824 */ /* 0x001fe200078e02ff */
[----:B------:R-:W-:Y:S02]  /*1ae0*/  LEA.HI.X.SX32 R85, R63, R135, 0x1, P1 ;  /* 0x000000873f557211 */ /* 0x000fe400008f0eff */
[-C--:B------:R-:W-:Y:S01]  /*1af0*/  IADD3 R86, P0, R73, R134.reuse, RZ ;  /* 0x0000008649567210 */ /* 0x080fe20007f1e0ff */
[----:B------:R0:W2:Y:S01]  /*1b00*/  LDG.E.U8 R61, desc[UR6][R80.64] ;  /* 0x00000006503d7981 */ /* 0x0000a2000c1e1100 */
[----:B-1----:R-:W-:-:S03]  /*1b10*/  IADD3 R76, P1, R75, R134, RZ ;  /* 0x000000864b4c7210 */ /* 0x002fc60007f3e0ff */
[----:B------:R1:W2:Y:S01]  /*1b20*/  LDG.E.U8 R62, desc[UR6][R82.64] ;  /* 0x00000006523e7981 */ /* 0x0002a2000c1e1100 */
[C---:B------:R-:W-:Y:S01]  /*1b30*/  IMAD R79, R122.reuse, 0x3d, RZ ;  /* 0x0000003d7a4f7824 */ /* 0x040fe200078e02ff */
[-C--:B------:R-:W-:Y:S02]  /*1b40*/  LEA.HI.X.SX32 R87, R73, R135.reuse, 0x1, P0 ;  /* 0x0000008749577211 */ /* 0x080fe400000f0eff */
[-C--:B------:R-:W-:Y:S01]  /*1b50*/  LEA.HI.X.SX32 R77, R75, R135.reuse, 0x1, P1 ;  /* 0x000000874b4d7211 */ /* 0x080fe200008f0eff */
[C---:B------:R-:W-:Y:S01]  /*1b60*/  IMAD R75, R122.reuse, 0x3e, RZ ;  /* 0x0000003e7a4b7824 */ /* 0x040fe200078e02ff */
[-C--:B------:R-:W-:Y:S01]  /*1b70*/  IADD3 R88, P0, R89, R134.reuse, RZ ;  /* 0x0000008659587210 */ /* 0x080fe20007f1e0ff */
[----:B0-----:R-:W-:Y:S01]  /*1b80*/  IMAD R81, R122, 0x3f, RZ ;  /* 0x0000003f7a517824 */ /* 0x001fe200078e02ff */
[----:B------:R-:W-:Y:S01]  /*1b90*/  IADD3 R90, P1, R79, R134, RZ ;  /* 0x000000864f5a7210 */ /* 0x000fe20007f3e0ff */
[----:B------:R0:W2:Y:S01]  /*1ba0*/  LDG.E.U8 R63, desc[UR6][R84.64] ;  /* 0x00000006543f7981 */ /* 0x0000a2000c1e1100 */
[----:B------:R-:W-:-:S02]  /*1bb0*/  LEA.HI.X.SX32 R89, R89, R135, 0x1, P0 ;  /* 0x0000008759597211 */ /* 0x000fc400000f0eff */
[-C--:B------:R-:W-:Y:S01]  /*1bc0*/  LEA.HI.X.SX32 R91, R79, R135.reuse, 0x1, P1 ;  /* 0x000000874f5b7211 */ /* 0x080fe200008f0eff */
[C---:B------:R-:W-:Y:S01]  /*1bd0*/  IMAD R79, R122.reuse, 0xb0, RZ ;  /* 0x000000b07a4f7824 */ /* 0x040fe200078e02ff */
[CC--:B------:R-:W-:Y:S01]  /*1be0*/  IADD3 R92, P0, R75.reuse, R134.reuse, RZ ;  /* 0x000000864b5c7210 */ /* 0x0c0fe20007f1e0ff */
[----:B------:R-:W2:Y:S03]  /*1bf0*/  LDG.E.U8 R73, desc[UR6][R76.64] ;  /* 0x000000064c497981 */ /* 0x000ea6000c1e1100 */
[-C--:B------:R-:W-:Y:S01]  /*1c00*/  LEA.HI.X.SX32 R93, R75, R135.reuse, 0x1, P0 ;  /* 0x000000874b5d7211 */ /* 0x080fe200000f0eff */
[C---:B-1----:R-:W-:Y:S01]  /*1c10*/  IMAD R83, R122.reuse, 0xb1, RZ ;  /* 0x000000b17a537824 */ /* 0x042fe200078e02ff */
[-C--:B------:R-:W-:Y:S01]  /*1c20*/  IADD3 R78, P0, R79, R134.reuse, RZ ;  /* 0x000000864f4e7210 */ /* 0x080fe20007f1e0ff */
[----:B0-----:R-:W-:Y:S01]  /*1c30*/  IMAD R85, R122, 0xb2, RZ ;  /* 0x000000b27a557824 */ /* 0x001fe200078e02ff */
[----:B------:R-:W-:Y:S01]  /*1c40*/  IADD3 R80, P1, R81, R134, RZ ;  /* 0x0000008651507210 */ /* 0x000fe20007f3e0ff */
[----:B------:R0:W2:Y:S01]  /*1c50*/  LDG.E.U8 R74, desc[UR6][R88.64] ;  /* 0x00000006584a7981 */ /* 0x0000a2000c1e1100 */
[----:B------:R-:W-:-:S03]  /*1c60*/  LEA.HI.X.SX32 R79, R79, R135, 0x1, P0 ;  /* 0x000000874f4f7211 */ /* 0x000fc600000f0eff */
[----:B------:R-:W2:Y:S01]  /*1c70*/  LDG.E.U8 R76, desc[UR6][R92.64] ;  /* 0x000000065c4c7981 */ /* 0x000ea2000c1e1100 */
[-C--:B------:R-:W-:Y:S02]  /*1c80*/  LEA.HI.X.SX32 R81, R81, R135.reuse, 0x1, P1 ;  /* 0x0000008751517211 */ /* 0x080fe400008f0eff */
[-C--:B------:R-:W-:Y:S01]  /*1c90*/  IADD3 R82, P1, R83, R134.reuse, RZ ;  /* 0x0000008653527210 */ /* 0x080fe20007f3e0ff */
[----:B------:R1:W2:Y:S01]  /*1ca0*/  LDG.E.U8 R72, desc[UR6][R86.64] ;  /* 0x0000000656487981 */ /* 0x0002a2000c1e1100 */
[----:B0-----:R-:W-:Y:S01]  /*1cb0*/  IADD3 R88, P0, R85, R134, RZ ;  /* 0x0000008655587210 */ /* 0x001fe20007f1e0ff */
[----:B------:R-:W-:Y:S02]  /*1cc0*/  IMAD R95, R122, 0xb4, RZ ;  /* 0x000000b47a5f7824 */ /* 0x000fe400078e02ff */
[----:B------:R0:W2:Y:S04]  /*1cd0*/  LDG.E.U8 R75, desc[UR6][R90.64] ;  /* 0x000000065a4b7981 */ /* 0x0000a8000c1e1100 */
[----:B------:R-:W5:Y:S01]  /*1ce0*/  LDG.E.U8 R92, desc[UR6][R78.64] ;  /* 0x000000064e5c7981 */ /* 0x000f62000c1e1100 */
[----:B------:R-:W-:-:S02]  /*1cf0*/  LEA.HI.X.SX32 R83, R83, R135, 0x1, P1 ;  /* 0x0000008753537211 */ /* 0x000fc400008f0eff */
[----:B------:R-:W-:Y:S01]  /*1d00*/  LEA.HI.X.SX32 R89, R85, R135, 0x1, P0 ;  /* 0x0000008755597211 */ /* 0x000fe200000f0eff */
[----:B------:R0:W2:Y:S04]  /*1d10*/  LDG.E.U8 R77, desc[UR6][R80.64] ;  /* 0x00000006504d7981 */ /* 0x0000a8000c1e1100 */
[----:B------:R-:W4:Y:S04]  /*1d20*/  LDG.E.U8 R98, desc[UR6][R82.64] ;  /* 0x0000000652627981 */ /* 0x000f28000c1e1100 */
[----:B------:R0:W3:Y:S01]  /*1d30*/  LDG.E.U8 R88, desc[UR6][R88.64] ;  /* 0x0000000658587981 */ /* 0x0000e2000c1e1100 */
[----:B-1----:R-:W-:-:S02]  /*1d40*/  IMAD R87, R122, 0xb3, RZ ;  /* 0x000000b37a577824 */ /* 0x002fc400078e02ff */
[C---:B------:R-:W-:Y:S01]  /*1d50*/  IMAD R85, R122.reuse, 0xb5, RZ ;  /* 0x000000b57a557824 */ /* 0x040fe200078e02ff */
[----:B------:R-:W2:Y:S02]  /*1d60*/  LDG.E.U8 R158, desc[UR6][R158.64] ;  /* 0x000000069e9e7981 */ /* 0x000ea4000c1e1100 */
[-C--:B0-----:R-:W-:Y:S01]  /*1d70*/  IADD3 R90, P1, R87, R134.reuse, RZ ;  /* 0x00000086575a7210 */ /* 0x081fe20007f3e0ff */
[C---:B------:R-:W-:Y:S01]  /*1d80*/  IMAD R81, R122.reuse, 0xb6, RZ ;  /* 0x000000b67a517824 */ /* 0x040fe200078e02ff */
[-C--:B------:R-:W-:Y:S01]  /*1d90*/  IADD3 R86, P0, R95, R134.reuse, RZ ;  /* 0x000000865f567210 */ /* 0x080fe20007f1e0ff */
[C---:B------:R-:W-:Y:S01]  /*1da0*/  IMAD R79, R122.reuse, 0xb7, RZ ;  /* 0x000000b77a4f7824 */ /* 0x040fe200078e02ff */
[-C--:B------:R-:W-:Y:S01]  /*1db0*/  LEA.HI.X.SX32 R91, R87, R135.reuse, 0x1, P1 ;  /* 0x00000087575b7211 */ /* 0x080fe200008f0eff */
[C---:B------:R-:W-:Y:S01]  /*1dc0*/  IMAD R99, R122.reuse, 0xda, RZ ;  /* 0x000000da7a637824 */ /* 0x040fe200078e02ff */
[-C--:B------:R-:W-:Y:S01]  /*1dd0*/  IADD3 R84, P1, R85, R134.reuse, RZ ;  /* 0x0000008655547210 */ /* 0x080fe20007f3e0ff */
[----:B------:R-:W-:Y:S01]  /*1de0*/  IMAD R93, R122, 0xb8, RZ ;  /* 0x000000b87a5d7824 */ /* 0x000fe200078e02ff */
[----:B------:R-:W-:Y:S01]  /*1df0*/  LEA.HI.X.SX32 R87, R95, R135, 0x1, P0 ;  /* 0x000000875f577211 */ /* 0x000fe200000f0eff */
[----:B------:R0:W2:Y:S01]  /*1e00*/  LDG.E.U8 R97, desc[UR6][R90.64] ;  /* 0x000000065a617981 */ /* 0x0000a2000c1e1100 */
[----:B------:R-:W-:-:S02]  /*1e10*/  IADD3 R80, P0, R81, R134, RZ ;  /* 0x0000008651507210 */ /* 0x000fc40007f1e0ff */
[-C--:B------:R-:W-:Y:S01]  /*1e20*/  LEA.HI.X.SX32 R85, R85, R135.reuse, 0x1, P1 ;  /* 0x0000008755557211 */ /* 0x080fe200008f0eff */
[C---:B------:R-:W-:Y:S01]  /*1e30*/  IMAD R89, R122.reuse, 0xb9, RZ ;  /* 0x000000b97a597824 */ /* 0x040fe200078e02ff */
[-C--:B------:R-:W-:Y:S01]  /*1e40*/  IADD3 R82, P1, R79, R134.reuse, RZ ;  /* 0x000000864f527210 */ /* 0x080fe20007f3e0ff */
[----:B------:R1:W2:Y:S01]  /*1e50*/  LDG.E.U8 R96, desc[UR6][R86.64] ;  /* 0x0000000656607981 */ /* 0x0002a2000c1e1100 */
[-C--:B------:R-:W-:Y:S02]  /*1e60*/  LEA.HI.X.SX32 R81, R81, R135.reuse, 0x1, P0 ;  /* 0x0000008751517211 */ /* 0x080fe400000f0eff */
[----:B------:R-:W-:Y:S01]  /*1e70*/  IADD3 R78, P0, R93, R134, RZ ;  /* 0x000000865d4e7210 */ /* 0x000fe20007f1e0ff */
[----:B------:R-:W2:Y:S01]  /*1e80*/  LDG.E.U8 R95, desc[UR6][R84.64] ;  /* 0x00000006545f7981 */ /* 0x000ea2000c1e1100 */
[-C--:B------:R-:W-:Y:S02]  /*1e90*/  LEA.HI.X.SX32 R83, R79, R135.reuse, 0x1, P1 ;  /* 0x000000874f537211 */ /* 0x080fe400008f0eff */
[----:B------:R-:W-:Y:S01]  /*1ea0*/  LEA.HI.X.SX32 R79, R93, R135, 0x1, P0 ;  /* 0x000000875d4f7211 */ /* 0x000fe200000f0eff */
[----:B------:R1:W2:Y:S01]  /*1eb0*/  LDG.E.U8 R94, desc[UR6][R80.64] ;  /* 0x00000006505e7981 */ /* 0x0002a2000c1e1100 */
[----:B0-----:R-:W-:-:S03]  /*1ec0*/  IMAD R91, R122, 0xba, RZ ;  /* 0x000000ba7a5b7824 */ /* 0x001fc600078e02ff */
[----:B------:R0:W2:Y:S01]  /*1ed0*/  LDG.E.U8 R93, desc[UR6][R82.64] ;  /* 0x00000006525d7981 */ /* 0x0000a2000c1e1100 */
[C---:B-1----:R-:W-:Y:S02]  /*1ee0*/  IMAD R87, R122.reuse, 0xbb, RZ ;  /* 0x000000bb7a577824 */ /* 0x042fe400078e02ff */
[C---:B------:R-:W-:Y:S01]  /*1ef0*/  IMAD R101, R122.reuse, 0xdb, RZ ;  /* 0x000000db7a657824 */ /* 0x040fe200078e02ff */
[----:B------:R-:W2:Y:S01]  /*1f00*/  LDG.E.U8 R162, desc[UR6][R162.64] ;  /* 0x00000006a2a27981 */ /* 0x000ea2000c1e1100 */
[CC--:B------:R-:W-:Y:S01]  /*1f10*/  IADD3 R80, P1, R89.reuse, R134.reuse, RZ ;  /* 0x0000008659507210 */ /* 0x0c0fe20007f3e0ff */
[C---:B------:R-:W-:Y:S02]  /*1f20*/  IMAD R85, R122.reuse, 0xbc, RZ ;  /* 0x000000bc7a557824 */ /* 0x040fe400078e02ff */
[----:B------:R-:W2:Y:S01]  /*1f30*/  LDG.E.U8 R160, desc[UR6][R160.64] ;  /* 0x00000006a0a07981 */ /* 0x000ea2000c1e1100 */
[-C--:B------:R-:W-:Y:S02]  /*1f40*/  LEA.HI.X.SX32 R81, R89, R135.reuse, 0x1, P1 ;  /* 0x0000008759517211 */ /* 0x080fe400008f0eff */
[C---:B0-----:R-:W-:Y:S01]  /*1f50*/  IADD3 R82, P0, R91.reuse, R134, RZ ;  /* 0x000000865b527210 */ /* 0x041fe20007f1e0ff */
[----:B------:R-:W-:Y:S01]  /*1f60*/  IMAD R117, R122, 0xde, RZ ;  /* 0x000000de7a757824 */ /* 0x000fe200078e02ff */
[----:B------:R-:W2:Y:S02]  /*1f70*/  LDG.E.U8 R164, desc[UR6][R164.64] ;  /* 0x00000006a4a47981 */ /* 0x000ea4000c1e1100 */
[----:B------:R-:W-:-:S02]  /*1f80*/  LEA.HI.X.SX32 R83, R91, R135, 0x1, P0 ;  /* 0x000000875b537211 */ /* 0x000fc400000f0eff */
[----:B------:R0:W2:Y:S01]  /*1f90*/  LDG.E.U8 R90, desc[UR6][R80.64] ;  /* 0x00000006505a7981 */ /* 0x0000a2000c1e1100 */
[C---:B------:R-:W-:Y:S02]  /*1fa0*/  IMAD R119, R122.reuse, 0xdf, RZ ;  /* 0x000000df7a777824 */ /* 0x040fe400078e02ff */
[C---:B------:R-:W-:Y:S01]  /*1fb0*/  IMAD R121, R122.reuse, 0x63, RZ ;  /* 0x000000637a797824 */ /* 0x040fe200078e02ff */
[----:B------:R-:W2:Y:S01]  /*1fc0*/  LDG.E.U8 R166, desc[UR6][R166.64] ;  /* 0x00000006a6a67981 */ /* 0x000ea2000c1e1100 */
[C---:B------:R-:W-:Y:S02]  /*1fd0*/  IMAD R123, R122.reuse, 0x64, RZ ;  /* 0x000000647a7b7824 */ /* 0x040fe400078e02ff */
[----:B------:R-:W-:Y:S01]  /*1fe0*/  IMAD R125, R122, 0x66, RZ ;  /* 0x000000667a7d7824 */ /* 0x000fe200078e02ff */
[----:B------:R-:W2:Y:S01]  /*1ff0*/  LDG.E.U8 R103, desc[UR6][R134.64] ;  /* 0x0000000686677981 */ /* 0x000ea2000c1e1100 */
[----:B0-----:R-:W-:-:S04]  /*2000*/  IADD3 R80, P0, R85, R134, RZ ;  /* 0x0000008655507210 */ /* 0x001fc80007f1e0ff */
[----:B------:R-:W-:-:S05]  /*2010*/  LEA.HI.X.SX32 R81, R85, R135, 0x1, P0 ;  /* 0x0000008755517211 */ /* 0x000fca00000f0eff */
[----:B------:R-:W2:Y:S04]  /*2020*/  LDG.E.U8 R84, desc[UR6][R80.64] ;  /* 0x0000000650547981 */ /* 0x000ea8000c1e1100 */
[----:B-----5:R0:W-:Y:S04]  /*2030*/  STL [R1+0x70], R92 ;  /* 0x0000705c01007387 */ /* 0x0201e80000100800 */
[----:B0-----:R0:W5:Y:S04]  /*2040*/  LDG.E.U8 R92, desc[UR6][R78.64] ;  /* 0x000000064e5c7981 */ /* 0x001168000c1e1100 */
[----:B----4-:R-:W-:Y:S01]  /*2050*/  STL [R1+0x6c], R98 ;  /* 0x00006c6201007387 */ /* 0x010fe20000100800 */
[----:B0-----:R-:W-:-:S03]  /*2060*/  IADD3 R78, P1, R87, R134, RZ ;  /* 0x00000086574e7210 */ /* 0x001fc60007f3e0ff */
[----:B---3--:R0:W-:Y:S01]  /*2070*/  STL [R1+0x68], R88 ;  /* 0x0000685801007387 */ /* 0x0081e20000100800 */
[----:B------:R-:W-:-:S05]  /*2080*/  LEA.HI.X.SX32 R79, R87, R135, 0x1, P1 ;  /* 0x00000087574f7211 */ /* 0x000fca00008f0eff */
[----:B------:R1:W3:Y:S04]  /*2090*/  LDG.E.U8 R86, desc[UR6][R78.64] ;  /* 0x000000064e567981 */ /* 0x0002e8000c1e1100 */
[----:B0-----:R0:W4:Y:S01]  /*20a0*/  LDG.E.U8 R88, desc[UR6][R82.64] ;  /* 0x0000000652587981 */ /* 0x001122000c1e1100 */
[C---:B------:R-:W-:Y:S02]  /*20b0*/  IMAD R89, R122.reuse, 0xbd, RZ ;  /* 0x000000bd7a597824 */ /* 0x040fe400078e02ff */
[C---:B------:R-:W-:Y:S02]  /*20c0*/  IMAD R87, R122.reuse, 0xbe, RZ ;  /* 0x000000be7a577824 */ /* 0x040fe400078e02ff */
[----:B------:R-:W-:-:S03]  /*20d0*/  IMAD R91, R122, 0xbf, RZ ;  /* 0x000000bf7a5b7824 */ /* 0x000fc600078e02ff */
[-C--:B-1----:R-:W-:Y:S02]  /*20e0*/  IADD3 R78, P0, R87, R134.reuse, RZ ;  /* 0x00000086574e7210 */ /* 0x082fe40007f1e0ff */
[-C--:B0-----:R-:W-:Y:S01]  /*20f0*/  IADD3 R82, P1, R89, R134.reuse, RZ ;  /* 0x0000008659527210 */ /* 0x081fe20007f3e0ff */
[C---:B------:R-:W-:Y:S01]  /*2100*/  IMAD.SHL.U32 R85, R122.reuse, 0x40, RZ ;  /* 0x000000407a557824 */ /* 0x040fe200078e00ff */
[-C--:B------:R-:W-:Y:S02]  /*2110*/  LEA.HI.X.SX32 R79, R87, R135.reuse, 0x1, P0 ;  /* 0x00000087574f7211 */ /* 0x080fe400000f0eff */
[----:B------:R-:W-:Y:S01]  /*2120*/  LEA.HI.X.SX32 R83, R89, R135, 0x1, P1 ;  /* 0x0000008759537211 */ /* 0x000fe200008f0eff */
[C---:B------:R-:W-:Y:S01]  /*2130*/  IMAD R87, R122.reuse, 0x41, RZ ;  /* 0x000000417a577824 */ /* 0x040fe200078e02ff */
[----:B------:R-:W-:Y:S01]  /*2140*/  IADD3 R80, P1, R91, R134, RZ ;  /* 0x000000865b507210 */ /* 0x000fe20007f3e0ff */
[----:B------:R0:W3:Y:S01]  /*2150*/  LDG.E.U8 R251, desc[UR6][R78.64] ;  /* 0x000000064efb7981 */ /* 0x0000e2000c1e1100 */
[----:B------:R-:W-:-:S02]  /*2160*/  IMAD R89, R122, 0x42, RZ ;  /* 0x000000427a597824 */ /* 0x000fc400078e02ff */
[----:B------:R-:W-:Y:S01]  /*2170*/  LEA.HI.X.SX32 R81, R91, R135, 0x1, P1 ;  /* 0x000000875b517211 */ /* 0x000fe200008f0eff */
[----:B------:R1:W3:Y:S04]  /*2180*/  LDG.E.U8 R252, desc[UR6][R82.64] ;  /* 0x0000000652fc7981 */ /* 0x0002e8000c1e1100 */
[----:B--2---:R-:W-:Y:S01]  /*2190*/  STL [R1+0x64], R97 ;  /* 0x0000646101007387 */ /* 0x004fe20000100800 */
[----:B0-----:R-:W-:-:S03]  /*21a0*/  IADD3 R78, P1, R87, R134, RZ ;  /* 0x00000086574e7210 */ /* 0x001fc60007f3e0ff */
[----:B------:R0:W2:Y:S01]  /*21b0*/  LDG.E.U8 R250, desc[UR6][R80.64] ;  /* 0x0000000650fa7981 */ /* 0x0000a2000c1e1100 */
[-C--:B-1----:R-:W-:Y:S02]  /*21c0*/  IADD3 R82, P0, R85, R134.reuse, RZ ;  /* 0x0000008655527210 */ /* 0x082fe40007f1e0ff */
[-C--:B------:R-:W-:Y:S02]  /*21d0*/  LEA.HI.X.SX32 R79, R87, R135.reuse, 0x1, P1 ;  /* 0x00000087574f7211 */ /* 0x080fe400008f0eff */
[-C--:B------:R-:W-:Y:S01]  /*21e0*/  LEA.HI.X.SX32 R83, R85, R135.reuse, 0x1, P0 ;  /* 0x0000008755537211 */ /* 0x080fe200000f0eff */
[C---:B------:R-:W-:Y:S01]  /*21f0*/  IMAD R85, R122.reuse, 0x43, RZ ;  /* 0x000000437a557824 */ /* 0x040fe200078e02ff */
[----:B------:R-:W-:Y:S01]  /*2200*/  STL [R1+0x60], R96 ;  /* 0x0000606001007387 */ /* 0x000fe20000100800 */
[----:B------:R-:W-:Y:S01]  /*2210*/  IMAD R87, R122, 0x44, RZ ;  /* 0x000000447a577824 */ /* 0x000fe200078e02ff */
[C---:B0-----:R-:W-:Y:S02]  /*2220*/  IADD3 R80, P0, R89.reuse, R134, RZ ;  /* 0x0000008659507210 */ /* 0x041fe40007f1e0ff */
[----:B------:R-:W-:Y:S02]  /*2230*/  STL [R1+0x5c], R95 ;  /* 0x00005c5f01007387 */ /* 0x000fe40000100800 */
[----:B------:R-:W-:-:S02]  /*2240*/  LEA.HI.X.SX32 R81, R89, R135, 0x1, P0 ;  /* 0x0000008759517211 */ /* 0x000fc400000f0eff */
[----:B------:R0:W-:Y:S01]  /*2250*/  STL [R1+0x58], R94 ;  /* 0x0000585e01007387 */ /* 0x0001e20000100800 */
[----:B------:R-:W-:-:S03]  /*2260*/  IMAD R89, R122, 0x45, RZ ;  /* 0x000000457a597824 */ /* 0x000fc600078e02ff */
[----:B------:R1:W-:Y:S04]  /*2270*/  STL [R1+0x54], R93 ;  /* 0x0000545d01007387 */ /* 0x0003e80000100800 */
[----:B0-----:R0:W2:Y:S04]  /*2280*/  LDG.E.U8 R94, desc[UR6][R82.64] ;  /* 0x00000006525e7981 */ /* 0x0010a8000c1e1100 */
[----:B-1----:R1:W2:Y:S01]  /*2290*/  LDG.E.U8 R93, desc[UR6][R78.64] ;  /* 0x000000064e5d7981 */ /* 0x0022a2000c1e1100 */
[-C--:B0-----:R-:W-:Y:S02]  /*22a0*/  IADD3 R82, P1, R85, R134.reuse, RZ ;  /* 0x0000008655527210 */ /* 0x081fe40007f3e0ff */
[----:B-1----:R-:W-:-:S02]  /*22b0*/  IADD3 R78, P0, R87, R134, RZ ;  /* 0x00000086574e7210 */ /* 0x002fc40007f1e0ff */
[-C--:B------:R-:W-:Y:S01]  /*22c0*/  LEA.HI.X.SX32 R83, R85, R135.reuse, 0x1, P1 ;  /* 0x0000008755537211 */ /* 0x080fe200008f0eff */
[C---:B------:R-:W-:Y:S01]  /*22d0*/  IMAD R85, R122.reuse, 0x46, RZ ;  /* 0x000000467a557824 */ /* 0x040fe200078e02ff */
[----:B------:R-:W-:Y:S01]  /*22e0*/  LEA.HI.X.SX32 R79, R87, R135, 0x1, P0 ;  /* 0x00000087574f7211 */ /* 0x000fe200000f0eff */
[----:B------:R-:W-:Y:S02]  /*22f0*/  IMAD R87, R122, 0x47, RZ ;  /* 0x000000477a577824 */ /* 0x000fe400078e02ff */
[----:B------:R0:W2:Y:S02]  /*2300*/  LDG.E.U8 R91, desc[UR6][R82.64] ;  /* 0x00000006525b7981 */ /* 0x0000a4000c1e1100 */
[----:B0-----:R-:W-:-:S04]  /*2310*/  IADD3 R82, P0, R85, R134, RZ ;  /* 0x0000008655527210 */ /* 0x001fc80007f1e0ff */
[----:B------:R-:W-:Y:S01]  /*2320*/  LEA.HI.X.SX32 R83, R85, R135, 0x1, P0 ;  /* 0x0000008755537211 */ /* 0x000fe200000f0eff */
[----:B-----5:R0:W-:Y:S04]  /*2330*/  STL [R1+0x10], R92 ;  /* 0x0000105c01007387 */ /* 0x0201e80000100800 */
[----:B------:R1:W-:Y:S04]  /*2340*/  STL [R1+0xc], R90 ;  /* 0x00000c5a01007387 */ /* 0x0003e80000100800 */
[----:B0-----:R0:W5:Y:S04]  /*2350*/  LDG.E.U8 R92, desc[UR6][R80.64] ;  /* 0x00000006505c7981 */ /* 0x001168000c1e1100 */
[----:B-1----:R1:W5:Y:S01]  /*2360*/  LDG.E.U8 R90, desc[UR6][R78.64] ;  /* 0x000000064e5a7981 */ /* 0x002362000c1e1100 */
[----:B0-----:R-:W-:-:S04]  /*2370*/  IADD3 R80, P1, R89, R134, RZ ;  /* 0x0000008659507210 */ /* 0x001fc80007f3e0ff */
[-C--:B------:R-:W-:Y:S02]  /*2380*/  LEA.HI.X.SX32 R81, R89, R135.reuse, 0x1, P1 ;  /* 0x0000008759517211 */ /* 0x080fe400008f0eff */
[C---:B-1----:R-:W-:Y:S01]  /*2390*/  IADD3 R78, P1, R87.reuse, R134, RZ ;  /* 0x00000086574e7210 */ /* 0x042fe20007f3e0ff */
[----:B----4-:R0:W-:Y:S03]  /*23a0*/  STL [R1+0x8], R88 ;  /* 0x0000085801007387 */ /* 0x0101e60000100800 */
[----:B------:R-:W-:Y:S01]  /*23b0*/  LEA.HI.X.SX32 R79, R87, R135, 0x1, P1 ;  /* 0x00000087574f7211 */ /* 0x000fe200008f0eff */
[----:B---3--:R1:W-:Y:S04]  /*23c0*/  STL [R1+0x4], R86 ;  /* 0x0000045601007387 */ /* 0x0083e80000100800 */
[----:B------:R3:W-:Y:S04]  /*23d0*/  STL [R1], R84 ;  /* 0x0000005401007387 */ /* 0x0007e80000100800 */
[----:B0-----:R0:W4:Y:S04]  /*23e0*/  LDG.E.U8 R88, desc[UR6][R80.64] ;  /* 0x0000000650587981 */ /* 0x001128000c1e1100 */
[----:B-1----:R1:W4:Y:S04]  /*23f0*/  LDG.E.U8 R86, desc[UR6][R82.64] ;  /* 0x0000000652567981 */ /* 0x002328000c1e1100 */
[----:B---3--:R3:W4:Y:S01]  /*2400*/  LDG.E.U8 R84, desc[UR6][R78.64] ;  /* 0x000000064e547981 */ /* 0x008722000c1e1100 */
[----:B------:R-:W-:-:S02]  /*2410*/  IMAD R89, R122, 0x48, RZ ;  /* 0x000000487a597824 */ /* 0x000fc400078e02ff */
[C---:B------:R-:W-:Y:S02]  /*2420*/  IMAD R85, R122.reuse, 0x49, RZ ;  /* 0x000000497a557824 */ /* 0x040fe400078e02ff */
[C---:B------:R-:W-:Y:S01]  /*2430*/  IMAD R87, R122.reuse, 0x4a, RZ ;  /* 0x0000004a7a577824 */ /* 0x040fe200078e02ff */
[-C--:B0-----:R-:W-:Y:S02]  /*2440*/  IADD3 R80, P0, R89, R134.reuse, RZ ;  /* 0x0000008659507210 */ /* 0x081fe40007f1e0ff */
[-C--:B-1----:R-:W-:Y:S02]  /*2450*/  IADD3 R82, P1, R85, R134.reuse, RZ ;  /* 0x0000008655527210 */ /* 0x082fe40007f3e0ff */
[-C--:B------:R-:W-:Y:S01]  /*2460*/  LEA.HI.X.SX32 R81, R89, R135.reuse, 0x1, P0 ;  /* 0x0000008759517211 */ /* 0x080fe200000f0eff */
[C---:B------:R-:W-:Y:S01]  /*2470*/  IMAD R89, R122.reuse, 0x4b, RZ ;  /* 0x0000004b7a597824 */ /* 0x040fe200078e02ff */
[----:B------:R-:W-:Y:S01]  /*2480*/  LEA.HI.X.SX32 R83, R85, R135, 0x1, P1 ;  /* 0x0000008755537211 */ /* 0x000fe200008f0eff */
[----:B------:R-:W-:Y:S01]  /*2490*/  IMAD R85, R122, 0x4c, RZ ;  /* 0x0000004c7a557824 */ /* 0x000fe200078e02ff */
[----:B---3--:R-:W-:-:S04]  /*24a0*/  IADD3 R78, P0, R87, R134, RZ ;  /* 0x00000086574e7210 */ /* 0x008fc80007f1e0ff */
[----:B------:R-:W-:Y:S01]  /*24b0*/  LEA.HI.X.SX32 R79, R87, R135, 0x1, P0 ;  /* 0x00000087574f7211 */ /* 0x000fe200000f0eff */
[----:B------:R-:W-:Y:S01]  /*24c0*/  IMAD R87, R122, 0x4d, RZ ;  /* 0x0000004d7a577824 */ /* 0x000fe200078e02ff */
[----:B--2---:R0:W-:Y:S04]  /*24d0*/  STL [R1+0x50], R94 ;  /* 0x0000505e01007387 */ /* 0x0041e80000100800 */
[----:B------:R1:W-:Y:S04]  /*24e0*/  STL [R1+0x4c], R93 ;  /* 0x00004c5d01007387 */ /* 0x0003e80000100800 */
[----:B0-----:R0:W2:Y:S04]  /*24f0*/  LDG.E.U8 R94, desc[UR6][R80.64] ;  /* 0x00000006505e7981 */ /* 0x0010a8000c1e1100 */
[----:B-1----:R1:W3:Y:S01]  /*2500*/  LDG.E.U8 R93, desc[UR6][R82.64] ;  /* 0x00000006525d7981 */ /* 0x0022e2000c1e1100 */
[----:B0-----:R-:W-:-:S02]  /*2510*/  IADD3 R80, P1, R89, R134, RZ ;  /* 0x0000008659507210 */ /* 0x001fc40007f3e0ff */
[-C--:B-1----:R-:W-:Y:S02]  /*2520*/  IADD3 R82, P0, R85, R134.reuse, RZ ;  /* 0x0000008655527210 */ /* 0x082fe40007f1e0ff */
[-C--:B------:R-:W-:Y:S01]  /*2530*/  LEA.HI.X.SX32 R81, R89, R135.reuse, 0x1, P1 ;  /* 0x0000008759517211 */ /* 0x080fe200008f0eff */
[C---:B------:R-:W-:Y:S01]  /*2540*/  IMAD R89, R122.reuse, 0x4e, RZ ;  /* 0x0000004e7a597824 */ /* 0x040fe200078e02ff */
[----:B------:R-:W-:Y:S01]  /*2550*/  LEA.HI.X.SX32 R83, R85, R135, 0x1, P0 ;  /* 0x0000008755537211 */ /* 0x000fe200000f0eff */
[----:B------:R-:W-:Y:S01]  /*2560*/  IMAD R85, R122, 0x4f, RZ ;  /* 0x0000004f7a557824 */ /* 0x000fe200078e02ff */
[----:B-----5:R0:W-:Y:S04]  /*2570*/  STL [R1+0x48], R92 ;  /* 0x0000485c01007387 */ /* 0x0201e80000100800 */
[----:B------:R1:W-:Y:S04]  /*2580*/  STL [R1+0x44], R91 ;  /* 0x0000445b01007387 */ /* 0x0003e80000100800 */
[----:B0-----:R0:W5:Y:S04]  /*2590*/  LDG.E.U8 R92, desc[UR6][R78.64] ;  /* 0x000000064e5c7981 */ /* 0x001168000c1e1100 */
[----:B-1----:R1:W5:Y:S01]  /*25a0*/  LDG.E.U8 R91, desc[UR6][R80.64] ;  /* 0x00000006505b7981 */ /* 0x002362000c1e1100 */
[----:B0-----:R-:W-:-:S03]  /*25b0*/  IADD3 R78, P1, R87, R134, RZ ;  /* 0x00000086574e7210 */ /* 0x001fc60007f3e0ff */
[----:B------:R0:W-:Y:S01]  /*25c0*/  STL [R1+0x40], R90 ;  /* 0x0000405a01007387 */ /* 0x0001e20000100800 */
[----:B-1----:R-:W-:Y:S02]  /*25d0*/  IADD3 R80, P0, R89, R134, RZ ;  /* 0x0000008659507210 */ /* 0x002fe40007f1e0ff */
[-C--:B------:R-:W-:Y:S01]  /*25e0*/  LEA.HI.X.SX32 R79, R87, R135.reuse, 0x1, P1 ;  /* 0x00000087574f7211 */ /* 0x080fe200008f0eff */
[----:B0-----:R0:W5:Y:S01]  /*25f0*/  LDG.E.U8 R90, desc[UR6][R82.64] ;  /* 0x00000006525a7981 */ /* 0x001162000c1e1100 */
[----:B------:R-:W-:-:S03]  /*2600*/  LEA.HI.X.SX32 R81, R89, R135, 0x1, P0 ;  /* 0x0000008759517211 */ /* 0x000fc600000f0eff */
[----:B----4-:R1:W-:Y:S01]  /*2610*/  STL [R1+0x3c], R88 ;  /* 0x00003c5801007387 */ /* 0x0103e20000100800 */
[----:B0-----:R-:W-:-:S03]  /*2620*/  IADD3 R82, P1, R85, R134, RZ ;  /* 0x0000008655527210 */ /* 0x001fc60007f3e0ff */
[----:B------:R0:W-:Y:S01]  /*2630*/  STL [R1+0x38], R86 ;  /* 0x0000385601007387 */ /* 0x0001e20000100800 */
[----:B------:R-:W-:-:S03]  /*2640*/  LEA.HI.X.SX32 R83, R85, R135, 0x1, P1 ;  /* 0x0000008755537211 */ /* 0x000fc600008f0eff */
[----:B-1----:R1:W4:Y:S04]  /*2650*/  LDG.E.U8 R88, desc[UR6][R78.64] ;  /* 0x000000064e587981 */ /* 0x002328000c1e1100 */
[----:B------:R1:W-:Y:S04]  /*2660*/  STL [R1+0x34], R84 ;  /* 0x0000345401007387 */ /* 0x0003e80000100800 */
[----:B0-----:R0:W4:Y:S04]  /*2670*/  LDG.E.U8 R86, desc[UR6][R80.64] ;  /* 0x0000000650567981 */ /* 0x001128000c1e1100 */
[----:B-1----:R1:W4:Y:S01]  /*2680*/  LDG.E.U8 R84, desc[UR6][R82.64] ;  /* 0x0000000652547981 */ /* 0x002322000c1e1100 */
[----:B------:R-:W-:-:S02]  /*2690*/  IMAD R87, R122, 0xc0, RZ ;  /* 0x000000c07a577824 */ /* 0x000fc400078e02ff */
[C---:B------:R-:W-:Y:S02]  /*26a0*/  IMAD R89, R122.reuse, 0xc1, RZ ;  /* 0x000000c17a597824 */ /* 0x040fe400078e02ff */
[C---:B------:R-:W-:Y:S01]  /*26b0*/  IMAD R85, R122.reuse, 0xc2, RZ ;  /* 0x000000c27a557824 */ /* 0x040fe200078e02ff */
[-C--:B------:R-:W-:Y:S02]  /*26c0*/  IADD3 R78, P0, R87, R134.reuse, RZ ;  /* 0x00000086574e7210 */ /* 0x080fe40007f1e0ff */
[-C--:B0-----:R-:W-:Y:S02]  /*26d0*/  IADD3 R80, P1, R89, R134.reuse, RZ ;  /* 0x0000008659507210 */ /* 0x081fe40007f3e0ff */
[-C--:B------:R-:W-:Y:S01]  /*26e0*/  LEA.HI.X.SX32 R79, R87, R135.reuse, 0x1, P0 ;  /* 0x00000087574f7211 */ /* 0x080fe200000f0eff */
[C---:B------:R-:W-:Y:S01]  /*26f0*/  IMAD R87, R122.reuse, 0xc3, RZ ;  /* 0x000000c37a577824 */ /* 0x040fe200078e02ff */
[----:B-1----:R-:W-:Y:S02]  /*2700*/  IADD3 R82, P0, R85, R134, RZ ;  /* 0x0000008655527210 */ /* 0x002fe40007f1e0ff */
[-C--:B------:R-:W-:Y:S01]  /*2710*/  LEA.HI.X.SX32 R81, R89, R135.reuse, 0x1, P1 ;  /* 0x0000008759517211 */ /* 0x080fe200008f0eff */
[C---:B------:R-:W-:Y:S01]  /*2720*/  IMAD R89, R122.reuse, 0xc4, RZ ;  /* 0x000000c47a597824 */ /* 0x040fe200078e02ff */
[----:B------:R0:W4:Y:S01]  /*2730*/  LDG.E.U8 R249, desc[UR6][R78.64] ;  /* 0x000000064ef97981 */ /* 0x000122000c1e1100 */
[----:B------:R-:W-:Y:S01]  /*2740*/  LEA.HI.X.SX32 R83, R85, R135, 0x1, P0 ;  /* 0x0000008755537211 */ /* 0x000fe200000f0eff */
[----:B------:R-:W-:-:S02]  /*2750*/  IMAD R85, R122, 0xc5, RZ ;  /* 0x000000c57a557824 */ /* 0x000fc400078e02ff */
[----:B------:R1:W4:Y:S04]  /*2760*/  LDG.E.U8 R248, desc[UR6][R80.64] ;  /* 0x0000000650f87981 */ /* 0x000328000c1e1100 */
[----:B------:R2:W4:Y:S01]  /*2770*/  LDG.E.U8 R247, desc[UR6][R82.64] ;  /* 0x0000000652f77981 */ /* 0x000522000c1e1100 */
[-C--:B0-----:R-:W-:Y:S02]  /*2780*/  IADD3 R78, P1, R87, R134.reuse, RZ ;  /* 0x00000086574e7210 */ /* 0x081fe40007f3e0ff */
[-C--:B-1----:R-:W-:Y:S02]  /*2790*/  IADD3 R80, P0, R89, R134.reuse, RZ ;  /* 0x0000008659507210 */ /* 0x082fe40007f1e0ff */
[----:B------:R-:W-:Y:S01]  /*27a0*/  LEA.HI.X.SX32 R79, R87, R135, 0x1, P1 ;  /* 0x00000087574f7211 */ /* 0x000fe200008f0eff */
[----:B------:R-:W-:Y:S01]  /*27b0*/  IMAD R87, R122, 0xc6, RZ ;  /* 0x000000c67a577824 */ /* 0x000fe200078e02ff */
[----:B--2---:R-:W-:-:S02]  /*27c0*/  IADD3 R82, P1, R85, R134, RZ ;  /* 0x0000008655527210 */ /* 0x004fc40007f3e0ff */
[-C--:B------:R-:W-:Y:S01]  /*27d0*/  LEA.HI.X.SX32 R81, R89, R135.reuse, 0x1, P0 ;  /* 0x0000008759517211 */ /* 0x080fe200000f0eff */
[C---:B------:R-:W-:Y:S01]  /*27e0*/  IMAD R89, R122.reuse, 0xc7, RZ ;  /* 0x000000c77a597824 */ /* 0x040fe200078e02ff */
[----:B------:R0:W2:Y:S01]  /*27f0*/  LDG.E.U8 R246, desc[UR6][R78.64] ;  /* 0x000000064ef67981 */ /* 0x0000a2000c1e1100 */
[----:B------:R-:W-:Y:S01]  /*2800*/  LEA.HI.X.SX32 R83, R85, R135, 0x1, P1 ;  /* 0x0000008755537211 */ /* 0x000fe200008f0eff */
[----:B------:R-:W-:Y:S02]  /*2810*/  IMAD R85, R122, 0xc8, RZ ;  /* 0x000000c87a557824 */ /* 0x000fe400078e02ff */
[----:B------:R1:W2:Y:S04]  /*2820*/  LDG.E.U8 R245, desc[UR6][R80.64] ;  /* 0x0000000650f57981 */ /* 0x0002a8000c1e1100 */
[----:B------:R3:W2:Y:S01]  /*2830*/  LDG.E.U8 R244, desc[UR6][R82.64] ;  /* 0x0000000652f47981 */ /* 0x0006a2000c1e1100 */
[----:B0-----:R-:W-:-:S02]  /*2840*/  IADD3 R78, P0, R87, R134, RZ ;  /* 0x00000086574e7210 */ /* 0x001fc40007f1e0ff */
[-C--:B-1----:R-:W-:Y:S02]  /*2850*/  IADD3 R80, P1, R89, R134.reuse, RZ ;  /* 0x0000008659507210 */ /* 0x082fe40007f3e0ff */
[-C--:B------:R-:W-:Y:S01]  /*2860*/  LEA.HI.X.SX32 R79, R87, R135.reuse, 0x1, P0 ;  /* 0x00000087574f7211 */ /* 0x080fe200000f0eff */
[C---:B------:R-:W-:Y:S01]  /*2870*/  IMAD R87, R122.reuse, 0xc9, RZ ;  /* 0x000000c97a577824 */ /* 0x040fe200078e02ff */
[----:B------:R-:W-:Y:S02]  /*2880*/  IADD3 R210, P0, R85, R134, RZ ;  /* 0x0000008655d27210 */ /* 0x000fe40007f1e0ff */
[-C--:B------:R-:W-:Y:S01]  /*2890*/  LEA.HI.X.SX32 R81, R89, R135.reuse, 0x1, P1 ;  /* 0x0000008759517211 */ /* 0x080fe200008f0eff */
[C---:B------:R-:W-:Y:S01]  /*28a0*/  IMAD R89, R122.reuse, 0xca, RZ ;  /* 0x000000ca7a597824 */ /* 0x040fe200078e02ff */
[----:B------:R0:W2:Y:S01]  /*28b0*/  LDG.E.U8 R243, desc[UR6][R78.64] ;  /* 0x000000064ef37981 */ /* 0x0000a2000c1e1100 */
[----:B------:R-:W-:Y:S01]  /*28c0*/  LEA.HI.X.SX32 R211, R85, R135, 0x1, P0 ;  /* 0x0000008755d37211 */ /* 0x000fe200000f0eff */
[----:B------:R-:W-:-:S02]  /*28d0*/  IMAD R85, R122, 0xcb, RZ ;  /* 0x000000cb7a557824 */ /* 0x000fc400078e02ff */
[-C--:B------:R-:W-:Y:S01]  /*28e0*/  IADD3 R194, P0, R89, R134.reuse, RZ ;  /* 0x0000008659c27210 */ /* 0x080fe20007f1e0ff */
[----:B---3--:R-:W-:Y:S01]  /*28f0*/  IMAD R83, R122, 0xcc, RZ ;  /* 0x000000cc7a537824 */ /* 0x008fe200078e02ff */
[----:B------:R1:W3:Y:S01]  /*2900*/  LDG.E.U8 R242, desc[UR6][R80.64] ;  /* 0x0000000650f27981 */ /* 0x0002e2000c1e1100 */
[----:B0-----:R-:W-:-:S03]  /*2910*/  IADD3 R78, P1, R87, R134, RZ ;  /* 0x00000086574e7210 */ /* 0x001fc60007f3e0ff */
[----:B------:R-:W-:Y:S01]  /*2920*/  STL [R1+0x30], R94 ;  /* 0x0000305e01007387 */ /* 0x000fe20000100800 */
[-C--:B------:R-:W-:Y:S02]  /*2930*/  LEA.HI.X.SX32 R195, R89, R135.reuse, 0x1, P0 ;  /* 0x0000008759c37211 */ /* 0x080fe400000f0eff */
[-C--:B------:R-:W-:Y:S01]  /*2940*/  LEA.HI.X.SX32 R79, R87, R135.reuse, 0x1, P1 ;  /* 0x00000087574f7211 */ /* 0x080fe200008f0eff */
[C---:B------:R-:W-:Y:S01]  /*2950*/  IMAD R87, R122.reuse, 0xcd, RZ ;  /* 0x000000cd7a577824 */ /* 0x040fe200078e02ff */
[-C--:B------:R-:W-:Y:S01]  /*2960*/  IADD3 R192, P1, R85, R134.reuse, RZ ;  /* 0x0000008655c07210 */ /* 0x080fe20007f3e0ff */
[C---:B-1----:R-:W-:Y:S01]  /*2970*/  IMAD R81, R122.reuse, 0xce, RZ ;  /* 0x000000ce7a517824 */ /* 0x042fe200078e02ff */
[-C--:B------:R-:W-:Y:S01]  /*2980*/  IADD3 R190, P0, R83, R134.reuse, RZ ;  /* 0x0000008653be7210 */ /* 0x080fe20007f1e0ff */
[----:B------:R0:W3:Y:S01]  /*2990*/  LDG.E.U8 R209, desc[UR6][R78.64] ;  /* 0x000000064ed17981 */ /* 0x0000e2000c1e1100 */
[-C--:B------:R-:W-:Y:S01]  /*29a0*/  LEA.HI.X.SX32 R193, R85, R135.reuse, 0x1, P1 ;  /* 0x0000008755c17211 */ /* 0x080fe200008f0eff */
[C---:B------:R-:W-:Y:S01]  /*29b0*/  IMAD R89, R122.reuse, 0xcf, RZ ;  /* 0x000000cf7a597824 */ /* 0x040fe200078e02ff */
[----:B------:R-:W-:Y:S01]  /*29c0*/  LEA.HI.X.SX32 R191, R83, R135, 0x1, P0 ;  /* 0x0000008753bf7211 */ /* 0x000fe200000f0eff */
[----:B------:R-:W-:Y:S01]  /*29d0*/  IMAD R85, R122, 0x50, RZ ;  /* 0x000000507a557824 */ /* 0x000fe200078e02ff */
[-C--:B------:R-:W-:Y:S01]  /*29e0*/  IADD3 R82, P0, R81, R134.reuse, RZ ;  /* 0x0000008651527210 */ /* 0x080fe20007f1e0ff */
[----:B------:R1:W-:Y:S01]  /*29f0*/  STL [R1+0x2c], R93 ;  /* 0x00002c5d01007387 */ /* 0x0003e20000100800 */
[----:B0-----:R-:W-:-:S03]  /*2a00*/  IADD3 R78, P1, R87, R134, RZ ;  /* 0x00000086574e7210 */ /* 0x001fc60007f3e0ff */
[----:B------:R-:W3:Y:S01]  /*2a10*/  LDG.E.U8 R210, desc[UR6][R210.64] ;  /* 0x00000006d2d27981 */ /* 0x000ee2000c1e1100 */
[-C--:B------:R-:W-:Y:S02]  /*2a20*/  LEA.HI.X.SX32 R83, R81, R135.reuse, 0x1, P0 ;  /* 0x0000008751537211 */ /* 0x080fe400000f0eff */
[-C--:B------:R-:W-:Y:S01]  /*2a30*/  LEA.HI.X.SX32 R79, R87, R135.reuse, 0x1, P1 ;  /* 0x00000087574f7211 */ /* 0x080fe200008f0eff */
[C---:B------:R-:W-:Y:S01]  /*2a40*/  IMAD R87, R122.reuse, 0x51, RZ ;  /* 0x000000517a577824 */ /* 0x040fe200078e02ff */
[-C--:B------:R-:W-:Y:S01]  /*2a50*/  IADD3 R80, P1, R89, R134.reuse, RZ ;  /* 0x0000008659507210 */ /* 0x080fe20007f3e0ff */
[C---:B------:R-:W-:Y:S01]  /*2a60*/  IMAD R95, R122.reuse, 0xd5, RZ ;  /* 0x000000d57a5f7824 */ /* 0x040fe200078e02ff */
[-C--:B------:R-:W-:Y:S01]  /*2a70*/  IADD3 R240, P0, R85, R134.reuse, RZ ;  /* 0x0000008655f07210 */ /* 0x080fe20007f1e0ff */
[----:B------:R-:W3:Y:S01]  /*2a80*/  LDG.E.U8 R78, desc[UR6][R78.64] ;  /* 0x000000064e4e7981 */ /* 0x000ee2000c1e1100 */
        /* <DEDUP_REMOVED lines=9> */
[----:B------:R0:W3:Y:S01]  /*2b20*/  LDG.E.U8 R79, desc[UR6][R82.64] ;  /* 0x00000006524f7981 */ /* 0x0000e2000c1e1100 */
[----:B------:R-:W-:-:S02]  /*2b30*/  IADD3 R234, P1, R85, R134, RZ ;  /* 0x0000008655ea7210 */ /* 0x000fc40007f3e0ff */
[-C--:B------:R-:W-:Y:S01]  /*2b40*/  LEA.HI.X.SX32 R237, R89, R135.reuse, 0x1, P0 ;  /* 0x0000008759ed7211 */ /* 0x080fe200000f0eff */
[----:B------:R0:W3:Y:S01]  /*2b50*/  LDG.E.U8 R80, desc[UR6][R80.64] ;  /* 0x0000000650507981 */ /* 0x0000e2000c1e1100 */
[-C--:B------:R-:W-:Y:S01]  /*2b60*/  IADD3 R232, P0, R87, R134.reuse, RZ ;  /* 0x0000008657e87210 */ /* 0x080fe20007f1e0ff */
[C---:B-1----:R-:W-:Y:S02]  /*2b70*/  IMAD R93, R122.reuse, 0xd4, RZ ;  /* 0x000000d47a5d7824 */ /* 0x042fe400078e02ff */
[C---:B------:R-:W-:Y:S01]  /*2b80*/  IMAD R127, R122.reuse, 0x68, RZ ;  /* 0x000000687a7f7824 */ /* 0x040fe200078e02ff */
[----:B------:R-:W3:Y:S01]  /*2b90*/  LDG.E.U8 R190, desc[UR6][R190.64] ;  /* 0x00000006bebe7981 */ /* 0x000ee2000c1e1100 */
[C---:B0-----:R-:W-:Y:S01]  /*2ba0*/  IMAD R83, R122.reuse, 0x55, RZ ;  /* 0x000000557a537824 */ /* 0x041fe200078e02ff */
[----:B------:R-:W-:Y:S01]  /*2bb0*/  LEA.HI.X.SX32 R235, R85, R135, 0x1, P1 ;  /* 0x0000008755eb7211 */ /* 0x000fe200008f0eff */
[C---:B------:R-:W-:Y:S01]  /*2bc0*/  IMAD R85, R122.reuse, 0x57, RZ ;  /* 0x000000577a557824 */ /* 0x040fe200078e02ff */
[----:B------:R-:W3:Y:S01]  /*2bd0*/  LDG.E.U8 R192, desc[UR6][R192.64] ;  /* 0x00000006c0c07981 */ /* 0x000ee2000c1e1100 */
[----:B------:R-:W-:Y:S01]  /*2be0*/  IMAD R81, R122, 0x56, RZ ;  /* 0x000000567a517824 */ /* 0x000fe200078e02ff */
[----:B------:R-:W-:-:S02]  /*2bf0*/  IADD3 R230, P1, R83, R134, RZ ;  /* 0x0000008653e67210 */ /* 0x000fc40007f3e0ff */
[-C--:B------:R-:W-:Y:S01]  /*2c00*/  LEA.HI.X.SX32 R233, R87, R135.reuse, 0x1, P0 ;  /* 0x0000008757e97211 */ /* 0x080fe200000f0eff */
        /* <DEDUP_REMOVED lines=12> */
[----:B------:R-:W3:Y:S01]  /*2cd0*/  LDG.E.U8 R194, desc[UR6][R194.64] ;  /* 0x00000006c2c27981 */ /* 0x000ee2000c1e1100 */
[----:B------:R-:W-:-:S02]  /*2ce0*/  IADD3 R222, P1, R81, R134, RZ ;  /* 0x0000008651de7210 */ /* 0x000fc40007f3e0ff */
[-C--:B------:R-:W-:Y:S01]  /*2cf0*/  LEA.HI.X.SX32 R225, R83, R135.reuse, 0x1, P0 ;  /* 0x0000008753e17211 */ /* 0x080fe200000f0eff */
[C---:B------:R-:W-:Y:S01]  /*2d00*/  IMAD R83, R122.reuse, 0x5b, RZ ;  /* 0x0000005b7a537824 */ /* 0x040fe200078e02ff */
[-C--:B------:R-:W-:Y:S01]  /*2d10*/  IADD3 R220, P0, R85, R134.reuse, RZ ;  /* 0x0000008655dc7210 */ /* 0x080fe20007f1e0ff */
[----:B------:R-:W3:Y:S01]  /*2d20*/  LDG.E.U8 R236, desc[UR6][R236.64] ;  /* 0x00000006ecec7981 */ /* 0x000ee2000c1e1100 */
        /* <DEDUP_REMOVED lines=13> */
[-C--:B------:R-:W-:Y:S01]  /*2e00*/  LEA.HI.X.SX32 R215, R85, R135.reuse, 0x1, P1 ;  /* 0x0000008755d77211 */ /* 0x080fe200008f0eff */
[C---:B------:R-:W-:Y:S01]  /*2e10*/  IMAD R85, R122.reuse, 0xd0, RZ ;  /* 0x000000d07a557824 */ /* 0x040fe200078e02ff */
[C---:B------:R-:W-:Y:S01]  /*2e20*/  IADD3 R212, P0, R83.reuse, R134, RZ ;  /* 0x0000008653d47210 */ /* 0x040fe20007f1e0ff */
[----:B------:R-:W3:Y:S03]  /*2e30*/  LDG.E.U8 R230, desc[UR6][R230.64] ;  /* 0x00000006e6e67981 */ /* 0x000ee6000c1e1100 */
[----:B------:R-:W-:Y:S01]  /*2e40*/  LEA.HI.X.SX32 R213, R83, R135, 0x1, P0 ;  /* 0x0000008753d57211 */ /* 0x000fe200000f0eff */
[C---:B------:R-:W-:Y:S01]  /*2e50*/  IMAD R83, R122.reuse, 0xd1, RZ ;  /* 0x000000d17a537824 */ /* 0x040fe200078e02ff */
[----:B------:R0:W3:Y:S04]  /*2e60*/  LDG.E.U8 R214, desc[UR6][R214.64] ;  /* 0x00000006d6d67981 */ /* 0x0000e8000c1e1100 */
[----:B------:R-:W3:Y:S04]  /*2e70*/  LDG.E.U8 R212, desc[UR6][R212.64] ;  /* 0x00000006d4d47981 */ /* 0x000ee8000c1e1100 */
[----:B------:R-:W3:Y:S04]  /*2e80*/  LDG.E.U8 R228, desc[UR6][R228.64] ;  /* 0x00000006e4e47981 */ /* 0x000ee8000c1e1100 */
[----:B-----5:R-:W-:Y:S04]  /*2e90*/  STL [R1+0x28], R92 ;  /* 0x0000285c01007387 */ /* 0x020fe80000100800 */
[----:B------:R1:W-:Y:S04]  /*2ea0*/  STL [R1+0x24], R91 ;  /* 0x0000245b01007387 */ /* 0x0003e80000100800 */
[----:B------:R-:W5:Y:S04]  /*2eb0*/  LDG.E.U8 R226, desc[UR6][R226.64] ;  /* 0x00000006e2e27981 */ /* 0x000f68000c1e1100 */
[----:B------:R-:W5:Y:S04]  /*2ec0*/  LDG.E.U8 R224, desc[UR6][R224.64] ;  /* 0x00000006e0e07981 */ /* 0x000f68000c1e1100 */
[----:B------:R-:W5:Y:S04]  /*2ed0*/  LDG.E.U8 R222, desc[UR6][R222.64] ;  /* 0x00000006dede7981 */ /* 0x000f68000c1e1100 */
[----:B------:R-:W5:Y:S04]  /*2ee0*/  LDG.E.U8 R220, desc[UR6][R220.64] ;  /* 0x00000006dcdc7981 */ /* 0x000f68000c1e1100 */
[----:B------:R-:W-:Y:S01]  /*2ef0*/  STL [R1+0x20], R90 ;  /* 0x0000205a01007387 */ /* 0x000fe20000100800 */
[----:B-1----:R-:W-:-:S03]  /*2f00*/  IMAD R91, R122, 0xd3, RZ ;  /* 0x000000d37a5b7824 */ /* 0x002fc600078e02ff */
[----:B------:R-:W5:Y:S04]  /*2f10*/  LDG.E.U8 R218, desc[UR6][R218.64] ;  /* 0x00000006dada7981 */ /* 0x000f68000c1e1100 */
[----:B------:R-:W5:Y:S04]  /*2f20*/  LDG.E.U8 R216, desc[UR6][R216.64] ;  /* 0x00000006d8d87981 */ /* 0x000f68000c1e1100 */
[----:B----4-:R-:W-:Y:S01]  /*2f30*/  STL [R1+0x1c], R88 ;  /* 0x00001c5801007387 */ /* 0x010fe20000100800 */
[----:B------:R-:W-:Y:S02]  /*2f40*/  PRMT R111, R111, 0x3340, R139 ;  /* 0x000033406f6f7816 */ /* 0x000fe4000000008b */
[----:B------:R-:W-:Y:S01]  /*2f50*/  PRMT R106, R110, 0x3340, R106 ;  /* 0x000033406e6a7816 */ /* 0x000fe2000000006a */
[----:B------:R-:W4:Y:S04]  /*2f60*/  LDG.E.U8 R240, desc[UR6][R240.64] ;  /* 0x00000006f0f07981 */ /* 0x000f28000c1e1100 */
[----:B------:R1:W-:Y:S01]  /*2f70*/  STL [R1+0x18], R86 ;  /* 0x0000185601007387 */ /* 0x0003e20000100800 */
[----:B------:R-:W-:-:S02]  /*2f80*/  PRMT R108, R112, 0x3340, R108 ;  /* 0x00003340706c7816 */ /* 0x000fc4000000006c */
[----:B------:R-:W-:Y:S01]  /*2f90*/  PRMT R113, R113, 0x3340, R140 ;  /* 0x0000334071717816 */ /* 0x000fe2000000008c */
[----:B------:R-:W4:Y:S04]  /*2fa0*/  LDG.E.U8 R238, desc[UR6][R238.64] ;  /* 0x00000006eeee7981 */ /* 0x000f28000c1e1100 */
[----:B------:R0:W-:Y:S01]  /*2fb0*/  STL [R1+0x14], R84 ;  /* 0x0000145401007387 */ /* 0x0001e20000100800 */
[C---:B-1----:R-:W-:Y:S01]  /*2fc0*/  IADD3 R86, P1, R81.reuse, R134, RZ ;  /* 0x0000008651567210 */ /* 0x042fe20007f3e0ff */
[----:B0-----:R-:W-:Y:S02]  /*2fd0*/  IMAD R215, R122, 0xfe, RZ ;  /* 0x000000fe7ad77824 */ /* 0x001fe400078e02ff */
[----:B------:R-:W3:Y:S01]  /*2fe0*/  LDL.LU R237, [R1+0x18] ;  /* 0x0000180001ed7983 */ /* 0x000ee20000300800 */
[----:B------:R-:W-:-:S02]  /*2ff0*/  LEA.HI.X.SX32 R87, R81, R135, 0x1, P1 ;  /* 0x0000008751577211 */ /* 0x000fc400008f0eff */
[----:B------:R-:W-:-:S03]  /*3000*/  IADD3 R84, P0, R85, R134, RZ ;  /* 0x0000008655547210 */ /* 0x000fc60007f1e0ff */
[----:B------:R0:W5:Y:S01]  /*3010*/  LDG.E.U8 R211, desc[UR6][R86.64] ;  /* 0x0000000656d37981 */ /* 0x000162000c1e1100 */
[----:B------:R-:W-:Y:S02]  /*3020*/  IADD3 R82, P1, R83, R134, RZ ;  /* 0x0000008653527210 */ /* 0x000fe40007f3e0ff */
[-C--:B------:R-:W-:Y:S01]  /*3030*/  LEA.HI.X.SX32 R85, R85, R135.reuse, 0x1, P0 ;  /* 0x0000008755557211 */ /* 0x080fe200000f0eff */
[----:B------:R-:W3:Y:S01]  /*3040*/  LDL.LU R235, [R1+0x14] ;  /* 0x0000140001eb7983 */ /* 0x000ee20000300800 */
[----:B------:R-:W-:-:S03]  /*3050*/  LEA.HI.X.SX32 R83, R83, R135, 0x1, P1 ;  /* 0x0000008753537211 */ /* 0x000fc600008f0eff */
[----:B------:R1:W5:Y:S01]  /*3060*/  LDG.E.U8 R81, desc[UR6][R84.64] ;  /* 0x0000000654517981 */ /* 0x000362000c1e1100 */
[----:B0-----:R-:W-:-:S03]  /*3070*/  IADD3 R86, P0, R89, R134, RZ ;  /* 0x0000008659567210 */ /* 0x001fc60007f1e0ff */
[----:B------:R-:W5:Y:S01]  /*3080*/  LDG.E.U8 R82, desc[UR6][R82.64] ;  /* 0x0000000652527981 */ /* 0x000f62000c1e1100 */
[-C--:B------:R-:W-:Y:S01]  /*3090*/  LEA.HI.X.SX32 R87, R89, R135.reuse, 0x1, P0 ;  /* 0x0000008759577211 */ /* 0x080fe200000f0eff */
[C---:B------:R-:W-:Y:S02]  /*30a0*/  IMAD R213, R122.reuse, 0xff, RZ ;  /* 0x000000ff7ad57824 */ /* 0x040fe400078e02ff */
[----:B------:R-:W4:Y:S01]  /*30b0*/  LDL.LU R233, [R1+0x20] ;  /* 0x0000200001e97983 */ /* 0x000f220000300800 */
[-C--:B-1----:R-:W-:Y:S02]  /*30c0*/  IADD3 R84, P1, R91, R134.reuse, RZ ;  /* 0x000000865b547210 */ /* 0x082fe40007f3e0ff */
[----:B------:R-:W-:Y:S01]  /*30d0*/  IADD3 R88, P0, R93, R134, RZ ;  /* 0x000000865d587210 */ /* 0x000fe20007f1e0ff */
[----:B------:R-:W4:Y:S01]  /*30e0*/  LDL.LU R231, [R1+0x1c] ;  /* 0x00001c0001e77983 */ /* 0x000f220000300800 */
[-C--:B------:R-:W-:Y:S01]  /*30f0*/  LEA.HI.X.SX32 R85, R91, R135.reuse, 0x1, P1 ;  /* 0x000000875b557211 */ /* 0x080fe200008f0eff */
[C---:B------:R-:W-:Y:S01]  /*3100*/  IMAD R91, R122.reuse, 0xd6, RZ ;  /* 0x000000d67a5b7824 */ /* 0x040fe200078e02ff */
[----:B------:R-:W-:Y:S01]  /*3110*/  LEA.HI.X.SX32 R89, R93, R135, 0x1, P0 ;  /* 0x000000875d597211 */ /* 0x000fe200000f0eff */
[----:B------:R0:W5:Y:S01]  /*3120*/  LDG.E.U8 R83, desc[UR6][R86.64] ;  /* 0x0000000656537981 */ /* 0x000162000c1e1100 */
[----:B------:R-:W-:-:S02]  /*3130*/  IMAD R93, R122, 0xd7, RZ ;  /* 0x000000d77a5d7824 */ /* 0x000fc400078e02ff */
[-C--:B------:R-:W-:Y:S01]  /*3140*/  IADD3 R90, P0, R91, R134.reuse, RZ ;  /* 0x000000865b5a7210 */ /* 0x080fe20007f1e0ff */
[----:B------:R-:W5:Y:S04]  /*3150*/  LDG.E.U8 R84, desc[UR6][R84.64] ;  /* 0x0000000654547981 */ /* 0x000f68000c1e1100 */
[----:B------:R-:W3:Y:S01]  /*3160*/  LDL.LU R229, [R1+0x28] ;  /* 0x0000280001e57983 */ /* 0x000ee20000300800 */
[----:B0-----:R-:W-:Y:S02]  /*3170*/  IADD3 R86, P1, R95, R134, RZ ;  /* 0x000000865f567210 */ /* 0x001fe40007f3e0ff */
[-C--:B------:R-:W-:Y:S01]  /*3180*/  LEA.HI.X.SX32 R91, R91, R135.reuse, 0x1, P0 ;  /* 0x000000875b5b7211 */ /* 0x080fe200000f0eff */
[----:B------:R-:W3:Y:S01]  /*3190*/  LDL.LU R227, [R1+0x24] ;  /* 0x0000240001e37983 */ /* 0x000ee20000300800 */
[----:B------:R-:W-:Y:S01]  /*31a0*/  LEA.HI.X.SX32 R87, R95, R135, 0x1, P1 ;  /* 0x000000875f577211 */ /* 0x000fe200008f0eff */
[----:B------:R-:W-:-:S02]  /*31b0*/  IMAD R95, R122, 0xd8, RZ ;  /* 0x000000d87a5f7824 */ /* 0x000fc400078e02ff */
[----:B------:R0:W5:Y:S03]  /*31c0*/  LDG.E.U8 R85, desc[UR6][R88.64] ;  /* 0x0000000658557981 */ /* 0x000166000c1e1100 */
[-C--:B------:R-:W-:Y:S01]  /*31d0*/  IADD3 R92, P0, R95, R134.reuse, RZ ;  /* 0x000000865f5c7210 */ /* 0x080fe20007f1e0ff */
[----:B------:R-:W5:Y:S04]  /*31e0*/  LDG.E.U8 R86, desc[UR6][R86.64] ;  /* 0x0000000656567981 */ /* 0x000f68000c1e1100 */
[----:B------:R-:W2:Y:S01]  /*31f0*/  LDL.LU R225, [R1+0x30] ;  /* 0x0000300001e17983 */ /* 0x000ea20000300800 */
[----:B0-----:R-:W-:-:S03]  /*3200*/  IADD3 R88, P1, R93, R134, RZ ;  /* 0x000000865d587210 */ /* 0x001fc60007f3e0ff */
[----:B------:R-:W2:Y:S01]  /*3210*/  LDL.LU R223, [R1+0x2c] ;  /* 0x00002c0001df7983 */ /* 0x000ea20000300800 */
[----:B------:R-:W-:-:S03]  /*3220*/  LEA.HI.X.SX32 R89, R93, R135, 0x1, P1 ;  /* 0x000000875d597211 */ /* 0x000fc600008f0eff */
[----:B------:R0:W5:Y:S01]  /*3230*/  LDG.E.U8 R87, desc[UR6][R90.64] ;  /* 0x000000065a577981 */ /* 0x000162000c1e1100 */
[-C--:B------:R-:W-:Y:S02]  /*3240*/  LEA.HI.X.SX32 R93, R95, R135.reuse, 0x1, P0 ;  /* 0x000000875f5d7211 */ /* 0x080fe400000f0eff */
[-C--:B------:R-:W-:Y:S01]  /*3250*/  IADD3 R94, P0, R99, R134.reuse, RZ ;  /* 0x00000086635e7210 */ /* 0x080fe20007f1e0ff */
[----:B------:R-:W5:Y:S04]  /*3260*/  LDG.E.U8 R88, desc[UR6][R88.64] ;  /* 0x0000000658587981 */ /* 0x000f68000c1e1100 */
[----:B------:R-:W4:Y:S01]  /*3270*/  LDL.LU R221, [R1+0x38] ;  /* 0x0000380001dd7983 */ /* 0x000f220000300800 */
[----:B0-----:R-:W-:Y:S02]  /*3280*/  IADD3 R90, P1, R97, R134, RZ ;  /* 0x00000086615a7210 */ /* 0x001fe40007f3e0ff */
[-C--:B------:R-:W-:Y:S01]  /*3290*/  LEA.HI.X.SX32 R95, R99, R135.reuse, 0x1, P0 ;  /* 0x00000087635f7211 */ /* 0x080fe200000f0eff */
[----:B------:R-:W4:Y:S01]  /*32a0*/  LDL.LU R219, [R1+0x34] ;  /* 0x0000340001db7983 */ /* 0x000f220000300800 */
[----:B------:R-:W-:Y:S01]  /*32b0*/  LEA.HI.X.SX32 R91, R97, R135, 0x1, P1 ;  /* 0x00000087615b7211 */ /* 0x000fe200008f0eff */
[----:B------:R-:W-:-:S02]  /*32c0*/  IMAD R97, R122, 0xdc, RZ ;  /* 0x000000dc7a617824 */ /* 0x000fc400078e02ff */
[----:B------:R0:W5:Y:S01]  /*32d0*/  LDG.E.U8 R89, desc[UR6][R92.64] ;  /* 0x000000065c597981 */ /* 0x000162000c1e1100 */
[----:B------:R-:W-:Y:S02]  /*32e0*/  IMAD R99, R122, 0xdd, RZ ;  /* 0x000000dd7a637824 */ /* 0x000fe400078e02ff */
[-C--:B------:R-:W-:Y:S01]  /*32f0*/  IADD3 R96, P0, R97, R134.reuse, RZ ;  /* 0x0000008661607210 */ /* 0x080fe20007f1e0ff */
[----:B------:R-:W5:Y:S04]  /*3300*/  LDG.E.U8 R90, desc[UR6][R90.64] ;  /* 0x000000065a5a7981 */ /* 0x000f68000c1e1100 */
[----:B------:R-:W5:Y:S01]  /*3310*/  LDL.LU R217, [R1+0x40] ;  /* 0x0000400001d97983 */ /* 0x000f620000300800 */
[----:B0-----:R-:W-:Y:S02]  /*3320*/  IADD3 R92, P1, R101, R134, RZ ;  /* 0x00000086655c7210 */ /* 0x001fe40007f3e0ff */
[----:B------:R-:W-:-:S02]  /*3330*/  LEA.HI.X.SX32 R97, R97, R135, 0x1, P0 ;  /* 0x0000008761617211 */ /* 0x000fc400000f0eff */
[----:B------:R-:W-:Y:S01]  /*3340*/  LEA.HI.X.SX32 R93, R101, R135, 0x1, P1 ;  /* 0x00000087655d7211 */ /* 0x000fe200008f0eff */
[----:B------:R0:W5:Y:S01]  /*3350*/  LDG.E.U8 R91, desc[UR6][R94.64] ;  /* 0x000000065e5b7981 */ /* 0x000162000c1e1100 */
[-C--:B------:R-:W-:Y:S01]  /*3360*/  IADD3 R98, P0, R117, R134.reuse, RZ ;  /* 0x0000008675627210 */ /* 0x080fe20007f1e0ff */
[----:B------:R-:W-:Y:S02]  /*3370*/  IMAD R101, R122, 0x60, RZ ;  /* 0x000000607a657824 */ /* 0x000fe400078e02ff */
[----:B------:R-:W5:Y:S01]  /*3380*/  LDG.E.U8 R92, desc[UR6][R92.64] ;  /* 0x000000065c5c7981 */ /* 0x000f62000c1e1100 */
[----:B0-----:R-:W-:-:S04]  /*3390*/  IADD3 R94, P1, R99, R134, RZ ;  /* 0x00000086635e7210 */ /* 0x001fc80007f3e0ff */
[-C--:B------:R-:W-:Y:S01]  /*33a0*/  LEA.HI.X.SX32 R95, R99, R135.reuse, 0x1, P1 ;  /* 0x00000087635f7211 */ /* 0x080fe200008f0eff */
[----:B------:R0:W5:Y:S01]  /*33b0*/  LDG.E.U8 R93, desc[UR6][R96.64] ;  /* 0x00000006605d7981 */ /* 0x000162000c1e1100 */
[----:B------:R-:W-:Y:S01]  /*33c0*/  LEA.HI.X.SX32 R99, R117, R135, 0x1, P0 ;  /* 0x0000008775637211 */ /* 0x000fe200000f0eff */
[----:B------:R-:W-:Y:S01]  /*33d0*/  IMAD R117, R122, 0x61, RZ ;  /* 0x000000617a757824 */ /* 0x000fe200078e02ff */
[-C--:B------:R-:W-:Y:S01]  /*33e0*/  IADD3 R100, P0, R101, R134.reuse, RZ ;  /* 0x0000008665647210 */ /* 0x080fe20007f1e0ff */
[----:B------:R-:W5:Y:S01]  /*33f0*/  LDG.E.U8 R94, desc[UR6][R94.64] ;  /* 0x000000065e5e7981 */ /* 0x000f62000c1e1100 */
[----:B0-----:R-:W-:-:S04]  /*3400*/  IADD3 R96, P1, R119, R134, RZ ;  /* 0x0000008677607210 */ /* 0x001fc80007f3e0ff */
[-C--:B------:R-:W-:Y:S01]  /*3410*/  LEA.HI.X.SX32 R97, R119, R135.reuse, 0x1, P1 ;  /* 0x0000008777617211 */ /* 0x080fe200008f0eff */
[----:B------:R-:W-:Y:S01]  /*3420*/  IMAD R119, R122, 0x62, RZ ;  /* 0x000000627a777824 */ /* 0x000fe200078e02ff */
[----:B------:R0:W5:Y:S01]  /*3430*/  LDG.E.U8 R95, desc[UR6][R98.64] ;  /* 0x00000006625f7981 */ /* 0x000162000c1e1100 */
[----:B------:R-:W-:-:S03]  /*3440*/  LEA.HI.X.SX32 R101, R101, R135, 0x1, P0 ;  /* 0x0000008765657211 */ /* 0x000fc600000f0eff */
[-C--:B------:R-:W-:Y:S01]  /*3450*/  IADD3 R116, P0, R119, R134.reuse, RZ ;  /* 0x0000008677747210 */ /* 0x080fe20007f1e0ff */
        /* <DEDUP_REMOVED lines=10> */
[----:B------:R0:W5:Y:S01]  /*3500*/  LDG.E.U8 R99, desc[UR6][R116.64] ;  /* 0x0000000674637981 */ /* 0x000162000c1e1100 */
[-C--:B------:R-:W-:Y:S02]  /*3510*/  IADD3 R118, P1, R119, R134.reuse, RZ ;  /* 0x0000008677767210 */ /* 0x080fe40007f3e0ff */
[-C--:B------:R-:W-:Y:S01]  /*3520*/  LEA.HI.X.SX32 R121, R123, R135.reuse, 0x1, P0 ;  /* 0x000000877b797211 */ /* 0x080fe200000f0eff */
[----:B------:R-:W-:Y:S01]  /*3530*/  IMAD R123, R122, 0x67, RZ ;  /* 0x000000677a7b7824 */ /* 0x000fe200078e02ff */
[----:B------:R-:W-:Y:S01]  /*3540*/  LEA.HI.X.SX32 R119, R119, R135, 0x1, P1 ;  /* 0x0000008777777211 */ /* 0x000fe200008f0eff */
[----:B------:R-:W5:Y:S01]  /*3550*/  LDG.E.U8 R100, desc[UR6][R100.64] ;  /* 0x0000000664647981 */ /* 0x000f62000c1e1100 */
[----:B0-----:R-:W-:-:S03]  /*3560*/  IADD3 R116, P0, R125, R134, RZ ;  /* 0x000000867d747210 */ /* 0x001fc60007f1e0ff */
[----:B------:R0:W5:Y:S01]  /*3570*/  LDG.E.U8 R146, desc[UR6][R118.64] ;  /* 0x0000000676927981 */ /* 0x000162000c1e1100 */
[----:B------:R-:W-:Y:S01]  /*3580*/  LEA.HI.X.SX32 R117, R125, R135, 0x1, P0 ;  /* 0x000000877d757211 */ /* 0x000fe200000f0eff */
[----:B------:R-:W-:Y:S02]  /*3590*/  IMAD R125, R122, 0x69, RZ ;  /* 0x000000697a7d7824 */ /* 0x000fe400078e02ff */
[----:B------:R1:W5:Y:S04]  /*35a0*/  LDG.E.U8 R101, desc[UR6][R120.64] ;  /* 0x0000000678657981 */ /* 0x000368000c1e1100 */
[----:B------:R1:W5:Y:S01]  /*35b0*/  LDG.E.U8 R148, desc[UR6][R116.64] ;  /* 0x0000000674947981 */ /* 0x000362000c1e1100 */
[-C--:B0-----:R-:W-:Y:S02]  /*35c0*/  IADD3 R118, P0, R127, R134.reuse, RZ ;  /* 0x000000867f767210 */ /* 0x081fe40007f1e0ff */
[----:B-1----:R-:W-:-:S02]  /*35d0*/  IADD3 R120, P1, R123, R134, RZ ;  /* 0x000000867b787210 */ /* 0x002fc40007f3e0ff */
[-C--:B------:R-:W-:Y:S01]  /*35e0*/  LEA.HI.X.SX32 R119, R127, R135.reuse, 0x1, P0 ;  /* 0x000000877f777211 */ /* 0x080fe200000f0eff */
[C---:B------:R-:W-:Y:S01]  /*35f0*/  IMAD R127, R122.reuse, 0x6b, RZ ;  /* 0x0000006b7a7f7824 */ /* 0x040fe200078e02ff */
[-C--:B------:R-:W-:Y:S01]  /*3600*/  LEA.HI.X.SX32 R121, R123, R135.reuse, 0x1, P1 ;  /* 0x000000877b797211 */ /* 0x080fe200008f0eff */
[C---:B------:R-:W-:Y:S01]  /*3610*/  IMAD R123, R122.reuse, 0x6a, RZ ;  /* 0x0000006a7a7b7824 */ /* 0x040fe200078e02ff */
[C---:B------:R-:W-:Y:S01]  /*3620*/  IADD3 R116, P1, R125.reuse, R134, RZ ;  /* 0x000000867d747210 */ /* 0x040fe20007f3e0ff */
[----:B------:R0:W5:Y:S03]  /*3630*/  LDG.E.U8 R152, desc[UR6][R118.64] ;  /* 0x0000000676987981 */ /* 0x000166000c1e1100 */
[----:B------:R-:W-:Y:S01]  /*3640*/  LEA.HI.X.SX32 R117, R125, R135, 0x1, P1 ;  /* 0x000000877d757211 */ /* 0x000fe200008f0eff */
[----:B------:R1:W5:Y:S01]  /*3650*/  LDG.E.U8 R150, desc[UR6][R120.64] ;  /* 0x0000000678967981 */ /* 0x000362000c1e1100 */
[----:B------:R-:W-:-:S03]  /*3660*/  IMAD R125, R122, 0x6c, RZ ;  /* 0x0000006c7a7d7824 */ /* 0x000fc600078e02ff */
[----:B------:R1:W5:Y:S01]  /*3670*/  LDG.E.U8 R154, desc[UR6][R116.64] ;  /* 0x00000006749a7981 */ /* 0x000362000c1e1100 */
[-C--:B0-----:R-:W-:Y:S02]  /*3680*/  IADD3 R118, P1, R127, R134.reuse, RZ ;  /* 0x000000867f767210 */ /* 0x081fe40007f3e0ff */
[-C--:B-1----:R-:W-:Y:S02]  /*3690*/  IADD3 R120, P0, R123, R134.reuse, RZ ;  /* 0x000000867b787210 */ /* 0x082fe40007f1e0ff */
        /* <DEDUP_REMOVED lines=72> */
[-C--:B------:R-:W-:Y:S02]  /*3b20*/  LEA.HI.X.SX32 R119, R127, R135.reuse, 0x1, P1 ;  /* 0x000000877f777211 */ /* 0x080fe400008f0eff */
[-C--:B------:R-:W-:Y:S01]  /*3b30*/  LEA.HI.X.SX32 R121, R123, R135.reuse, 0x1, P0 ;  /* 0x000000877b797211 */ /* 0x080fe200000f0eff */
[C---:B------:R-:W-:Y:S01]  /*3b40*/  IMAD R123, R122.reuse, 0x70, RZ ;  /* 0x000000707a7b7824 */ /* 0x040fe200078e02ff */
[C---:B------:R-:W-:Y:S01]  /*3b50*/  IADD3 R116, P0, R125.reuse, R134, RZ ;  /* 0x000000867d747210 */ /* 0x040fe20007f1e0ff */
[----:B------:R0:W5:Y:S03]  /*3b60*/  LDG.E.U8 R181, desc[UR6][R118.64] ;  /* 0x0000000676b57981 */ /* 0x000166000c1e1100 */
[----:B------:R-:W-:Y:S01]  /*3b70*/  LEA.HI.X.SX32 R117, R125, R135, 0x1, P0 ;  /* 0x000000877d757211 */ /* 0x000fe200000f0eff */
[----:B------:R1:W5:Y:S01]  /*3b80*/  LDG.E.U8 R180, desc[UR6][R120.64] ;  /* 0x0000000678b47981 */ /* 0x000362000c1e1100 */
[----:B------:R-:W-:-:S02]  /*3b90*/  IMAD R125, R122, 0x71, RZ ;  /* 0x000000717a7d7824 */ /* 0x000fc400078e02ff */
[C---:B------:R-:W-:Y:S01]  /*3ba0*/  IMAD R127, R122.reuse, 0x72, RZ ;  /* 0x000000727a7f7824 */ /* 0x040fe200078e02ff */
[----:B------:R3:W5:Y:S01]  /*3bb0*/  LDG.E.U8 R182, desc[UR6][R116.64] ;  /* 0x0000000674b67981 */ /* 0x000762000c1e1100 */
[-C--:B0-----:R-:W-:Y:S02]  /*3bc0*/  IADD3 R118, P0, R123, R134.reuse, RZ ;  /* 0x000000867b767210 */ /* 0x081fe40007f1e0ff */
[-C--:B-1----:R-:W-:Y:S02]  /*3bd0*/  IADD3 R120, P1, R129, R134.reuse, RZ ;  /* 0x0000008681787210 */ /* 0x082fe40007f3e0ff */
[-C--:B------:R-:W-:Y:S01]  /*3be0*/  LEA.HI.X.SX32 R119, R123, R135.reuse, 0x1, P0 ;  /* 0x000000877b777211 */ /* 0x080fe200000f0eff */
[C---:B------:R-:W-:Y:S01]  /*3bf0*/  IMAD R123, R122.reuse, 0x73, RZ ;  /* 0x000000737a7b7824 */ /* 0x040fe200078e02ff */
[-C--:B------:R-:W-:Y:S02]  /*3c00*/  LEA.HI.X.SX32 R121, R129, R135.reuse, 0x1, P1 ;  /* 0x0000008781797211 */ /* 0x080fe400008f0eff */
[C---:B---3--:R-:W-:Y:S01]  /*3c10*/  IADD3 R116, P1, R125.reuse, R134, RZ ;  /* 0x000000867d747210 */ /* 0x048fe20007f3e0ff */
[----:B------:R0:W3:Y:S03]  /*3c20*/  LDG.E.U8 R184, desc[UR6][R118.64] ;  /* 0x0000000676b87981 */ /* 0x0000e6000c1e1100 */
[----:B------:R-:W-:Y:S01]  /*3c30*/  LEA.HI.X.SX32 R117, R125, R135, 0x1, P1 ;  /* 0x000000877d757211 */ /* 0x000fe200008f0eff */
[----:B------:R1:W3:Y:S01]  /*3c40*/  LDG.E.U8 R183, desc[UR6][R120.64] ;  /* 0x0000000678b77981 */ /* 0x0002e2000c1e1100 */
[----:B------:R-:W-:-:S03]  /*3c50*/  IMAD R125, R122, 0x74, RZ ;  /* 0x000000747a7d7824 */ /* 0x000fc600078e02ff */
[----:B------:R2:W3:Y:S01]  /*3c60*/  LDG.E.U8 R185, desc[UR6][R116.64] ;  /* 0x0000000674b97981 */ /* 0x0004e2000c1e1100 */
[-C--:B0-----:R-:W-:Y:S02]  /*3c70*/  IADD3 R118, P1, R123, R134.reuse, RZ ;  /* 0x000000867b767210 */ /* 0x081fe40007f3e0ff */
[-C--:B-1----:R-:W-:Y:S02]  /*3c80*/  IADD3 R120, P0, R127, R134.reuse, RZ ;  /* 0x000000867f787210 */ /* 0x082fe40007f1e0ff */
[-C--:B------:R-:W-:Y:S01]  /*3c90*/  LEA.HI.X.SX32 R119, R123, R135.reuse, 0x1, P1 ;  /* 0x000000877b777211 */ /* 0x080fe200008f0eff */
[C---:B------:R-:W-:Y:S01]  /*3ca0*/  IMAD R123, R122.reuse, 0x76, RZ ;  /* 0x000000767a7b7824 */ /* 0x040fe200078e02ff */
[-C--:B------:R-:W-:Y:S01]  /*3cb0*/  LEA.HI.X.SX32 R121, R127, R135.reuse, 0x1, P0 ;  /* 0x000000877f797211 */ /* 0x080fe200000f0eff */
[C---:B------:R-:W-:Y:S01]  /*3cc0*/  IMAD R127, R122.reuse, 0x75, RZ ;  /* 0x000000757a7f7824 */ /* 0x040fe200078e02ff */
[C---:B--2---:R-:W-:Y:S01]  /*3cd0*/  IADD3 R116, P0, R125.reuse, R134, RZ ;  /* 0x000000867d747210 */ /* 0x044fe20007f1e0ff */
[----:B------:R0:W2:Y:S03]  /*3ce0*/  LDG.E.U8 R187, desc[UR6][R118.64] ;  /* 0x0000000676bb7981 */ /* 0x0000a6000c1e1100 */
[----:B------:R-:W-:Y:S01]  /*3cf0*/  LEA.HI.X.SX32 R117, R125, R135, 0x1, P0 ;  /* 0x000000877d757211 */ /* 0x000fe200000f0eff */
[----:B------:R1:W2:Y:S01]  /*3d00*/  LDG.E.U8 R186, desc[UR6][R120.64] ;  /* 0x0000000678ba7981 */ /* 0x0002a2000c1e1100 */
[----:B------:R-:W-:-:S02]  /*3d10*/  IMAD R125, R122, 0x77, RZ ;  /* 0x000000777a7d7824 */ /* 0x000fc400078e02ff */
[C---:B------:R-:W-:Y:S01]  /*3d20*/  IMAD R129, R122.reuse, 0x78, RZ ;  /* 0x000000787a817824 */ /* 0x040fe200078e02ff */
[----:B------:R4:W2:Y:S01]  /*3d30*/  LDG.E.U8 R188, desc[UR6][R116.64] ;  /* 0x0000000674bc7981 */ /* 0x0008a2000c1e1100 */
[-C--:B0-----:R-:W-:Y:S02]  /*3d40*/  IADD3 R118, P0, R123, R134.reuse, RZ ;  /* 0x000000867b767210 */ /* 0x081fe40007f1e0ff */
[-C--:B-1----:R-:W-:Y:S02]  /*3d50*/  IADD3 R120, P1, R127, R134.reuse, RZ ;  /* 0x000000867f787210 */ /* 0x082fe40007f3e0ff */
[-C--:B------:R-:W-:Y:S02]  /*3d60*/  LEA.HI.X.SX32 R119, R123, R135.reuse, 0x1, P0 ;  /* 0x000000877b777211 */ /* 0x080fe400000f0eff */
[----:B------:R-:W-:Y:S01]  /*3d70*/  LEA.HI.X.SX32 R121, R127, R135, 0x1, P1 ;  /* 0x000000877f797211 */ /* 0x000fe200008f0eff */
[C---:B------:R-:W-:Y:S01]  /*3d80*/  IMAD R127, R122.reuse, 0x79, RZ ;  /* 0x000000797a7f7824 */ /* 0x040fe200078e02ff */
[----:B----4-:R-:W-:Y:S01]  /*3d90*/  IADD3 R116, P1, R125, R134, RZ ;  /* 0x000000867d747210 */ /* 0x010fe20007f3e0ff */
[----:B------:R0:W4:Y:S01]  /*3da0*/  LDG.E.U8 R191, desc[UR6][R118.64] ;  /* 0x0000000676bf7981 */ /* 0x000122000c1e1100 */
[----:B------:R-:W-:-:S02]  /*3db0*/  IMAD R123, R122, 0x7a, RZ ;  /* 0x0000007a7a7b7824 */ /* 0x000fc400078e02ff */
[----:B------:R-:W-:Y:S01]  /*3dc0*/  LEA.HI.X.SX32 R117, R125, R135, 0x1, P1 ;  /* 0x000000877d757211 */ /* 0x000fe200008f0eff */
[----:B------:R1:W2:Y:S01]  /*3dd0*/  LDG.E.U8 R189, desc[UR6][R120.64] ;  /* 0x0000000678bd7981 */ /* 0x0002a2000c1e1100 */
[----:B------:R-:W-:-:S03]  /*3de0*/  IMAD R125, R122, 0x7b, RZ ;  /* 0x0000007b7a7d7824 */ /* 0x000fc600078e02ff */
[----:B------:R1:W4:Y:S01]  /*3df0*/  LDG.E.U8 R193, desc[UR6][R116.64] ;  /* 0x0000000674c17981 */ /* 0x000322000c1e1100 */
[-C--:B0-----:R-:W-:Y:S02]  /*3e00*/  IADD3 R118, P1, R127, R134.reuse, RZ ;  /* 0x000000867f767210 */ /* 0x081fe40007f3e0ff */
[-C--:B-1----:R-:W-:Y:S02]  /*3e10*/  IADD3 R120, P0, R129, R134.reuse, RZ ;  /* 0x0000008681787210 */ /* 0x082fe40007f1e0ff */
[-C--:B------:R-:W-:Y:S02]  /*3e20*/  LEA.HI.X.SX32 R119, R127, R135.reuse, 0x1, P1 ;  /* 0x000000877f777211 */ /* 0x080fe400008f0eff */
[-C--:B------:R-:W-:Y:S02]  /*3e30*/  LEA.HI.X.SX32 R121, R129, R135.reuse, 0x1, P0 ;  /* 0x0000008781797211 */ /* 0x080fe400000f0eff */
[C---:B------:R-:W-:Y:S01]  /*3e40*/  IADD3 R116, P0, R123.reuse, R134, RZ ;  /* 0x000000867b747210 */ /* 0x040fe20007f1e0ff */
[----:B------:R0:W4:Y:S03]  /*3e50*/  LDG.E.U8 R196, desc[UR6][R118.64] ;  /* 0x0000000676c47981 */ /* 0x000126000c1e1100 */
[----:B------:R-:W-:Y:S01]  /*3e60*/  LEA.HI.X.SX32 R117, R123, R135, 0x1, P0 ;  /* 0x000000877b757211 */ /* 0x000fe200000f0eff */
[----:B------:R1:W4:Y:S01]  /*3e70*/  LDG.E.U8 R195, desc[UR6][R120.64] ;  /* 0x0000000678c37981 */ /* 0x000322000c1e1100 */
[----:B------:R-:W-:-:S03]  /*3e80*/  IMAD R123, R122, 0x7d, RZ ;  /* 0x0000007d7a7b7824 */ /* 0x000fc600078e02ff */
[----:B------:R1:W4:Y:S01]  /*3e90*/  LDG.E.U8 R197, desc[UR6][R116.64] ;  /* 0x0000000674c57981 */ /* 0x000322000c1e1100 */
[CC--:B0-----:R-:W-:Y:S02]  /*3ea0*/  IADD3 R118, P0, R124.reuse, R134.reuse, RZ ;  /* 0x000000867c767210 */ /* 0x0c1fe40007f1e0ff */
[CC--:B-1----:R-:W-:Y:S02]  /*3eb0*/  IADD3 R120, P1, R125.reuse, R134.reuse, RZ ;  /* 0x000000867d787210 */ /* 0x0c2fe40007f3e0ff */
[-C--:B------:R-:W-:Y:S01]  /*3ec0*/  LEA.HI.X.SX32 R119, R124, R135.reuse, 0x1, P0 ;  /* 0x000000877c777211 */ /* 0x080fe200000f0eff */
[C---:B------:R-:W-:Y:S01]  /*3ed0*/  IMAD R124, R122.reuse, 0x7f, RZ ;  /* 0x0000007f7a7c7824 */ /* 0x040fe200078e02ff */
[-C--:B------:R-:W-:Y:S01]  /*3ee0*/  LEA.HI.X.SX32 R121, R125, R135.reuse, 0x1, P1 ;  /* 0x000000877d797211 */ /* 0x080fe200008f0eff */
[C---:B------:R-:W-:Y:S01]  /*3ef0*/  IMAD R125, R122.reuse, 0x7e, RZ ;  /* 0x0000007e7a7d7824 */ /* 0x040fe200078e02ff */
        /* <DEDUP_REMOVED lines=8> */
[-C--:B------:R-:W-:Y:S02]  /*3f80*/  LEA.HI.X.SX32 R119, R124, R135.reuse, 0x1, P1 ;  /* 0x000000877c777211 */ /* 0x080fe400008f0eff */
[-C--:B------:R-:W-:Y:S02]  /*3f90*/  LEA.HI.X.SX32 R121, R125, R135.reuse, 0x1, P0 ;  /* 0x000000877d797211 */ /* 0x080fe400000f0eff */
[C---:B------:R-:W-:Y:S01]  /*3fa0*/  IADD3 R116, P0, R123.reuse, R134, RZ ;  /* 0x000000867b747210 */ /* 0x040fe20007f1e0ff */
[----:B------:R0:W4:Y:S03]  /*3fb0*/  LDG.E.U8 R202, desc[UR6][R118.64] ;  /* 0x0000000676ca7981 */ /* 0x000126000c1e1100 */
[----:B------:R-:W-:Y:S01]  /*3fc0*/  LEA.HI.X.SX32 R117, R123, R135, 0x1, P0 ;  /* 0x000000877b757211 */ /* 0x000fe200000f0eff */
[----:B------:R1:W4:Y:S04]  /*3fd0*/  LDG.E.U8 R201, desc[UR6][R120.64] ;  /* 0x0000000678c97981 */ /* 0x000328000c1e1100 */
[----:B------:R1:W4:Y:S01]  /*3fe0*/  LDG.E.U8 R203, desc[UR6][R116.64] ;  /* 0x0000000674cb7981 */ /* 0x000322000c1e1100 */
[----:B0-----:R-:W-:-:S02]  /*3ff0*/  IMAD R119, R122, 0xf2, RZ ;  /* 0x000000f27a777824 */ /* 0x001fc400078e02ff */
[----:B-1----:R-:W-:-:S03]  /*4000*/  IMAD R120, R122, 0xf1, RZ ;  /* 0x000000f17a787824 */ /* 0x002fc600078e02ff */
[CC--:B------:R-:W-:Y:S02]  /*4010*/  IADD3 R118, P1, R119.reuse, R134.reuse, RZ ;  /* 0x0000008677767210 */ /* 0x0c0fe40007f3e0ff */
[----:B------:R-:W-:Y:S02]  /*4020*/  IADD3 R116, P0, R120, R134, RZ ;  /* 0x0000008678747210 */ /* 0x000fe40007f1e0ff */
[-C--:B------:R-:W-:Y:S01]  /*4030*/  LEA.HI.X.SX32 R119, R119, R135.reuse, 0x1, P1 ;  /* 0x0000008777777211 */ /* 0x080fe200008f0eff */
[----:B------:R-:W-:Y:S01]  /*4040*/  IMAD R121, R122, 0xf3, RZ ;  /* 0x000000f37a797824 */ /* 0x000fe200078e02ff */
[----:B------:R-:W-:-:S03]  /*4050*/  LEA.HI.X.SX32 R117, R120, R135, 0x1, P0 ;  /* 0x0000008778757211 */ /* 0x000fc600000f0eff */
[----:B------:R0:W4:Y:S01]  /*4060*/  LDG.E.U8 R205, desc[UR6][R118.64] ;  /* 0x0000000676cd7981 */ /* 0x000122000c1e1100 */
[----:B------:R-:W-:-:S03]  /*4070*/  IADD3 R120, P0, R121, R134, RZ ;  /* 0x0000008679787210 */ /* 0x000fc60007f1e0ff */
[----:B------:R1:W4:Y:S01]  /*4080*/  LDG.E.U8 R204, desc[UR6][R116.64] ;  /* 0x0000000674cc7981 */ /* 0x000322000c1e1100 */
[----:B------:R-:W-:Y:S01]  /*4090*/  LEA.HI.X.SX32 R121, R121, R135, 0x1, P0 ;  /* 0x0000008779797211 */ /* 0x000fe200000f0eff */
[----:B0-----:R-:W-:-:S04]  /*40a0*/  IMAD R119, R122, 0xf5, RZ ;  /* 0x000000f57a777824 */ /* 0x001fc800078e02ff */
[----:B------:R-:W4:Y:S01]  /*40b0*/  LDG.E.U8 R206, desc[UR6][R120.64] ;  /* 0x0000000678ce7981 */ /* 0x000f22000c1e1100 */
[----:B-1----:R-:W-:Y:S01]  /*40c0*/  IMAD R117, R122, 0xf4, RZ ;  /* 0x000000f47a757824 */ /* 0x002fe200078e02ff */
[----:B------:R-:W-:-:S04]  /*40d0*/  IADD3 R118, P1, R119, R134, RZ ;  /* 0x0000008677767210 */ /* 0x000fc80007f3e0ff */
[----:B------:R-:W-:Y:S02]  /*40e0*/  IADD3 R116, P0, R117, R134, RZ ;  /* 0x0000008675747210 */ /* 0x000fe40007f1e0ff */
[-C--:B------:R-:W-:Y:S02]  /*40f0*/  LEA.HI.X.SX32 R119, R119, R135.reuse, 0x1, P1 ;  /* 0x0000008777777211 */ /* 0x080fe400008f0eff */
[----:B------:R-:W-:-:S03]  /*4100*/  LEA.HI.X.SX32 R117, R117, R135, 0x1, P0 ;  /* 0x0000008775757211 */ /* 0x000fc600000f0eff */
[----:B------:R0:W4:Y:S04]  /*4110*/  LDG.E.U8 R208, desc[UR6][R118.64] ;  /* 0x0000000676d07981 */ /* 0x000128000c1e1100 */
[----:B------:R1:W4:Y:S01]  /*4120*/  LDG.E.U8 R207, desc[UR6][R116.64] ;  /* 0x0000000674cf7981 */ /* 0x000322000c1e1100 */
[C---:B0-----:R-:W-:Y:S02]  /*4130*/  IMAD R119, R122.reuse, 0xf6, RZ ;  /* 0x000000f67a777824 */ /* 0x041fe400078e02ff */
[C---:B-1----:R-:W-:Y:S02]  /*4140*/  IMAD R117, R122.reuse, 0xf7, RZ ;  /* 0x000000f77a757824 */ /* 0x042fe400078e02ff */
[C---:B------:R-:W-:Y:S01]  /*4150*/  IMAD R116, R122.reuse, 0xf8, RZ ;  /* 0x000000f87a747824 */ /* 0x040fe200078e02ff */
[-C--:B------:R-:W-:Y:S01]  /*4160*/  IADD3 R132, P0, R119, R134.reuse, RZ ;  /* 0x0000008677847210 */ /* 0x080fe20007f1e0ff */
[C---:B------:R-:W-:Y:S01]  /*4170*/  IMAD R129, R122.reuse, 0xf9, RZ ;  /* 0x000000f97a817824 */ /* 0x040fe200078e02ff */
[-C--:B------:R-:W-:Y:S01]  /*4180*/  IADD3 R130, P1, R117, R134.reuse, RZ ;  /* 0x0000008675827210 */ /* 0x080fe20007f3e0ff */
[----:B------:R-:W-:Y:S01]  /*4190*/  IMAD R121, R122, 0xfa, RZ ;  /* 0x000000fa7a797824 */ /* 0x000fe200078e02ff */
[----:B------:R-:W-:Y:S01]  /*41a0*/  IADD3 R118, P2, R116, R134, RZ ;  /* 0x0000008674767210 */ /* 0x000fe20007f5e0ff */
[----:B------:R-:W-:-:S02]  /*41b0*/  IMAD R127, R122, 0xfb, RZ ;  /* 0x000000fb7a7f7824 */ /* 0x000fc400078e02ff */
[C---:B------:R-:W-:Y:S02]  /*41c0*/  IMAD R123, R122.reuse, 0xfc, RZ ;  /* 0x000000fc7a7b7824 */ /* 0x040fe400078e02ff */
[----:B------:R-:W-:Y:S01]  /*41d0*/  IMAD R125, R122, 0xfd, RZ ;  /* 0x000000fd7a7d7824 */ /* 0x000fe200078e02ff */
[-C--:B------:R-:W-:Y:S02]  /*41e0*/  LEA.HI.X.SX32 R133, R119, R135.reuse, 0x1, P0 ;  /* 0x0000008777857211 */ /* 0x080fe400000f0eff */
[-C--:B------:R-:W-:Y:S02]  /*41f0*/  LEA.HI.X.SX32 R131, R117, R135.reuse, 0x1, P1 ;  /* 0x0000008775837211 */ /* 0x080fe400008f0eff */
[----:B------:R-:W-:Y:S01]  /*4200*/  LEA.HI.X.SX32 R119, R116, R135, 0x1, P2 ;  /* 0x0000008774777211 */ /* 0x000fe200010f0eff */
[----:B------:R-:W4:Y:S01]  /*4210*/  LDG.E.U8 R132, desc[UR6][R132.64] ;  /* 0x0000000684847981 */ /* 0x000f22000c1e1100 */
[-C--:B------:R-:W-:Y:S02]  /*4220*/  IADD3 R128, P0, R129, R134.reuse, RZ ;  /* 0x0000008681807210 */ /* 0x080fe40007f1e0ff */
[-C--:B------:R-:W-:Y:S01]  /*4230*/  IADD3 R120, P1, R121, R134.reuse, RZ ;  /* 0x0000008679787210 */ /* 0x080fe20007f3e0ff */
[----:B------:R-:W4:Y:S01]  /*4240*/  LDG.E.U8 R130, desc[UR6][R130.64] ;  /* 0x0000000682827981 */ /* 0x000f22000c1e1100 */
[----:B------:R-:W-:-:S02]  /*4250*/  IADD3 R126, P2, R127, R134, RZ ;  /* 0x000000867f7e7210 */ /* 0x000fc40007f5e0ff */
[-C--:B------:R-:W-:Y:S01]  /*4260*/  IADD3 R122, P3, R123, R134.reuse, RZ ;  /* 0x000000867b7a7210 */ /* 0x080fe20007f7e0ff */
[----:B------:R-:W4:Y:S01]  /*4270*/  LDG.E.U8 R118, desc[UR6][R118.64] ;  /* 0x0000000676767981 */ /* 0x000f22000c1e1100 */
[-C--:B------:R-:W-:Y:S02]  /*4280*/  IADD3 R124, P4, R125, R134.reuse, RZ ;  /* 0x000000867d7c7210 */ /* 0x080fe40007f9e0ff */
[-C--:B------:R-:W-:Y:S02]  /*4290*/  IADD3 R116, P5, R215, R134.reuse, RZ ;  /* 0x00000086d7747210 */ /* 0x080fe40007fbe0ff */
[----:B------:R-:W-:Y:S02]  /*42a0*/  IADD3 R134, P6, R213, R134, RZ ;  /* 0x00000086d5867210 */ /* 0x000fe40007fde0ff */
[-C--:B------:R-:W-:Y:S02]  /*42b0*/  LEA.HI.X.SX32 R129, R129, R135.reuse, 0x1, P0 ;  /* 0x0000008781817211 */ /* 0x080fe400000f0eff */
[----:B------:R-:W-:-:S02]  /*42c0*/  LEA.HI.X.SX32 R121, R121, R135, 0x1, P1 ;  /* 0x0000008779797211 */ /* 0x000fc400008f0eff */
[-C--:B------:R-:W-:Y:S01]  /*42d0*/  LEA.HI.X.SX32 R127, R127, R135.reuse, 0x1, P2 ;  /* 0x000000877f7f7211 */ /* 0x080fe200010f0eff */
[----:B------:R-:W4:Y:S01]  /*42e0*/  LDG.E.U8 R128, desc[UR6][R128.64] ;  /* 0x0000000680807981 */ /* 0x000f22000c1e1100 */
[-C--:B------:R-:W-:Y:S02]  /*42f0*/  LEA.HI.X.SX32 R123, R123, R135.reuse, 0x1, P3 ;  /* 0x000000877b7b7211 */ /* 0x080fe400018f0eff */
[-C--:B------:R-:W-:Y:S01]  /*4300*/  LEA.HI.X.SX32 R125, R125, R135.reuse, 0x1, P4 ;  /* 0x000000877d7d7211 */ /* 0x080fe200020f0eff */
[----:B------:R-:W4:Y:S01]  /*4310*/  LDG.E.U8 R120, desc[UR6][R120.64] ;  /* 0x0000000678787981 */ /* 0x000f22000c1e1100 */
[-C--:B------:R-:W-:Y:S02]  /*4320*/  LEA.HI.X.SX32 R117, R215, R135.reuse, 0x1, P5 ;  /* 0x00000087d7757211 */ /* 0x080fe400028f0eff */
[----:B------:R-:W-:Y:S01]  /*4330*/  LEA.HI.X.SX32 R135, R213, R135, 0x1, P6 ;  /* 0x00000087d5877211 */ /* 0x000fe200030f0eff */
[----:B------:R-:W5:Y:S04]  /*4340*/  LDL.LU R215, [R1+0x3c] ;  /* 0x00003c0001d77983 */ /* 0x000f680000300800 */
[----:B------:R-:W3:Y:S04]  /*4350*/  LDL.LU R213, [R1+0x48] ;  /* 0x0000480001d57983 */ /* 0x000ee80000300800 */
[----:B------:R-:W3:Y:S04]  /*4360*/  LDL.LU R133, [R1+0x44] ;  /* 0x0000440001857983 */ /* 0x000ee80000300800 */
[----:B------:R-:W2:Y:S04]  /*4370*/  LDL.LU R131, [R1+0x50] ;  /* 0x0000500001837983 */ /* 0x000ea80000300800 */
[----:B------:R-:W2:Y:S04]  /*4380*/  LDL.LU R119, [R1+0x4c] ;  /* 0x00004c0001777983 */ /* 0x000ea80000300800 */
[----:B------:R-:W4:Y:S04]  /*4390*/  LDL.LU R129, [R1] ;  /* 0x0000000001817983 */ /* 0x000f280000300800 */
[----:B------:R-:W4:Y:S04]  /*43a0*/  LDL.LU R121, [R1+0x8] ;  /* 0x0000080001797983 */ /* 0x000f280000300800 */
[----:B------:R-:W4:Y:S04]  /*43b0*/  LDG.E.U8 R126, desc[UR6][R126.64] ;  /* 0x000000067e7e7981 */ /* 0x000f28000c1e1100 */
[----:B------:R-:W4:Y:S04]  /*43c0*/  LDG.E.U8 R122, desc[UR6][R122.64] ;  /* 0x000000067a7a7981 */ /* 0x000f28000c1e1100 */
[----:B------:R-:W4:Y:S04]  /*43d0*/  LDG.E.U8 R124, desc[UR6][R124.64] ;  /* 0x000000067c7c7981 */ /* 0x000f28000c1e1100 */
[----:B------:R-:W4:Y:S04]  /*43e0*/  LDL.LU R127, [R1+0x4] ;  /* 0x00000400017f7983 */ /* 0x000f280000300800 */
[----:B------:R-:W4:Y:S04]  /*43f0*/  LDL.LU R123, [R1+0x10] ;  /* 0x00001000017b7983 */ /* 0x000f280000300800 */
[----:B------:R-:W4:Y:S04]  /*4400*/  LDL.LU R125, [R1+0xc] ;  /* 0x00000c00017d7983 */ /* 0x000f280000300800 */
[----:B------:R-:W4:Y:S04]  /*4410*/  LDG.E.U8 R116, desc[UR6][R116.64] ;  /* 0x0000000674747981 */ /* 0x000f28000c1e1100 */
[----:B------:R-:W4:Y:S01]  /*4420*/  LDG.E.U8 R134, desc[UR6][R134.64] ;  /* 0x0000000686867981 */ /* 0x000f22000c1e1100 */
[----:B------:R-:W-:-:S03]  /*4430*/  PRMT R114, R114, 0x3340, R144 ;  /* 0x0000334072727816 */ /* 0x000fc60000000090 */
[----:B------:R-:W4:Y:S04]  /*4440*/  LDL.LU R117, [R1+0x58] ;  /* 0x0000580001757983 */ /* 0x000f280000300800 */
[----:B------:R-:W4:Y:S04]  /*4450*/  LDL.LU R135, [R1+0x54] ;  /* 0x0000540001877983 */ /* 0x000f280000300800 */
[----:B------:R-:W4:Y:S01]  /*4460*/  LDL.LU R139, [R1+0x60] ;  /* 0x00006000018b7983 */ /* 0x000f220000300800 */
[----:B------:R-:W-:-:S03]  /*4470*/  PRMT R71, R115, 0x3340, R71 ;  /* 0x0000334073477816 */ /* 0x000fc60000000047 */
[----:B------:R-:W4:Y:S04]  /*4480*/  LDL.LU R110, [R1+0x5c] ;  /* 0x00005c00016e7983 */ /* 0x000f280000300800 */
[----:B------:R-:W4:Y:S04]  /*4490*/  LDL.LU R112, [R1+0x68] ;  /* 0x0000680001707983 */ /* 0x000f280000300800 */
[----:B------:R-:W4:Y:S04]  /*44a0*/  LDL.LU R140, [R1+0x64] ;  /* 0x00006400018c7983 */ /* 0x000f280000300800 */
[----:B------:R-:W4:Y:S04]  /*44b0*/  LDL.LU R144, [R1+0x70] ;  /* 0x0000700001907983 */ /* 0x000f280000300800 */
[----:B------:R-:W4:Y:S01]  /*44c0*/  LDL.LU R115, [R1+0x6c] ;  /* 0x00006c0001737983 */ /* 0x000f220000300800 */
[----:B------:R-:W0:Y:S01]  /*44d0*/  S2R R239, SR_TID.X ;  /* 0x0000000000ef7919 */ /* 0x000e220000002100 */
[----:B------:R-:W1:Y:S01]  /*44e0*/  S2UR UR4, SR_CgaCtaId ;  /* 0x00000000000479c3 */ /* 0x000e620000008800 */
[----:B------:R-:W-:-:S02]  /*44f0*/  PRMT R102, R103, 0x3340, R102 ;  /* 0x0000334067667816 */ /* 0x000fc40000000066 */
[----:B------:R-:W-:Y:S02]  /*4500*/  PRMT R66, R64, 0x3340, R66 ;  /* 0x0000334040427816 */ /* 0x000fe40000000042 */
[----:B------:R-:W-:Y:S02]  /*4510*/  PRMT R64, R102, 0x5410, R111 ;  /* 0x0000541066407816 */ /* 0x000fe4000000006f */
[----:B------:R-:W-:Y:S02]  /*4520*/  PRMT R69, R136, 0x3340, R69 ;  /* 0x0000334088457816 */ /* 0x000fe40000000045 */
[----:B------:R-:W-:Y:S01]  /*4530*/  PRMT R104, R104, 0x3340, R141 ;  /* 0x0000334068687816 */ /* 0x000fe2000000008d */
[----:B------:R-:W-:Y:S01]  /*4540*/  UMOV UR60, 0x400 ;  /* 0x00000400003c7882 */ /* 0x000fe20000000000 */
[----:B------:R-:W-:Y:S01]  /*4550*/  PRMT R143, R65, 0x3340, R143 ;  /* 0x00003340418f7816 */ /* 0x000fe2000000008f */
[----:B------:R-:W4:Y:S01]  /*4560*/  LDC R136, c[0x0][0x280] ;  /* 0x0000a000ff887b82 */ /* 0x000f220000000800 */
[----:B------:R-:W-:-:S02]  /*4570*/  PRMT R68, R68, 0x3340, R70 ;  /* 0x0000334044447816 */ /* 0x000fc40000000046 */
[----:B------:R-:W-:Y:S02]  /*4580*/  PRMT R138, R138, 0x3340, R145 ;  /* 0x000033408a8a7816 */ /* 0x000fe40000000091 */
[----:B------:R-:W-:Y:S02]  /*4590*/  PRMT R103, R67, 0x3340, R142 ;  /* 0x0000334043677816 */ /* 0x000fe4000000008e */
[----:B------:R-:W-:Y:S02]  /*45a0*/  PRMT R69, R69, 0x5410, R104 ;  /* 0x0000541045457816 */ /* 0x000fe40000000068 */
[----:B------:R-:W-:Y:S02]  /*45b0*/  PRMT R67, R143, 0x5410, R68 ;  /* 0x000054108f437816 */ /* 0x000fe40000000044 */
[----:B------:R-:W-:Y:S02]  /*45c0*/  PRMT R104, R6, 0x3340, R7 ;  /* 0x0000334006687816 */ /* 0x000fe40000000007 */
[----:B0-----:R-:W-:-:S02]  /*45d0*/  LOP3.LUT R102, R239, 0x7, RZ, 0xc0, !PT ;  /* 0x00000007ef667812 */ /* 0x001fc400078ec0ff */
[----:B------:R-:W-:Y:S01]  /*45e0*/  LOP3.LUT R241, R239, 0x7f, RZ, 0xc0, !PT ;  /* 0x0000007feff17812 */ /* 0x000fe200078ec0ff */
[----:B-1----:R-:W-:Y:S01]  /*45f0*/  ULEA UR60, UR4, UR60, 0x18 ;  /* 0x0000003c043c7291 */ /* 0x002fe2000f8ec03f */
[----:B------:R-:W-:-:S03]  /*4600*/  PRMT R9, R8, 0x3340, R9 ;  /* 0x0000334008097816 */ /* 0x000fc60000000009 */
[----:B------:R-:W-:Y:S01]  /*4610*/  IMAD R102, R241, 0x8, R102 ;  /* 0x00000008f1667824 */ /* 0x000fe200078e0266 */
[----:B------:R-:W-:Y:S02]  /*4620*/  PRMT R70, R137, 0x3340, R109 ;  /* 0x0000334089467816 */ /* 0x000fe4000000006d */
[----:B------:R-:W-:Y:S01]  /*4630*/  PRMT R105, R105, 0x3340, R107 ;  /* 0x0000334069697816 */ /* 0x000fe2000000006b */
[----:B------:R-:W-:Y:S01]  /*4640*/  IMAD.SHL.U32 R102, R102, 0x10, RZ ;  /* 0x0000001066667824 */ /* 0x000fe200078e00ff */
[----:B------:R-:W-:Y:S02]  /*4650*/  PRMT R68, R114, 0x5410, R71 ;  /* 0x0000541072447816 */ /* 0x000fe40000000047 */
[----:B------:R-:W-:Y:S02]  /*4660*/  PRMT R149, R151, 0x3340, R149 ;  /* 0x0000334097957816 */ /* 0x000fe40000000095 */
[----:B------:R-:W-:Y:S02]  /*4670*/  PRMT R0, R147, 0x3340, R0 ;  /* 0x0000334093007816 */ /* 0x000fe40000000000 */
[----:B------:R-:W-:-:S02]  /*4680*/  PRMT R10, R10, 0x3340, R11 ;  /* 0x000033400a0a7816 */ /* 0x000fc4000000000b */
[----:B------:R-:W-:Y:S02]  /*4690*/  PRMT R13, R12, 0x3340, R13 ;  /* 0x000033400c0d7816 */ /* 0x000fe4000000000d */
[----:B------:R-:W-:Y:S02]  /*46a0*/  PRMT R71, R138, 0x5410, R103 ;  /* 0x000054108a477816 */ /* 0x000fe40000000067 */
        /* <DEDUP_REMOVED lines=34> */
[----:B------:R-:W-:Y:S02]  /*48d0*/  LOP3.LUT R0, R102, 0x10, RZ, 0x3c, !PT ;  /* 0x0000001066007812 */ /* 0x000fe400078e3cff */
        /* <DEDUP_REMOVED lines=11> */
[----:B------:R-:W-:Y:S01]  /*4990*/  LOP3.LUT R2, R102, 0x20, RZ, 0x3c, !PT ;  /* 0x0000002066027812 */ /* 0x000fe200078e3cff */
[----:B------:R-:W-:Y:S01]  /*49a0*/  STS.128 [R102+UR60], R64 ;  /* 0x0000004066007988 */ /* 0x000fe20008000c3c */
[----:B------:R-:W-:-:S03]  /*49b0*/  PRMT R54, R54, 0x3340, R55 ;  /* 0x0000334036367816 */ /* 0x000fc60000000037 */
[----:B------:R-:W-:Y:S01]  /*49c0*/  STS.128 [R102+UR60+0x4000], R68 ;  /* 0x0040004466007988 */ /* 0x000fe20008000c3c */
[----:B------:R-:W-:-:S03]  /*49d0*/  PRMT R57, R56, 0x3340, R57 ;  /* 0x0000334038397816 */ /* 0x000fc60000000039 */
[----:B------:R0:W-:Y:S01]  /*49e0*/  STS.128 [R0+UR60+0x4000], R8 ;  /* 0x0040000800007988 */ /* 0x0001e20008000c3c */
[----:B------:R-:W-:Y:S02]  /*49f0*/  PRMT R21, R58, 0x3340, R59 ;  /* 0x000033403a157816 */ /* 0x000fe4000000003b */
[----:B------:R-:W-:Y:S01]  /*4a00*/  PRMT R60, R60, 0x3340, R61 ;  /* 0x000033403c3c7816 */ /* 0x000fe2000000003d */
[----:B------:R-:W-:Y:S01]  /*4a10*/  STS.128 [R0+UR60], R4 ;  /* 0x0000000400007988 */ /* 0x000fe20008000c3c */
[----:B------:R-:W-:Y:S02]  /*4a20*/  PRMT R22, R62, 0x3340, R63 ;  /* 0x000033403e167816 */ /* 0x000fe4000000003f */
[----:B------:R-:W-:Y:S01]  /*4a30*/  PRMT R73, R72, 0x3340, R73 ;  /* 0x0000334048497816 */ /* 0x000fe20000000049 */
[----:B------:R1:W-:Y:S01]  /*4a40*/  STS.128 [R2+UR60], R12 ;  /* 0x0000000c02007988 */ /* 0x0003e20008000c3c */
[----:B------:R-:W-:Y:S02]  /*4a50*/  PRMT R23, R74, 0x3340, R75 ;  /* 0x000033404a177816 */ /* 0x000fe4000000004b */
[----:B------:R-:W-:Y:S01]  /*4a60*/  PRMT R76, R76, 0x3340, R77 ;  /* 0x000033404c4c7816 */ /* 0x000fe2000000004d */
[----:B------:R1:W-:Y:S01]  /*4a70*/  STS.128 [R2+UR60+0x4000], R16 ;  /* 0x0040001002007988 */ /* 0x0003e20008000c3c */
[----:B------:R-:W-:-:S02]  /*4a80*/  PRMT R250, R251, 0x3340, R250 ;  /* 0x00003340fbfa7816 */ /* 0x000fc400000000fa */
[----:B0-----:R-:W-:Y:S02]  /*4a90*/  PRMT R11, R221, 0x3340, R219 ;  /* 0x00003340dd0b7816 */ /* 0x001fe400000000db */
[----:B------:R-:W-:Y:S02]  /*4aa0*/  PRMT R10, R225, 0x3340, R223 ;  /* 0x00003340e10a7816 */ /* 0x000fe400000000df */
[----:B------:R-:W-:Y:S02]  /*4ab0*/  PRMT R247, R247, 0x3340, R246 ;  /* 0x00003340f7f77816 */ /* 0x000fe400000000f6 */
[----:B------:R-:W-:Y:S02]  /*4ac0*/  PRMT R244, R245, 0x3340, R244 ;  /* 0x00003340f5f47816 */ /* 0x000fe400000000f4 */
[----:B-1----:R-:W-:Y:S02]  /*4ad0*/  PRMT R13, R229, 0x3340, R227 ;  /* 0x00003340e50d7816 */ /* 0x002fe400000000e3 */
        /* <DEDUP_REMOVED lines=10> */
[----:B-----5:R-:W-:Y:S02]  /*4b80*/  PRMT R0, R217, 0x3340, R215 ;  /* 0x00003340d9007816 */ /* 0x020fe400000000d7 */
[----:B------:R-:W-:Y:S02]  /*4b90*/  PRMT R22, R22, 0x5410, R73 ;  /* 0x0000541016167816 */ /* 0x000fe40000000049 */
[----:B---3--:R-:W-:-:S02]  /*4ba0*/  PRMT R9, R213, 0x3340, R133 ;  /* 0x00003340d5097816 */ /* 0x008fc40000000085 */
[----:B------:R-:W-:Y:S02]  /*4bb0*/  PRMT R23, R23, 0x5410, R76 ;  /* 0x0000541017177816 */ /* 0x000fe4000000004c */
[----:B--2---:R-:W-:Y:S02]  /*4bc0*/  PRMT R8, R131, 0x3340, R119 ;  /* 0x0000334083087816 */ /* 0x004fe40000000077 */
[----:B----4-:R-:W-:Y:S02]  /*4bd0*/  PRMT R7, R129, 0x3340, R252 ;  /* 0x0000334081077816 */ /* 0x010fe400000000fc */
[----:B------:R-:W-:Y:S02]  /*4be0*/  PRMT R8, R8, 0x5410, R9 ;  /* 0x0000541008087816 */ /* 0x000fe40000000009 */
[----:B------:R-:W-:Y:S02]  /*4bf0*/  LOP3.LUT R3, R102, 0x30, RZ, 0x3c, !PT ;  /* 0x0000003066037812 */ /* 0x000fe400078e3cff */
        /* <DEDUP_REMOVED lines=11> */
[----:B------:R-:W-:Y:S01]  /*4cb0*/  LOP3.LUT R0, R102, 0x40, RZ, 0x3c, !PT ;  /* 0x0000004066007812 */ /* 0x000fe200078e3cff */
[----:B------:R0:W-:Y:S01]  /*4cc0*/  STS.128 [R3+UR60], R20 ;  /* 0x0000001403007988 */ /* 0x0001e20008000c3c */
[----:B------:R-:W-:-:S02]  /*4cd0*/  PRMT R27, R117, 0x3340, R135 ;  /* 0x00003340751b7816 */ /* 0x000fc40000000087 */
[----:B------:R-:W-:-:S04]  /*4ce0*/  PRMT R26, R139, 0x3340, R110 ;  /* 0x000033408b1a7816 */ /* 0x000fc8000000006e */
[----:B------:R-:W-:Y:S02]  /*4cf0*/  PRMT R5, R26, 0x5410, R27 ;  /* 0x000054101a057816 */ /* 0x000fe4000000001b */
[----:B------:R-:W-:Y:S02]  /*4d00*/  PRMT R25, R112, 0x3340, R140 ;  /* 0x0000334070197816 */ /* 0x000fe4000000008c */
[----:B------:R-:W-:-:S04]  /*4d10*/  PRMT R24, R144, 0x3340, R115 ;  /* 0x0000334090187816 */ /* 0x000fc80000000073 */
[----:B------:R-:W-:Y:S02]  /*4d20*/  PRMT R4, R24, 0x5410, R25 ;  /* 0x0000541018047816 */ /* 0x000fe40000000019 */
[----:B------:R-:W-:Y:S02]  /*4d30*/  PRMT R16, R240, 0x3340, R238 ;  /* 0x00003340f0107816 */ /* 0x000fe400000000ee */
[----:B------:R-:W-:Y:S01]  /*4d40*/  PRMT R19, R236, 0x3340, R234 ;  /* 0x00003340ec137816 */ /* 0x000fe200000000ea */
[----:B------:R1:W-:Y:S01]  /*4d50*/  STS.128 [R3+UR60+0x4000], R4 ;  /* 0x0040000403007988 */ /* 0x0003e20008000c3c */
[----:B------:R-:W-:Y:S02]  /*4d60*/  PRMT R230, R232, 0x3340, R230 ;  /* 0x00003340e8e67816 */ /* 0x000fe400000000e6 */
[----:B0-----:R-:W-:Y:S01]  /*4d70*/  PRMT R21, R228, 0x3340, R226 ;  /* 0x00003340e4157816 */ /* 0x001fe200000000e2 */
[----:B------:R0:W-:Y:S01]  /*4d80*/  STS.128 [R0+UR60+0x4000], R12 ;  /* 0x0040000c00007988 */ /* 0x0001e20008000c3c */
[----:B------:R-:W-:-:S02]  /*4d90*/  PRMT R18, R224, 0x3340, R222 ;  /* 0x00003340e0127816 */ /* 0x000fc400000000de */
[----:B------:R-:W-:Y:S01]  /*4da0*/  PRMT R23, R220, 0x3340, R218 ;  /* 0x00003340dc177816 */ /* 0x000fe200000000da */
[----:B------:R2:W-:Y:S01]  /*4db0*/  STS.128 [R0+UR60], R8 ;  /* 0x0000000800007988 */ /* 0x0005e20008000c3c */
        /* <DEDUP_REMOVED lines=17> */
[----:B-1----:R-:W-:Y:S02]  /*4ed0*/  PRMT R4, R163, 0x3340, R165 ;  /* 0x00003340a3047816 */ /* 0x002fe400000000a5 */
[----:B------:R-:W-:Y:S02]  /*4ee0*/  PRMT R167, R167, 0x3340, R169 ;  /* 0x00003340a7a77816 */ /* 0x000fe400000000a9 */
[----:B------:R-:W-:Y:S02]  /*4ef0*/  PRMT R170, R170, 0x3340, R171 ;  /* 0x00003340aaaa7816 */ /* 0x000fe400000000ab */
[----:B0-----:R-:W-:Y:S02]  /*4f00*/  PRMT R13, R172, 0x3340, R173 ;  /* 0x00003340ac0d7816 */ /* 0x001fe400000000ad */
[----:B------:R-:W-:Y:S02]  /*4f10*/  PRMT R174, R174, 0x3340, R175 ;  /* 0x00003340aeae7816 */ /* 0x000fe400000000af */
[----:B------:R-:W-:-:S02]  /*4f20*/  PRMT R14, R176, 0x3340, R177 ;  /* 0x00003340b00e7816 */ /* 0x000fc400000000b1 */
[----:B------:R-:W-:Y:S02]  /*4f30*/  PRMT R179, R178, 0x3340, R179 ;  /* 0x00003340b2b37816 */ /* 0x000fe400000000b3 */
[----:B------:R-:W-:Y:S02]  /*4f40*/  PRMT R15, R180, 0x3340, R181 ;  /* 0x00003340b40f7816 */ /* 0x000fe400000000b5 */
[----:B------:R-:W-:Y:S02]  /*4f50*/  PRMT R182, R182, 0x3340, R183 ;  /* 0x00003340b6b67816 */ /* 0x000fe400000000b7 */
[----:B------:R-:W-:Y:S02]  /*4f60*/  PRMT R184, R184, 0x3340, R185 ;  /* 0x00003340b8b87816 */ /* 0x000fe400000000b9 */
[----:B------:R-:W-:Y:S02]  /*4f70*/  PRMT R185, R188, 0x3340, R189 ;  /* 0x00003340bcb97816 */ /* 0x000fe400000000bd */
[----:B--2---:R-:W-:-:S02]  /*4f80*/  PRMT R0, R191, 0x3340, R193 ;  /* 0x00003340bf007816 */ /* 0x004fc400000000c1 */
[----:B------:R-:W-:Y:S02]  /*4f90*/  PRMT R16, R16, 0x5410, R19 ;  /* 0x0000541010107816 */ /* 0x000fe40000000013 */
[----:B------:R-:W-:Y:S02]  /*4fa0*/  PRMT R17, R230, 0x5410, R21 ;  /* 0x00005410e6117816 */ /* 0x000fe40000000015 */
[----:B------:R-:W-:Y:S02]  /*4fb0*/  PRMT R18, R18, 0x5410, R23 ;  /* 0x0000541012127816 */ /* 0x000fe40000000017 */
[----:B------:R-:W-:Y:S02]  /*4fc0*/  PRMT R19, R214, 0x5410, R211 ;  /* 0x00005410d6137816 */ /* 0x000fe400000000d3 */
[----:B------:R-:W-:Y:S02]  /*4fd0*/  PRMT R20, R20, 0x5410, R83 ;  /* 0x0000541014147816 */ /* 0x000fe40000000053 */
[----:B------:R-:W-:-:S02]  /*4fe0*/  PRMT R21, R85, 0x5410, R88 ;  /* 0x0000541055157816 */ /* 0x000fc40000000058 */
[----:B------:R-:W-:Y:S02]  /*4ff0*/  PRMT R22, R22, 0x5410, R91 ;  /* 0x0000541016167816 */ /* 0x000fe4000000005b */
[----:B------:R-:W-:Y:S02]  /*5000*/  LOP3.LUT R2, R102, 0x50, RZ, 0x3c, !PT ;  /* 0x0000005066027812 */ /* 0x000fe400078e3cff */
        /* <DEDUP_REMOVED lines=9> */
[----:B------:R-:W-:-:S02]  /*50a0*/  LOP3.LUT R5, R102, 0x60, RZ, 0x3c, !PT ;  /* 0x0000006066057812 */ /* 0x000fc400078e3cff */
[----:B------:R-:W-:Y:S01]  /*50b0*/  PRMT R185, R185, 0x5410, R0 ;  /* 0x00005410b9b97816 */ /* 0x000fe20000000000 */
[----:B------:R-:W-:Y:S01]  /*50c0*/  IMAD.MOV.U32 R0, RZ, RZ, 0x3f800000 ;  /* 0x3f800000ff007424 */ /* 0x000fe200078e00ff */
[----:B------:R-:W-:Y:S01]  /*50d0*/  STS.128 [R2+UR60], R16 ;  /* 0x0000001002007988 */ /* 0x000fe20008000c3c */
[----:B------:R-:W-:Y:S02]  /*50e0*/  IMAD.MOV.U32 R7, RZ, RZ, 0x3f800000 ;  /* 0x3f800000ff077424 */ /* 0x000fe400078e00ff */
[----:B------:R-:W-:Y:S01]  /*50f0*/  IMAD.MOV.U32 R6, RZ, RZ, 0x3f800000 ;  /* 0x3f800000ff067424 */ /* 0x000fe200078e00ff */
[----:B------:R-:W-:Y:S04]  /*5100*/  STS.128 [R2+UR60+0x4000], R20 ;  /* 0x0040001402007988 */ /* 0x000fe80008000c3c */
[----:B------:R-:W-:Y:S04]  /*5110*/  STS.128 [R5+UR60], R8 ;  /* 0x0000000805007988 */ /* 0x000fe80008000c3c */
[----:B------:R0:W-:Y:S04]  /*5120*/  STS.128 [R5+UR60+0x4000], R12 ;  /* 0x0040000c05007988 */ /* 0x0001e80008000c3c */
[----:B------:R1:W-:Y:S04]  /*5130*/  STL [R1+0x220], R0 ;  /* 0x0002200001007387 */ /* 0x0003e80000100800 */
[----:B------:R-:W-:Y:S04]  /*5140*/  STL [R1+0x21c], R7 ;  /* 0x00021c0701007387 */ /* 0x000fe80000100800 */
[----:B------:R-:W-:Y:S01]  /*5150*/  STL [R1+0x214], R6 ;  /* 0x0002140601007387 */ /* 0x000fe20000100800 */
[----:B0-----:R-:W-:-:S03]  /*5160*/  IMAD.MOV.U32 R5, RZ, RZ, 0x3f800000 ;  /* 0x3f800000ff057424 */ /* 0x001fc600078e00ff */
[----:B------:R-:W-:Y:S04]  /*5170*/  STL [R1], RZ ;  /* 0x000000ff01007387 */ /* 0x000fe80000100800 */
[----:B------:R-:W-:Y:S04]  /*5180*/  STL [R1+0x218], R5 ;  /* 0x0002180501007387 */ /* 0x000fe80000100800 */
[----:B------:R-:W-:Y:S04]  /*5190*/  STL [R1+0x4], RZ ;  /* 0x000004ff01007387 */ /* 0x000fe80000100800 */
        /* <DEDUP_REMOVED lines=125> */
[----:B------:R-:W-:Y:S01]  /*5970*/  STL [R1+0x1fc], RZ ;  /* 0x0001fcff01007387 */ /* 0x000fe20000100800 */
[----:B------:R-:W-:-:S02]  /*5980*/  ISETP.GE.AND P0, PT, R136, 0x1, PT ;  /* 0x000000018800780c */ /* 0x000fc40003f06270 */
        /* <DEDUP_REMOVED lines=20> */
[----:B------:R-:W-:Y:S01]  /*5ad0*/  PRMT R19, R19, 0x5410, R116 ;  /* 0x0000541013137816 */ /* 0x000fe20000000074 */
[----:B------:R-:W-:Y:S01]  /*5ae0*/  STS.128 [R102+UR60], R184 ;  /* 0x000000b866007988 */ /* 0x000fe20008000c3c */
[----:B------:R-:W-:-:S03]  /*5af0*/  IMAD.MOV.U32 R4, RZ, RZ, -0x800000 ;  /* 0xff800000ff047424 */ /* 0x000fc600078e00ff */
[----:B------:R0:W-:Y:S01]  /*5b00*/  STS.128 [R102+UR60+0x4000], R16 ;  /* 0x0040001066007988 */ /* 0x0001e20008000c3c */
[----:B------:R-:W-:Y:S01]  /*5b10*/  IMAD.MOV.U32 R3, RZ, RZ, -0x800000 ;  /* 0xff800000ff037424 */ /* 0x000fe200078e00ff */
[----:B------:R-:W-:Y:S01]  /*5b20*/  CS2R R24, SRZ ;  /* 0x0000000000187805 */ /* 0x000fe2000001ff00 */
[----:B------:R-:W-:Y:S01]  /*5b30*/  IMAD.MOV.U32 R2, RZ, RZ, -0x800000 ;  /* 0xff800000ff027424 */ /* 0x000fe200078e00ff */
[----:B------:R-:W-:Y:S01]  /*5b40*/  CS2R R26, SRZ ;  /* 0x00000000001a7805 */ /* 0x000fe2000001ff00 */
[----:B-1----:R-:W-:Y:S01]  /*5b50*/  IMAD.MOV.U32 R0, RZ, RZ, -0x800000 ;  /* 0xff800000ff007424 */ /* 0x002fe200078e00ff */
[----:B------:R-:W-:Y:S02]  /*5b60*/  CS2R R28, SRZ ;  /* 0x00000000001c7805 */ /* 0x000fe4000001ff00 */
[----:B------:R-:W-:Y:S02]  /*5b70*/  CS2R R30, SRZ ;  /* 0x00000000001e7805 */ /* 0x000fe4000001ff00 */
[----:B------:R-:W-:-:S02]  /*5b80*/  CS2R R32, SRZ ;  /* 0x0000000000207805 */ /* 0x000fc4000001ff00 */
[----:B------:R-:W-:Y:S02]  /*5b90*/  CS2R R34, SRZ ;  /* 0x0000000000227805 */ /* 0x000fe4000001ff00 */
[----:B------:R-:W-:Y:S02]  /*5ba0*/  CS2R R36, SRZ ;  /* 0x0000000000247805 */ /* 0x000fe4000001ff00 */
[----:B------:R-:W-:Y:S02]  /*5bb0*/  CS2R R38, SRZ ;  /* 0x0000000000267805 */ /* 0x000fe4000001ff00 */
        /* <DEDUP_REMOVED lines=31> */
[----:B0-----:R-:W-:Y:S02]  /*5db0*/  CS2R R102, SRZ ;  /* 0x0000000000667805 */ /* 0x001fe4000001ff00 */
        /* <DEDUP_REMOVED lines=23> */
[----:B------:R-:W-:Y:S01]  /*5f30*/  CS2R R150, SRZ ;  /* 0x0000000000967805 */ /* 0x000fe2000001ff00 */
[----:B------:R-:W-:Y:S06]  /*5f40*/  @!P0 BRA `(.L_x_0) ;  /* 0x000000a0009c8947 */ /* 0x000fec0003800000 */
[----:B------:R-:W0:Y:S01]  /*5f50*/  LDC R31, c[0x0][0x268] ;  /* 0x00009a00ff1f7b82 */ /* 0x000e220000000800 */
[--C-:B------:R-:W-:Y:S01]  /*5f60*/  SHF.R.U32.HI R0, RZ, 0x5, R239.reuse ;  /* 0x00000005ff007819 */ /* 0x100fe200000116ef */
[----:B------:R-:W-:Y:S01]  /*5f70*/  ULDC.64 UR4, c[0x0][0x260] ;  /* 0x0000980000047ab9 */ /* 0x000fe20000000a00 */
[C---:B------:R-:W-:Y:S01]  /*5f80*/  LOP3.LUT R3, R239.reuse, 0x1c, RZ, 0xc0, !PT ;  /* 0x0000001cef037812 */ /* 0x040fe200078ec0ff */
[----:B------:R-:W-:Y:S01]  /*5f90*/  UMOV UR8, UR4 ;  /* 0x0000000400087c82 */ /* 0x000fe20008000000 */
[----:B------:R-:W-:Y:S01]  /*5fa0*/  SGXT.U32 R0, R0, 0x2 ;  /* 0x000000020000781a */ /* 0x000fe20000000000 */
[----:B------:R-:W-:Y:S01]  /*5fb0*/  UMOV UR10, UR5 ;  /* 0x00000005000a7c82 */ /* 0x000fe20008000000 */
[----:B------:R-:W-:Y:S01]  /*5fc0*/  SHF.R.U32.HI R216, RZ, 0x1, R239 ;  /* 0x00000001ffd87819 */ /* 0x000fe200000116ef */
[----:B------:R-:W1:Y:S01]  /*5fd0*/  S2UR UR9, SR_CTAID.Y ;  /* 0x00000000000979c3 */ /* 0x000e620000002600 */
[----:B------:R-:W-:Y:S01]  /*5fe0*/  ULDC.64 UR48, c[0x0][0x218] ;  /* 0x0000860000307ab9 */ /* 0x000fe20000000a00 */
[----:B------:R-:W-:Y:S01]  /*5ff0*/  IMAD.MOV.U32 R221, RZ, RZ, 0x5410 ;  /* 0x00005410ffdd7424 */ /* 0x000fe200078e00ff */
[----:B------:R-:W-:Y:S01]  /*6000*/  SGXT.U32 R216, R216, 0x1 ;  /* 0x00000001d8d8781a */ /* 0x000fe20000000000 */
[----:B------:R-:W-:Y:S01]  /*6010*/  IMAD.MOV.U32 R220, RZ, RZ, 0x7632 ;  /* 0x00007632ffdc7424 */ /* 0x000fe200078e00ff */
[----:B------:R-:W-:Y:S01]  /*6020*/  USHF.R.U32.HI UR36, URZ, 0x4, UR60 ;  /* 0x000000043f247899 */ /* 0x000fe2000801163c */
[----:B------:R-:W-:Y:S01]  /*6030*/  IMAD.MOV.U32 R252, RZ, RZ, -0x800000 ;  /* 0xff800000fffc7424 */ /* 0x000fe200078e00ff */
[----:B------:R-:W-:Y:S01]  /*6040*/  UIADD3 UR38, UR60, 0x8000, URZ ;  /* 0x000080003c267890 */ /* 0x000fe2000fffe03f */
[----:B------:R-:W2:Y:S01]  /*6050*/  LDC.64 R28, c[0x0][0x220] ;  /* 0x00008800ff1c7b82 */ /* 0x000ea20000000a00 */
[----:B------:R-:W-:Y:S01]  /*6060*/  USGXT.U32 UR36, UR36, 0xe ;  /* 0x0000000e2424789a */ /* 0x000fe20008000000 */
[----:B------:R-:W-:Y:S01]  /*6070*/  CS2R R32, SRZ ;  /* 0x0000000000207805 */ /* 0x000fe2000001ff00 */
[----:B------:R-:W-:Y:S01]  /*6080*/  USHF.R.U32.HI UR38, URZ, 0x4, UR38 ;  /* 0x000000043f267899 */ /* 0x000fe20008011626 */
[----:B------:R-:W-:Y:S01]  /*6090*/  CS2R R34, SRZ ;  /* 0x0000000000227805 */ /* 0x000fe2000001ff00 */
[----:B------:R-:W-:Y:S01]  /*60a0*/  UMOV UR11, URZ ;  /* 0x0000003f000b7c82 */ /* 0x000fe20008000000 */
[----:B------:R-:W-:Y:S01]  /*60b0*/  CS2R R36, SRZ ;  /* 0x0000000000247805 */ /* 0x000fe2000001ff00 */
[----:B------:R-:W-:Y:S01]  /*60c0*/  USGXT.U32 UR38, UR38, 0xe ;  /* 0x0000000e2626789a */ /* 0x000fe20008000000 */
[----:B0-----:R-:W-:Y:S01]  /*60d0*/  IMAD R2, R0, R31, RZ ;  /* 0x0000001f00027224 */ /* 0x001fe200078e02ff */
[----:B------:R-:W-:-:S02]  /*60e0*/  LOP3.LUT R0, R239, 0x1, RZ, 0xc0, !PT ;  /* 0x00000001ef007812 */ /* 0x000fc400078ec0ff */
[----:B------:R-:W-:Y:S02]  /*60f0*/  CS2R R38, SRZ ;  /* 0x0000000000267805 */ /* 0x000fe4000001ff00 */
[----:B------:R-:W-:Y:S01]  /*6100*/  CS2R R40, SRZ ;  /* 0x0000000000287805 */ /* 0x000fe2000001ff00 */
[----:B------:R-:W-:Y:S01]  /*6110*/  IMAD R4, R31, 0x4, R2 ;  /* 0x000000041f047824 */ /* 0x000fe200078e0202 */
[----:B------:R-:W-:Y:S01]  /*6120*/  CS2R R42, SRZ ;  /* 0x00000000002a7805 */ /* 0x000fe2000001ff00 */
[----:B------:R-:W-:Y:S01]  /*6130*/  IMAD R25, R0, 0x2, R3 ;  /* 0x0000000200197824 */ /* 0x000fe200078e0203 */
[----:B------:R-:W-:Y:S01]  /*6140*/  LOP3.LUT R0, R239, 0x1f, RZ, 0xc0, !PT ;  /* 0x0000001fef007812 */ /* 0x000fe200078ec0ff */
[----:B------:R-:W-:Y:S01]  /*6150*/  IMAD.U32 R3, RZ, RZ, UR5 ;  /* 0x00000005ff037e24 */ /* 0x000fe2000f8e00ff */
[----:B-1----:R-:W-:Y:S01]  /*6160*/  UIMAD UR8, UR9, UR8, URZ ;  /* 0x00000008090872a4 */ /* 0x002fe2000f8e023f */
[----:B------:R-:W-:Y:S01]  /*6170*/  IMAD R5, R31, 0x4, R4 ;  /* 0x000000041f057824 */ /* 0x000fe200078e0204 */
[----:B------:R-:W-:Y:S01]  /*6180*/  ULDC.64 UR4, c[0x0][0x250] ;  /* 0x0000940000047ab9 */ /* 0x000fe20000000a00 */
[----:B------:R-:W-:Y:S01]  /*6190*/  LOP3.LUT R216, R25, R216, RZ, 0xfc, !PT ;  /* 0x000000d819d87212 */ /* 0x000fe200078efcff */
[----:B------:R0:W-:Y:S01]  /*61a0*/  STL [R1+0x240], R3 ;  /* 0x0002400301007387 */ /* 0x0001e20000100800 */
[----:B------:R-:W-:Y:S01]  /*61b0*/  UIMAD UR4, UR9, UR4, URZ ;  /* 0x00000004090472a4 */ /* 0x000fe2000f8e023f */
[C---:B------:R-:W-:Y:S01]  /*61c0*/  IMAD R6, R31.reuse, 0x4, R5 ;  /* 0x000000041f067824 */ /* 0x040fe200078e0205 */
[----:B------:R-:W-:Y:S01]  /*61d0*/  USHF.R.S32.HI UR9, URZ, 0x1f, UR8 ;  /* 0x0000001f3f097899 */ /* 0x000fe20008011408 */
[----:B------:R-:W-:Y:S01]  /*61e0*/  CS2R R44, SRZ ;  /* 0x00000000002c7805 */ /* 0x000fe2000001ff00 */
[----:B------:R-:W-:Y:S01]  /*61f0*/  UIADD3 UR48, UP0, UR4, UR48, URZ ;  /* 0x0000003004307290 */ /* 0x000fe2000ff1e03f */
[C---:B------:R-:W-:Y:S01]  /*6200*/  IMAD R7, R31.reuse, 0x4, R6 ;  /* 0x000000041f077824 */ /* 0x040fe200078e0206 */
[----:B------:R-:W-:Y:S01]  /*6210*/  USHF.R.S32.HI UR50, URZ, 0x1f, UR5 ;  /* 0x0000001f3f327899 */ /* 0x000fe20008011405 */
[----:B------:R-:W-:Y:S01]  /*6220*/  CS2R R46, SRZ ;  /* 0x00000000002e7805 */ /* 0x000fe2000001ff00 */
[----:B------:R-:W-:Y:S01]  /*6230*/  ULEA.HI.X.SX32 UR49, UR4, UR49, 0x1, UP0 ;  /* 0x0000003104317291 */ /* 0x000fe200080f0e3f */
[----:B0-----:R-:W-:Y:S01]  /*6240*/  IMAD R3, R0, UR10, RZ ;  /* 0x0000000a00037c24 */ /* 0x001fe2000f8e02ff */
[----:B------:R-:W-:Y:S01]  /*6250*/  USHF.L.U32 UR51, UR5, 0x1, URZ ;  /* 0x0000000105337899 */ /* 0x000fe2000800063f */
[----:B------:R-:W-:Y:S01]  /*6260*/  IMAD R8, R31, 0x4, R7 ;  /* 0x000000041f087824 */ /* 0x000fe200078e0207 */
[----:B------:R-:W-:Y:S01]  /*6270*/  UIMAD UR53, UR5, 0x3, URZ ;  /* 0x00000003053578a4 */ /* 0x000fe2000f8e023f */
[----:B------:R-:W-:-:S02]  /*6280*/  CS2R R48, SRZ ;  /* 0x0000000000307805 */ /* 0x000fc4000001ff00 */
[----:B--2---:R-:W-:Y:S01]  /*6290*/  IADD3 R27, P0, P1, R3, UR8, R28 ;  /* 0x00000008031b7c10 */ /* 0x004fe2000f91e01c */
[----:B------:R-:W-:Y:S01]  /*62a0*/  IMAD R9, R31, 0x4, R8 ;  /* 0x000000041f097824 */ /* 0x000fe200078e0208 */
[----:B------:R-:W-:Y:S01]  /*62b0*/  SHF.R.S32.HI R24, RZ, 0x1f, R3 ;  /* 0x0000001fff187819 */ /* 0x000fe20000011403 */
[----:B------:R-:W-:Y:S01]  /*62c0*/  USHF.R.S32.HI UR52, URZ, 0x1f, UR51 ;  /* 0x0000001f3f347899 */ /* 0x000fe20008011433 */
[-C--:B------:R-:W-:Y:S01]  /*62d0*/  IADD3 R26, P2, R5, R27.reuse, RZ ;  /* 0x0000001b051a7210 */ /* 0x080fe20007f5e0ff */
[C---:B------:R-:W-:Y:S01]  /*62e0*/  IMAD R10, R31.reuse, 0x4, R9 ;  /* 0x000000041f0a7824 */ /* 0x040fe200078e0209 */
[----:B------:R-:W-:Y:S01]  /*62f0*/  IADD3.X R29, R24, UR9, R29, P0, P1 ;  /* 0x00000009181d7c10 */ /* 0x000fe200087e241d */
[----:B------:R-:W-:Y:S01]  /*6300*/  USHF.R.S32.HI UR54, URZ, 0x1f, UR53 ;  /* 0x0000001f3f367899 */ /* 0x000fe20008011435 */
[-C--:B------:R-:W-:Y:S01]  /*6310*/  IADD3 R25, P0, R2, R27.reuse, RZ ;  /* 0x0000001b02197210 */ /* 0x080fe20007f1e0ff */
[C---:B------:R-:W-:Y:S01]  /*6320*/  IMAD R11, R31.reuse, 0x4, R10 ;  /* 0x000000041f0b7824 */ /* 0x040fe200078e020a */
[----:B------:R-:W-:Y:S01]  /*6330*/  IADD3 R28, P1, R4, R27, RZ ;  /* 0x0000001b041c7210 */ /* 0x000fe20007f3e0ff */
[----:B------:R-:W-:Y:S01]  /*6340*/  USHF.L.U32 UR55, UR5, 0x2, URZ ;  /* 0x0000000205377899 */ /* 0x000fe2000800063f */
[-C--:B------:R-:W-:Y:S01]  /*6350*/  LEA.HI.X.SX32 R2, R2, R29.reuse, 0x1, P0 ;  /* 0x0000001d02027211 */ /* 0x080fe200000f0eff */
[----:B------:R-:W-:Y:S01]  /*6360*/  STL [R1+0x340], R25 ;  /* 0x0003401901007387 */ /* 0x000fe20000100800 */
[-C--:B------:R-:W-:Y:S01]  /*6370*/  LEA.HI.X.SX32 R4, R4, R29.reuse, 0x1, P1 ;  /* 0x0000001d04047211 */ /* 0x080fe200008f0eff */
[----:B------:R-:W-:Y:S01]  /*6380*/  IMAD R12, R31, 0x4, R11 ;  /* 0x000000041f0c7824 */ /* 0x000fe200078e020b */
[----:B------:R-:W-:Y:S01]  /*6390*/  LEA.HI.X.SX32 R5, R5, R29, 0x1, P2 ;  /* 0x0000001d05057211 */ /* 0x000fe200010f0eff */
[----:B------:R-:W-:Y:S01]  /*63a0*/  STL [R1+0x348], R28 ;  /* 0x0003481c01007387 */ /* 0x000fe20000100800 */
[----:B------:R-:W-:Y:S01]  /*63b0*/  USHF.R.S32.HI UR56, URZ, 0x1f, UR55 ;  /* 0x0000001f3f387899 */ /* 0x000fe20008011437 */
[C---:B------:R-:W-:Y:S01]  /*63c0*/  IMAD R13, R31.reuse, 0x4, R12 ;  /* 0x000000041f0d7824 */ /* 0x040fe200078e020c */
[----:B------:R-:W-:Y:S01]  /*63d0*/  UIMAD UR57, UR5, 0x5, URZ ;  /* 0x00000005053978a4 */ /* 0x000fe2000f8e023f */
[----:B------:R0:W-:Y:S01]  /*63e0*/  STL [R1+0x350], R26 ;  /* 0x0003501a01007387 */ /* 0x0001e20000100800 */
[----:B------:R-:W-:Y:S01]  /*63f0*/  UIMAD UR19, UR5, 0x6, URZ ;  /* 0x00000006051378a4 */ /* 0x000fe2000f8e023f */
[C---:B------:R-:W-:Y:S01]  /*6400*/  IMAD R14, R31.reuse, 0x4, R13 ;  /* 0x000000041f0e7824 */ /* 0x040fe200078e020d */
[----:B------:R-:W-:Y:S01]  /*6410*/  USHF.R.S32.HI UR24, URZ, 0x1f, UR57 ;  /* 0x0000001f3f187899 */ /* 0x000fe20008011439 */
[----:B------:R-:W-:Y:S01]  /*6420*/  STL [R1+0x33c], R2 ;  /* 0x00033c0201007387 */ /* 0x000fe20000100800 */
[----:B------:R-:W-:Y:S01]  /*6430*/  USHF.R.S32.HI UR14, URZ, 0x1f, UR19 ;  /* 0x0000001f3f0e7899 */ /* 0x000fe20008011413 */
[C---:B------:R-:W-:Y:S01]  /*6440*/  IMAD R15, R31.reuse, 0x4, R14 ;  /* 0x000000041f0f7824 */ /* 0x040fe200078e020e */
[----:B------:R-:W-:Y:S01]  /*6450*/  UIMAD UR22, UR5, 0x7, URZ ;  /* 0x00000007051678a4 */ /* 0x000fe2000f8e023f */
[----:B------:R1:W-:Y:S01]  /*6460*/  STL [R1+0x344], R4 ;  /* 0x0003440401007387 */ /* 0x0003e20000100800 */
[----:B------:R-:W-:Y:S01]  /*6470*/  USHF.L.U32 UR39, UR5, 0x3, URZ ;  /* 0x0000000305277899 */ /* 0x000fe2000800063f */
[----:B0-----:R-:W-:Y:S01]  /*6480*/  IADD3 R26, P2, R8, R27, RZ ;  /* 0x0000001b081a7210 */ /* 0x001fe20007f5e0ff */
[C---:B------:R-:W-:Y:S01]  /*6490*/  IMAD R16, R31.reuse, 0x4, R15 ;  /* 0x000000041f107824 */ /* 0x040fe200078e020f */
[----:B------:R0:W-:Y:S01]  /*64a0*/  STL [R1+0x34c], R5 ;  /* 0x00034c0501007387 */ /* 0x0001e20000100800 */
[----:B------:R-:W-:Y:S01]  /*64b0*/  USHF.R.S32.HI UR42, URZ, 0x1f, UR22 ;  /* 0x0000001f3f2a7899 */ /* 0x000fe20008011416 */
[----:B------:R-:W-:Y:S01]  /*64c0*/  CS2R R50, SRZ ;  /* 0x0000000000327805 */ /* 0x000fe2000001ff00 */
[----:B------:R-:W-:Y:S01]  /*64d0*/  IMAD R17, R31, 0x4, R16 ;  /* 0x000000041f117824 */ /* 0x000fe200078e0210 */
[----:B------:R-:W-:Y:S01]  /*64e0*/  USHF.R.S32.HI UR37, URZ, 0x1f, UR39 ;  /* 0x0000001f3f257899 */ /* 0x000fe20008011427 */
[----:B------:R-:W-:-:S02]  /*64f0*/  CS2R R52, SRZ ;  /* 0x0000000000347805 */ /* 0x000fc4000001ff00 */
[CC--:B-1----:R-:W-:Y:S01]  /*6500*/  IADD3 R4, P0, R6.reuse, R27.reuse, RZ ;  /* 0x0000001b06047210 */ /* 0x0c2fe20007f1e0ff */
[----:B------:R-:W-:Y:S01]  /*6510*/  IMAD R18, R31, 0x4, R17 ;  /* 0x000000041f127824 */ /* 0x000fe200078e0211 */
[----:B------:R-:W-:Y:S01]  /*6520*/  UIMAD UR8, UR5, 0x9, URZ ;  /* 0x00000009050878a4 */ /* 0x000fe2000f8e023f */
[----:B------:R-:W-:Y:S02]  /*6530*/  CS2R R54, SRZ ;  /* 0x0000000000367805 */ /* 0x000fe4000001ff00 */
[----:B0-----:R-:W-:Y:S01]  /*6540*/  IADD3 R5, P1, R7, R27, RZ ;  /* 0x0000001b07057210 */ /* 0x001fe20007f3e0ff */
[----:B------:R-:W-:Y:S01]  /*6550*/  STL [R1+0x358], R4 ;  /* 0x0003580401007387 */ /* 0x000fe20000100800 */
[C---:B------:R-:W-:Y:S01]  /*6560*/  IMAD R19, R31.reuse, 0x4, R18 ;  /* 0x000000041f137824 */ /* 0x040fe200078e0212 */
[----:B------:R-:W-:Y:S01]  /*6570*/  USHF.R.S32.HI UR41, URZ, 0x1f, UR8 ;  /* 0x0000001f3f297899 */ /* 0x000fe20008011408 */
[----:B------:R-:W-:Y:S01]  /*6580*/  CS2R R56, SRZ ;  /* 0x0000000000387805 */ /* 0x000fe2000001ff00 */
[----:B------:R0:W-:Y:S01]  /*6590*/  STL [R1+0x360], R5 ;  /* 0x0003600501007387 */ /* 0x0001e20000100800 */
[C---:B------:R-:W-:Y:S01]  /*65a0*/  IMAD R20, R31.reuse, 0x4, R19 ;  /* 0x000000041f147824 */ /* 0x040fe200078e0213 */
[----:B------:R-:W-:Y:S01]  /*65b0*/  UIMAD UR10, UR5, 0xa, URZ ;  /* 0x0000000a050a78a4 */ /* 0x000fe2000f8e023f */
[----:B------:R-:W-:Y:S01]  /*65c0*/  CS2R R58, SRZ ;  /* 0x00000000003a7805 */ /* 0x000fe2000001ff00 */
[----:B------:R-:W-:Y:S01]  /*65d0*/  STL [R1+0x368], R26 ;  /* 0x0003681a01007387 */ /* 0x000fe20000100800 */
[C---:B------:R-:W-:Y:S01]  /*65e0*/  IMAD R21, R31.reuse, 0x4, R20 ;  /* 0x000000041f157824 */ /* 0x040fe200078e0214 */
[----:B------:R-:W-:Y:S01]  /*65f0*/  USHF.R.S32.HI UR43, URZ, 0x1f, UR10 ;  /* 0x0000001f3f2b7899 */ /* 0x000fe2000801140a */
[----:B------:R-:W-:Y:S01]  /*6600*/  CS2R R60, SRZ ;  /* 0x00000000003c7805 */ /* 0x000fe2000001ff00 */
[----:B------:R-:W-:Y:S01]  /*6610*/  UIMAD UR12, UR5, 0xb, URZ ;  /* 0x0000000b050c78a4 */ /* 0x000fe2000f8e023f */
[----:B------:R-:W-:Y:S01]  /*6620*/  IMAD R22, R31, 0x4, R21 ;  /* 0x000000041f167824 */ /* 0x000fe200078e0215 */
[-C--:B0-----:R-:W-:Y:S01]  /*6630*/  LEA.HI.X.SX32 R5, R6, R29.reuse, 0x1, P0 ;  /* 0x0000001d06057211 */ /* 0x081fe200000f0eff */
[----:B------:R-:W-:Y:S01]  /*6640*/  UIMAD UR13, UR5, 0xc, URZ ;  /* 0x0000000c050d78a4 */ /* 0x000fe2000f8e023f */
[-C--:B------:R-:W-:Y:S01]  /*6650*/  LEA.HI.X.SX32 R6, R7, R29.reuse, 0x1, P1 ;  /* 0x0000001d07067211 */ /* 0x080fe200008f0eff */
[----:B------:R-:W-:Y:S01]  /*6660*/  IMAD R0, R31, 0x4, R22 ;  /* 0x000000041f007824 */ /* 0x000fe200078e0216 */
[----:B------:R-:W-:Y:S01]  /*6670*/  LEA.HI.X.SX32 R7, R8, R29, 0x1, P2 ;  /* 0x0000001d08077211 */ /* 0x000fe200010f0eff */
[----:B------:R-:W-:Y:S01]  /*6680*/  STL [R1+0x354], R5 ;  /* 0x0003540501007387 */ /* 0x000fe20000100800 */
[-C--:B------:R-:W-:Y:S01]  /*6690*/  IADD3 R8, P2, R11, R27.reuse, RZ ;  /* 0x0000001b0b087210 */ /* 0x080fe20007f5e0ff */
[C---:B------:R-:W-:Y:S01]  /*66a0*/  IMAD R23, R31.reuse, 0x4, R0 ;  /* 0x000000041f177824 */ /* 0x040fe200078e0200 */
[----:B------:R-:W-:Y:S01]  /*66b0*/  USHF.R.S32.HI UR44, URZ, 0x1f, UR12 ;  /* 0x0000001f3f2c7899 */ /* 0x000fe2000801140c */
[----:B------:R0:W-:Y:S01]  /*66c0*/  STL [R1+0x35c], R6 ;  /* 0x00035c0601007387 */ /* 0x0001e20000100800 */
[----:B------:R-:W-:Y:S01]  /*66d0*/  USHF.R.S32.HI UR45, URZ, 0x1f, UR13 ;  /* 0x0000001f3f2d7899 */ /* 0x000fe2000801140d */
[C---:B------:R-:W-:Y:S01]  /*66e0*/  IMAD R3, R31.reuse, 0x4, R23 ;  /* 0x000000041f037824 */ /* 0x040fe200078e0217 */
[----:B------:R-:W-:Y:S01]  /*66f0*/  UIMAD UR16, UR5, 0xd, URZ ;  /* 0x0000000d051078a4 */ /* 0x000fe2000f8e023f */
[----:B------:R1:W-:Y:S01]  /*6700*/  STL [R1+0x364], R7 ;  /* 0x0003640701007387 */ /* 0x0003e20000100800 */
[----:B------:R-:W-:Y:S01]  /*6710*/  UIMAD UR17, UR5, 0xe, URZ ;  /* 0x0000000e051178a4 */ /* 0x000fe2000f8e023f */
[----:B------:R-:W-:Y:S01]  /*6720*/  IMAD R24, R31, 0x4, R3 ;  /* 0x000000041f187824 */ /* 0x000fe200078e0203 */
[----:B------:R-:W-:Y:S01]  /*6730*/  USHF.R.S32.HI UR46, URZ, 0x1f, UR16 ;  /* 0x0000001f3f2e7899 */ /* 0x000fe20008011410 */
[----:B------:R-:W-:Y:S01]  /*6740*/  CS2R R62, SRZ ;  /* 0x00000000003e7805 */ /* 0x000fe2000001ff00 */
[----:B------:R-:W-:Y:S01]  /*6750*/  USHF.R.S32.HI UR47, URZ, 0x1f, UR17 ;  /* 0x0000001f3f2f7899 */ /* 0x000fe20008011411 */
[----:B0-----:R-:W-:Y:S01]  /*6760*/  IADD3 R6, P0, R9, R27, RZ ;  /* 0x0000001b09067210 */ /* 0x001fe20007f1e0ff */
[----:B------:R-:W-:Y:S01]  /*6770*/  IMAD R25, R31, 0x4, R24 ;  /* 0x000000041f197824 */ /* 0x000fe200078e0218 */
[----:B------:R-:W-:Y:S01]  /*6780*/  UIMAD UR21, UR5, 0xf, URZ ;  /* 0x0000000f051578a4 */ /* 0x000fe2000f8e023f */
[----:B------:R-:W-:-:S02]  /*6790*/  CS2R R64, SRZ ;  /* 0x0000000000407805 */ /* 0x000fc4000001ff00 */
[C---:B-1----:R-:W-:Y:S01]  /*67a0*/  IADD3 R7, P1, R10.reuse, R27, RZ ;  /* 0x0000001b0a077210 */ /* 0x042fe20007f3e0ff */
[----:B------:R0:W-:Y:S01]  /*67b0*/  STL [R1+0x370], R6 ;  /* 0x0003700601007387 */ /* 0x0001e20000100800 */
[C---:B------:R-:W-:Y:S01]  /*67c0*/  IMAD R2, R31.reuse, 0x4, R25 ;  /* 0x000000041f027824 */ /* 0x040fe200078e0219 */
[----:B------:R-:W-:Y:S01]  /*67d0*/  USHF.L.U32 UR25, UR5, 0x4, URZ ;  /* 0x0000000405197899 */ /* 0x000fe2000800063f */
[----:B------:R-:W-:Y:S01]  /*67e0*/  CS2R R66, SRZ ;  /* 0x0000000000427805 */ /* 0x000fe2000001ff00 */
[----:B------:R1:W-:Y:S01]  /*67f0*/  STL [R1+0x378], R7 ;  /* 0x0003780701007387 */ /* 0x0003e20000100800 */
[C---:B------:R-:W-:Y:S01]  /*6800*/  IMAD R4, R31.reuse, 0x4, R2 ;  /* 0x000000041f047824 */ /* 0x040fe200078e0202 */
[----:B------:R-:W-:Y:S01]  /*6810*/  UIMAD UR26, UR5, 0x11, URZ ;  /* 0x00000011051a78a4 */ /* 0x000fe2000f8e023f */
[----:B------:R-:W-:Y:S01]  /*6820*/  CS2R R68, SRZ ;  /* 0x0000000000447805 */ /* 0x000fe2000001ff00 */
[----:B------:R2:W-:Y:S01]  /*6830*/  STL [R1+0x380], R8 ;  /* 0x0003800801007387 */ /* 0x0005e20000100800 */
[C---:B------:R-:W-:Y:S01]  /*6840*/  IMAD R5, R31.reuse, 0x4, R4 ;  /* 0x000000041f057824 */ /* 0x040fe200078e0204 */
[----:B------:R-:W-:Y:S01]  /*6850*/  UIMAD UR27, UR5, 0x12, URZ ;  /* 0x00000012051b78a4 */ /* 0x000fe2000f8e023f */
[----:B------:R-:W-:Y:S01]  /*6860*/  CS2R R70, SRZ ;  /* 0x0000000000467805 */ /* 0x000fe2000001ff00 */
[----:B------:R-:W-:Y:S01]  /*6870*/  UIMAD UR28, UR5, 0x13, URZ ;  /* 0x00000013051c78a4 */ /* 0x000fe2000f8e023f */
[----:B0-----:R-:W-:Y:S01]  /*6880*/  IMAD R6, R31, 0x4, R5 ;  /* 0x000000041f067824 */ /* 0x001fe200078e0205 */
[-C--:B-1----:R-:W-:Y:S01]  /*6890*/  LEA.HI.X.SX32 R7, R9, R29.reuse, 0x1, P0 ;  /* 0x0000001d09077211 */ /* 0x082fe200000f0eff */
[----:B------:R-:W-:Y:S01]  /*68a0*/  UIMAD UR29, UR5, 0x14, URZ ;  /* 0x00000014051d78a4 */ /* 0x000fe2000f8e023f */
[-C--:B------:R-:W-:Y:S01]  /*68b0*/  LEA.HI.X.SX32 R9, R11, R29.reuse, 0x1, P2 ;  /* 0x0000001d0b097211 */ /* 0x080fe200010f0eff */
[----:B------:R-:W-:Y:S01]  /*68c0*/  UIMAD UR30, UR5, 0x15, URZ ;  /* 0x00000015051e78a4 */ /* 0x000fe2000f8e023f */
[----:B--2---:R-:W-:Y:S01]  /*68d0*/  LEA.HI.X.SX32 R8, R10, R29, 0x1, P1 ;  /* 0x0000001d0a087211 */ /* 0x004fe200008f0eff */
[----:B------:R0:W-:Y:S01]  /*68e0*/  STL [R1+0x36c], R7 ;  /* 0x00036c0701007387 */ /* 0x0001e20000100800 */
[C---:B------:R-:W-:Y:S01]  /*68f0*/  IADD3 R10, P2, R14.reuse, R27, RZ ;  /* 0x0000001b0e0a7210 */ /* 0x040fe20007f5e0ff */
[----:B------:R-:W-:Y:S01]  /*6900*/  UIMAD UR31, UR5, 0x16, URZ ;  /* 0x00000016051f78a4 */ /* 0x000fe2000f8e023f */
[----:B------:R-:W-:Y:S01]  /*6910*/  CS2R R72, SRZ ;  /* 0x0000000000487805 */ /* 0x000fe2000001ff00 */
[----:B------:R1:W-:Y:S01]  /*6920*/  STL [R1+0x374], R8 ;  /* 0x0003740801007387 */ /* 0x0003e20000100800 */
[----:B------:R-:W-:Y:S01]  /*6930*/  LEA.HI.X.SX32 R11, R14, R29, 0x1, P2 ;  /* 0x0000001d0e0b7211 */ /* 0x000fe200010f0eff */
[----:B------:R-:W-:Y:S01]  /*6940*/  UIMAD UR32, UR5, 0x17, URZ ;  /* 0x00000017052078a4 */ /* 0x000fe2000f8e023f */
[----:B------:R-:W-:Y:S01]  /*6950*/  CS2R R74, SRZ ;  /* 0x00000000004a7805 */ /* 0x000fe2000001ff00 */
[----:B------:R2:W-:Y:S01]  /*6960*/  STL [R1+0x37c], R9 ;  /* 0x00037c0901007387 */ /* 0x0005e20000100800 */
[----:B------:R-:W-:Y:S01]  /*6970*/  UIMAD UR33, UR5, 0x18, URZ ;  /* 0x00000018052178a4 */ /* 0x000fe2000f8e023f */
[----:B0-----:R-:W-:Y:S01]  /*6980*/  IMAD R7, R31, 0x4, R6 ;  /* 0x000000041f077824 */ /* 0x001fe200078e0206 */
[----:B------:R-:W-:Y:S01]  /*6990*/  UIMAD UR35, UR5, 0x19, URZ ;  /* 0x00000019052378a4 */ /* 0x000fe2000f8e023f */
[----:B------:R-:W-:Y:S01]  /*69a0*/  CS2R R76, SRZ ;  /* 0x00000000004c7805 */ /* 0x000fe2000001ff00 */
[----:B------:R-:W-:Y:S01]  /*69b0*/  UIMAD UR40, UR5, 0x1a, URZ ;  /* 0x0000001a052878a4 */ /* 0x000fe2000f8e023f */
[----:B-1----:R-:W-:Y:S01]  /*69c0*/  IADD3 R8, P0, R12, R27, RZ ;  /* 0x0000001b0c087210 */ /* 0x002fe20007f1e0ff */
[----:B------:R-:W-:Y:S01]  /*69d0*/  UMOV UR9, URZ ;  /* 0x0000003f00097c82 */ /* 0x000fe20008000000 */
[----:B------:R-:W-:Y:S01]  /*69e0*/  UIMAD UR20, UR5, 0x1b, URZ ;  /* 0x0000001b051478a4 */ /* 0x000fe2000f8e023f */
[----:B------:R-:W-:-:S02]  /*69f0*/  CS2R R78, SRZ ;  /* 0x00000000004e7805 */ /* 0x000fc4000001ff00 */
[----:B--2---:R-:W-:Y:S01]  /*6a00*/  IADD3 R9, P1, R13, R27, RZ ;  /* 0x0000001b0d097210 */ /* 0x004fe20007f3e0ff */
[----:B------:R0:W-:Y:S01]  /*6a10*/  STL [R1+0x388], R8 ;  /* 0x0003880801007387 */ /* 0x0001e20000100800 */
[----:B------:R-:W-:Y:S01]  /*6a20*/  UIMAD UR23, UR5, 0x1c, URZ ;  /* 0x0000001c051778a4 */ /* 0x000fe2000f8e023f */
[----:B------:R-:W-:Y:S01]  /*6a30*/  CS2R R80, SRZ ;  /* 0x0000000000507805 */ /* 0x000fe2000001ff00 */
[----:B------:R-:W-:Y:S01]  /*6a40*/  UIMAD UR15, UR5, 0x1d, URZ ;  /* 0x0000001d050f78a4 */ /* 0x000fe2000f8e023f */
[----:B------:R1:W-:Y:S01]  /*6a50*/  STL [R1+0x390], R9 ;  /* 0x0003900901007387 */ /* 0x0003e20000100800 */
[----:B------:R-:W-:Y:S01]  /*6a60*/  UIMAD UR18, UR5, 0x1e, URZ ;  /* 0x0000001e051278a4 */ /* 0x000fe2000f8e023f */
[----:B------:R-:W-:Y:S01]  /*6a70*/  CS2R R82, SRZ ;  /* 0x0000000000527805 */ /* 0x000fe2000001ff00 */
[----:B------:R-:W-:Y:S01]  /*6a80*/  UIMAD UR34, UR5, 0x1f, URZ ;  /* 0x0000001f052278a4 */ /* 0x000fe2000f8e023f */
[----:B------:R2:W-:Y:S01]  /*6a90*/  STL [R1+0x398], R10 ;  /* 0x0003980a01007387 */ /* 0x0005e20000100800 */
[----:B------:R-:W-:Y:S01]  /*6aa0*/  CS2R R84, SRZ ;  /* 0x0000000000547805 */ /* 0x000fe2000001ff00 */
[----:B0-----:R-:W-:Y:S01]  /*6ab0*/  IMAD R8, R31, 0x4, R7 ;  /* 0x000000041f087824 */ /* 0x001fe200078e0207 */
[----:B------:R-:W-:-:S02]  /*6ac0*/  CS2R R86, SRZ ;  /* 0x0000000000567805 */ /* 0x000fc4000001ff00 */
[----:B------:R-:W-:Y:S02]  /*6ad0*/  CS2R R88, SRZ ;  /* 0x0000000000587805 */ /* 0x000fe4000001ff00 */
[----:B------:R-:W-:Y:S02]  /*6ae0*/  CS2R R90, SRZ ;  /* 0x00000000005a7805 */ /* 0x000fe4000001ff00 */
[----:B-1----:R-:W-:Y:S02]  /*6af0*/  LEA.HI.X.SX32 R9, R12, R29, 0x1, P0 ;  /* 0x0000001d0c097211 */ /* 0x002fe400000f0eff */
[----:B------:R-:W-:Y:S02]  /*6b00*/  CS2R R92, SRZ ;  /* 0x00000000005c7805 */ /* 0x000fe4000001ff00 */
[----:B------:R-:W-:Y:S02]  /*6b10*/  IADD3 R12, P2, R17, R27, RZ ;  /* 0x0000001b110c7210 */ /* 0x000fe40007f5e0ff */
[----:B------:R-:W-:-:S02]  /*6b20*/  CS2R R94, SRZ ;  /* 0x00000000005e7805 */ /* 0x000fc4000001ff00 */
[-C--:B--2---:R-:W-:Y:S01]  /*6b30*/  LEA.HI.X.SX32 R10, R13, R29.reuse, 0x1, P1 ;  /* 0x0000001d0d0a7211 */ /* 0x084fe200008f0eff */
[----:B------:R0:W-:Y:S01]  /*6b40*/  STL [R1+0x384], R9 ;  /* 0x0003840901007387 */ /* 0x0001e20000100800 */
[----:B------:R-:W-:Y:S02]  /*6b50*/  LEA.HI.X.SX32 R13, R17, R29, 0x1, P2 ;  /* 0x0000001d110d7211 */ /* 0x000fe400010f0eff */
[----:B------:R-:W-:Y:S02]  /*6b60*/  CS2R R96, SRZ ;  /* 0x0000000000607805 */ /* 0x000fe4000001ff00 */
[----:B------:R-:W-:Y:S01]  /*6b70*/  IADD3 R14, P2, R20, R27, RZ ;  /* 0x0000001b140e7210 */ /* 0x000fe20007f5e0ff */
[----:B------:R1:W-:Y:S01]  /*6b80*/  STL [R1+0x38c], R10 ;  /* 0x00038c0a01007387 */ /* 0x0003e20000100800 */
[----:B------:R-:W-:Y:S02]  /*6b90*/  CS2R R98, SRZ ;  /* 0x0000000000627805 */ /* 0x000fe4000001ff00 */
[----:B------:R-:W-:-:S02]  /*6ba0*/  CS2R R100, SRZ ;  /* 0x0000000000647805 */ /* 0x000fc4000001ff00 */
[----:B------:R-:W-:Y:S01]  /*6bb0*/  CS2R R102, SRZ ;  /* 0x0000000000667805 */ /* 0x000fe2000001ff00 */
[----:B------:R2:W-:Y:S01]  /*6bc0*/  STL [R1+0x394], R11 ;  /* 0x0003940b01007387 */ /* 0x0005e20000100800 */
[----:B------:R-:W-:Y:S01]  /*6bd0*/  CS2R R104, SRZ ;  /* 0x0000000000687805 */ /* 0x000fe2000001ff00 */
[----:B0-----:R-:W-:Y:S01]  /*6be0*/  IMAD R9, R31, 0x4, R8 ;  /* 0x000000041f097824 */ /* 0x001fe200078e0208 */
[----:B------:R-:W-:Y:S02]  /*6bf0*/  CS2R R106, SRZ ;  /* 0x00000000006a7805 */ /* 0x000fe4000001ff00 */
[----:B------:R-:W-:Y:S02]  /*6c00*/  CS2R R108, SRZ ;  /* 0x00000000006c7805 */ /* 0x000fe4000001ff00 */
[----:B------:R-:W-:Y:S02]  /*6c10*/  CS2R R110, SRZ ;  /* 0x00000000006e7805 */ /* 0x000fe4000001ff00 */
[----:B-1----:R-:W-:-:S02]  /*6c20*/  IADD3 R10, P0, R15, R27, RZ ;  /* 0x0000001b0f0a7210 */ /* 0x002fc40007f1e0ff */
[----:B------:R-:W-:Y:S02]  /*6c30*/  CS2R R112, SRZ ;  /* 0x0000000000707805 */ /* 0x000fe4000001ff00 */
[----:B------:R-:W-:Y:S02]  /*6c40*/  CS2R R114, SRZ ;  /* 0x0000000000727805 */ /* 0x000fe4000001ff00 */
[----:B------:R-:W-:Y:S02]  /*6c50*/  CS2R R116, SRZ ;  /* 0x0000000000747805 */ /* 0x000fe4000001ff00 */
[----:B--2---:R-:W-:Y:S01]  /*6c60*/  IADD3 R11, P1, R16, R27, RZ ;  /* 0x0000001b100b7210 */ /* 0x004fe20007f3e0ff */
[----:B------:R0:W-:Y:S01]  /*6c70*/  STL [R1+0x3a0], R10 ;  /* 0x0003a00a01007387 */ /* 0x0001e20000100800 */
[----:B------:R-:W-:Y:S02]  /*6c80*/  CS2R R118, SRZ ;  /* 0x0000000000767805 */ /* 0x000fe4000001ff00 */
[----:B------:R-:W-:-:S02]  /*6c90*/  CS2R R120, SRZ ;  /* 0x0000000000787805 */ /* 0x000fc4000001ff00 */
[----:B------:R-:W-:Y:S01]  /*6ca0*/  CS2R R122, SRZ ;  /* 0x00000000007a7805 */ /* 0x000fe2000001ff00 */
[----:B------:R1:W-:Y:S01]  /*6cb0*/  STL [R1+0x3a8], R11 ;  /* 0x0003a80b01007387 */ /* 0x0003e20000100800 */
[----:B------:R-:W-:Y:S02]  /*6cc0*/  CS2R R124, SRZ ;  /* 0x00000000007c7805 */ /* 0x000fe4000001ff00 */
[----:B------:R-:W-:Y:S02]  /*6cd0*/  CS2R R126, SRZ ;  /* 0x00000000007e7805 */ /* 0x000fe4000001ff00 */
[----:B------:R-:W-:Y:S01]  /*6ce0*/  CS2R R128, SRZ ;  /* 0x0000000000807805 */ /* 0x000fe2000001ff00 */
[----:B------:R2:W-:Y:S01]  /*6cf0*/  STL [R1+0x3b0], R12 ;  /* 0x0003b00c01007387 */ /* 0x0005e20000100800 */
[----:B------:R-:W-:Y:S01]  /*6d00*/  CS2R R130, SRZ ;  /* 0x0000000000827805 */ /* 0x000fe2000001ff00 */
[----:B0-----:R-:W-:Y:S01]  /*6d10*/  IMAD R10, R31, 0x4, R9 ;  /* 0x000000041f0a7824 */ /* 0x001fe200078e0209 */
[----:B------:R-:W-:-:S02]  /*6d20*/  CS2R R132, SRZ ;  /* 0x0000000000847805 */ /* 0x000fc4000001ff00 */
[----:B------:R-:W-:Y:S02]  /*6d30*/  CS2R R134, SRZ ;  /* 0x0000000000867805 */ /* 0x000fe4000001ff00 */
[----:B------:R-:W-:Y:S02]  /*6d40*/  CS2R R136, SRZ ;  /* 0x0000000000887805 */ /* 0x000fe4000001ff00 */
[-C--:B-1----:R-:W-:Y:S02]  /*6d50*/  LEA.HI.X.SX32 R11, R15, R29.reuse, 0x1, P0 ;  /* 0x0000001d0f0b7211 */ /* 0x082fe400000f0eff */
[----:B------:R-:W-:Y:S02]  /*6d60*/  CS2R R138, SRZ ;  /* 0x00000000008a7805 */ /* 0x000fe4000001ff00 */
[----:B------:R-:W-:Y:S02]  /*6d70*/  LEA.HI.X.SX32 R15, R20, R29, 0x1, P2 ;  /* 0x0000001d140f7211 */ /* 0x000fe400010f0eff */
[----:B------:R-:W-:-:S02]  /*6d80*/  CS2R R140, SRZ ;  /* 0x00000000008c7805 */ /* 0x000fc4000001ff00 */
[----:B--2---:R-:W-:Y:S01]  /*6d90*/  LEA.HI.X.SX32 R12, R16, R29, 0x1, P1 ;  /* 0x0000001d100c7211 */ /* 0x004fe200008f0eff */
[----:B------:R0:W-:Y:S01]  /*6da0*/  STL [R1+0x39c], R11 ;  /* 0x00039c0b01007387 */ /* 0x0001e20000100800 */
[----:B------:R-:W-:Y:S02]  /*6db0*/  CS2R R142, SRZ ;  /* 0x00000000008e7805 */ /* 0x000fe4000001ff00 */
[----:B------:R-:W-:Y:S02]  /*6dc0*/  CS2R R144, SRZ ;  /* 0x0000000000907805 */ /* 0x000fe4000001ff00 */
[----:B------:R-:W-:Y:S01]  /*6dd0*/  CS2R R146, SRZ ;  /* 0x0000000000927805 */ /* 0x000fe2000001ff00 */
[----:B------:R1:W-:Y:S01]  /*6de0*/  STL [R1+0x3a4], R12 ;  /* 0x0003a40c01007387 */ /* 0x0003e20000100800 */
[----:B------:R-:W-:Y:S02]  /*6df0*/  CS2R R148, SRZ ;  /* 0x0000000000947805 */ /* 0x000fe4000001ff00 */
[----:B------:R-:W-:Y:S01]  /*6e00*/  CS2R R150, SRZ ;  /* 0x0000000000967805 */ /* 0x000fe2000001ff00 */
[----:B------:R-:W-:Y:S01]  /*6e10*/  UMOV UR4, URZ ;  /* 0x0000003f00047c82 */ /* 0x000fe20008000000 */
[----:B------:R2:W-:Y:S01]  /*6e20*/  STL [R1+0x3ac], R13 ;  /* 0x0003ac0d01007387 */ /* 0x0005e20000100800 */
[----:B------:R-:W-:Y:S01]  /*6e30*/  UMOV UR61, URZ ;  /* 0x0000003f003d7c82 */ /* 0x000fe20008000000 */
[----:B0-----:R-:W-:Y:S01]  /*6e40*/  IMAD R11, R31, 0x4, R10 ;  /* 0x000000041f0b7824 */ /* 0x001fe200078e020a */
[----:B-1----:R-:W-:-:S02]  /*6e50*/  IADD3 R12, P0, R18, R27, RZ ;  /* 0x0000001b120c7210 */ /* 0x002fc40007f1e0ff */
[----:B--2---:R-:W-:-:S03]  /*6e60*/  IADD3 R13, P1, R19, R27, RZ ;  /* 0x0000001b130d7210 */ /* 0x004fc60007f3e0ff */
[----:B------:R0:W-:Y:S04]  /*6e70*/  STL [R1+0x3b8], R12 ;  /* 0x0003b80c01007387 */ /* 0x0001e80000100800 */
[----:B------:R1:W-:Y:S04]  /*6e80*/  STL [R1+0x3c0], R13 ;  /* 0x0003c00d01007387 */ /* 0x0003e80000100800 */
[----:B------:R2:W-:Y:S01]  /*6e90*/  STL [R1+0x3c8], R14 ;  /* 0x0003c80e01007387 */ /* 0x0005e20000100800 */
[----:B0-----:R-:W-:Y:S01]  /*6ea0*/  IMAD R12, R31, 0x4, R11 ;  /* 0x000000041f0c7824 */ /* 0x001fe200078e020b */
[----:B-1----:R-:W-:-:S02]  /*6eb0*/  LEA.HI.X.SX32 R13, R18, R29, 0x1, P0 ;  /* 0x0000001d120d7211 */ /* 0x002fc400000f0eff */
[----:B--2---:R-:W-:-:S03]  /*6ec0*/  LEA.HI.X.SX32 R14, R19, R29, 0x1, P1 ;  /* 0x0000001d130e7211 */ /* 0x004fc600008f0eff */
[----:B------:R0:W-:Y:S01]  /*6ed0*/  STL [R1+0x3b4], R13 ;  /* 0x0003b40d01007387 */ /* 0x0001e20000100800 */
[----:B------:R-:W-:-:S03]  /*6ee0*/  IADD3 R16, P1, R22, R27, RZ ;  /* 0x0000001b16107210 */ /* 0x000fc60007f3e0ff */
[----:B------:R1:W-:Y:S04]  /*6ef0*/  STL [R1+0x3bc], R14 ;  /* 0x0003bc0e01007387 */ /* 0x0003e80000100800 */
[----:B------:R2:W-:Y:S01]  /*6f00*/  STL [R1+0x3c4], R15 ;  /* 0x0003c40f01007387 */ /* 0x0005e20000100800 */
[----:B0-----:R-:W-:Y:S01]  /*6f10*/  IMAD R13, R31, 0x4, R12 ;  /* 0x000000041f0d7824 */ /* 0x001fe200078e020c */
[-C--:B-1----:R-:W-:Y:S02]  /*6f20*/  IADD3 R14, P0, R21, R27.reuse, RZ ;  /* 0x0000001b150e7210 */ /* 0x082fe40007f1e0ff */
[----:B--2---:R-:W-:-:S03]  /*6f30*/  IADD3 R15, P2, R0, R27, RZ ;  /* 0x0000001b000f7210 */ /* 0x004fc60007f5e0ff */
[----:B------:R0:W-:Y:S01]  /*6f40*/  STL [R1+0x3d0], R14 ;  /* 0x0003d00e01007387 */ /* 0x0001e20000100800 */
[----:B------:R-:W-:-:S03]  /*6f50*/  LEA.HI.X.SX32 R17, R21, R29, 0x1, P0 ;  /* 0x0000001d15117211 */ /* 0x000fc600000f0eff */
[----:B------:R1:W-:Y:S04]  /*6f60*/  STL [R1+0x3d8], R16 ;  /* 0x0003d81001007387 */ /* 0x0003e80000100800 */
[----:B------:R2:W-:Y:S01]  /*6f70*/  STL [R1+0x3e0], R15 ;  /* 0x0003e00f01007387 */ /* 0x0005e20000100800 */
[----:B0-----:R-:W-:-:S03]  /*6f80*/  IMAD R14, R31, 0x4, R13 ;  /* 0x000000041f0e7824 */ /* 0x001fc600078e020d */
[----:B------:R0:W-:Y:S01]  /*6f90*/  STL [R1+0x3cc], R17 ;  /* 0x0003cc1101007387 */ /* 0x0001e20000100800 */
[-C--:B-1----:R-:W-:Y:S01]  /*6fa0*/  LEA.HI.X.SX32 R16, R0, R29.reuse, 0x1, P2 ;  /* 0x0000001d00107211 */ /* 0x082fe200010f0eff */
[----:B------:R-:W-:Y:S01]  /*6fb0*/  IMAD R0, R31, 0x4, R14 ;  /* 0x000000041f007824 */ /* 0x000fe200078e020e */
[----:B--2---:R-:W-:Y:S02]  /*6fc0*/  LEA.HI.X.SX32 R15, R22, R29, 0x1, P1 ;  /* 0x0000001d160f7211 */ /* 0x004fe400008f0eff */
[----:B0-----:R-:W-:-:S03]  /*6fd0*/  IADD3 R17, P1, R3, R27, RZ ;  /* 0x0000001b03117210 */ /* 0x001fc60007f3e0ff */
[----:B------:R0:W-:Y:S04]  /*6fe0*/  STL [R1+0x3d4], R15 ;  /* 0x0003d40f01007387 */ /* 0x0001e80000100800 */
[----:B------:R1:W-:Y:S01]  /*6ff0*/  STL [R1+0x3dc], R16 ;  /* 0x0003dc1001007387 */ /* 0x0003e20000100800 */
[-C--:B0-----:R-:W-:Y:S02]  /*7000*/  IADD3 R15, P0, R23, R27.reuse, RZ ;  /* 0x0000001b170f7210 */ /* 0x081fe40007f1e0ff */
[----:B-1----:R-:W-:-:S03]  /*7010*/  IADD3 R16, P2, R24, R27, RZ ;  /* 0x0000001b18107210 */ /* 0x002fc60007f5e0ff */
[----:B------:R0:W-:Y:S01]  /*7020*/  STL [R1+0x3e8], R15 ;  /* 0x0003e80f01007387 */ /* 0x0001e20000100800 */
[----:B------:R-:W-:-:S03]  /*7030*/  LEA.HI.X.SX32 R18, R23, R29, 0x1, P0 ;  /* 0x0000001d17127211 */ /* 0x000fc600000f0eff */
[----:B------:R1:W-:Y:S04]  /*7040*/  STL [R1+0x3f0], R17 ;  /* 0x0003f01101007387 */ /* 0x0003e80000100800 */
[----:B------:R2:W-:Y:S01]  /*7050*/  STL [R1+0x3f8], R16 ;  /* 0x0003f81001007387 */ /* 0x0005e20000100800 */
[----:B0-----:R-:W-:-:S03]  /*7060*/  IMAD R15, R31, 0x4, R0 ;  /* 0x000000041f0f7824 */ /* 0x001fc600078e0200 */
[----:B------:R0:W-:Y:S01]  /*7070*/  STL [R1+0x3e4], R18 ;  /* 0x0003e41201007387 */ /* 0x0001e20000100800 */
[-C--:B-1----:R-:W-:Y:S02]  /*7080*/  LEA.HI.X.SX32 R17, R24, R29.reuse, 0x1, P2 ;  /* 0x0000001d18117211 */ /* 0x082fe400010f0eff */
[----:B--2---:R-:W-:Y:S01]  /*7090*/  LEA.HI.X.SX32 R16, R3, R29, 0x1, P1 ;  /* 0x0000001d03107211 */ /* 0x004fe200008f0eff */
[----:B------:R-:W-:Y:S01]  /*70a0*/  IMAD R3, R31, 0x4, R15 ;  /* 0x000000041f037824 */ /* 0x000fe200078e020f */
[----:B0-----:R-:W-:-:S03]  /*70b0*/  IADD3 R18, P1, R2, R27, RZ ;  /* 0x0000001b02127210 */ /* 0x001fc60007f3e0ff */
[----:B------:R0:W-:Y:S04]  /*70c0*/  STL [R1+0x3ec], R16 ;  /* 0x0003ec1001007387 */ /* 0x0001e80000100800 */
[----:B------:R1:W-:Y:S01]  /*70d0*/  STL [R1+0x3f4], R17 ;  /* 0x0003f41101007387 */ /* 0x0003e20000100800 */
[-C--:B0-----:R-:W-:Y:S02]  /*70e0*/  IADD3 R16, P0, R25, R27.reuse, RZ ;  /* 0x0000001b19107210 */ /* 0x081fe40007f1e0ff */
[----:B-1----:R-:W-:-:S03]  /*70f0*/  IADD3 R17, P2, R4, R27, RZ ;  /* 0x0000001b04117210 */ /* 0x002fc60007f5e0ff */
[----:B------:R0:W-:Y:S01]  /*7100*/  STL [R1+0x400], R16 ;  /* 0x0004001001007387 */ /* 0x0001e20000100800 */
[----:B------:R-:W-:Y:S02]  /*7110*/  LEA.HI.X.SX32 R19, R25, R29, 0x1, P0 ;  /* 0x0000001d19137211 */ /* 0x000fe400000f0eff */
[----:B------:R-:W-:Y:S01]  /*7120*/  CS2R R24, SRZ ;  /* 0x0000000000187805 */ /* 0x000fe2000001ff00 */
[----:B------:R1:W-:Y:S04]  /*7130*/  STL [R1+0x408], R18 ;  /* 0x0004081201007387 */ /* 0x0003e80000100800 */
[----:B------:R2:W-:Y:S01]  /*7140*/  STL [R1+0x410], R17 ;  /* 0x0004101101007387 */ /* 0x0005e20000100800 */
[----:B0-----:R-:W-:-:S03]  /*7150*/  IMAD R16, R31, 0x4, R3 ;  /* 0x000000041f107824 */ /* 0x001fc600078e0203 */
[----:B------:R-:W-:Y:S01]  /*7160*/  STL [R1+0x3fc], R19 ;  /* 0x0003fc1301007387 */ /* 0x000fe20000100800 */
[-C--:B-1----:R-:W-:Y:S01]  /*7170*/  LEA.HI.X.SX32 R18, R2, R29.reuse, 0x1, P1 ;  /* 0x0000001d02127211 */ /* 0x082fe200008f0eff */
[----:B------:R-:W-:Y:S01]  /*7180*/  IMAD R2, R31, 0x4, R16 ;  /* 0x000000041f027824 */ /* 0x000fe200078e0210 */
[----:B--2---:R-:W-:-:S03]  /*7190*/  LEA.HI.X.SX32 R17, R4, R29, 0x1, P2 ;  /* 0x0000001d04117211 */ /* 0x004fc600010f0eff */
[----:B------:R0:W-:Y:S01]  /*71a0*/  STL [R1+0x404], R18 ;  /* 0x0004041201007387 */ /* 0x0001e20000100800 */
[----:B------:R-:W-:-:S03]  /*71b0*/  IADD3 R4, P0, R5, R27, RZ ;  /* 0x0000001b05047210 */ /* 0x000fc60007f1e0ff */
[----:B------:R1:W-:Y:S01]  /*71c0*/  STL [R1+0x40c], R17 ;  /* 0x00040c1101007387 */ /* 0x0003e20000100800 */
[----:B------:R-:W-:-:S03]  /*71d0*/  LEA.HI.X.SX32 R5, R5, R29, 0x1, P0 ;  /* 0x0000001d05057211 */ /* 0x000fc600000f0eff */
[----:B------:R2:W-:Y:S01]  /*71e0*/  STL [R1+0x418], R4 ;  /* 0x0004180401007387 */ /* 0x0005e20000100800 */
[-C--:B0-----:R-:W-:Y:S02]  /*71f0*/  IADD3 R18, P1, R6, R27.reuse, RZ ;  /* 0x0000001b06127210 */ /* 0x081fe40007f3e0ff */
[----:B-1----:R-:W-:-:S03]  /*7200*/  IADD3 R17, P2, R7, R27, RZ ;  /* 0x0000001b07117210 */ /* 0x002fc60007f5e0ff */
[----:B------:R-:W-:Y:S01]  /*7210*/  STL [R1+0x420], R18 ;  /* 0x0004201201007387 */ /* 0x000fe20000100800 */
[-C--:B------:R-:W-:Y:S02]  /*7220*/  LEA.HI.X.SX32 R6, R6, R29.reuse, 0x1, P1 ;  /* 0x0000001d06067211 */ /* 0x080fe400008f0eff */
[----:B------:R-:W-:Y:S01]  /*7230*/  LEA.HI.X.SX32 R7, R7, R29, 0x1, P2 ;  /* 0x0000001d07077211 */ /* 0x000fe200010f0eff */
[----:B------:R0:W-:Y:S01]  /*7240*/  STL [R1+0x428], R17 ;  /* 0x0004281101007387 */ /* 0x0001e20000100800 */
[----:B--2---:R-:W-:-:S03]  /*7250*/  IMAD R4, R31, 0x4, R2 ;  /* 0x000000041f047824 */ /* 0x004fc600078e0202 */
[----:B------:R1:W-:Y:S04]  /*7260*/  STL [R1+0x414], R5 ;  /* 0x0004140501007387 */ /* 0x0003e80000100800 */
[----:B------:R2:W-:Y:S01]  /*7270*/  STL [R1+0x41c], R6 ;  /* 0x00041c0601007387 */ /* 0x0005e20000100800 */
[----:B0-----:R-:W-:-:S03]  /*7280*/  IADD3 R17, P2, R10, R27, RZ ;  /* 0x0000001b0a117210 */ /* 0x001fc60007f5e0ff */
[----:B------:R0:W-:Y:S01]  /*7290*/  STL [R1+0x424], R7 ;  /* 0x0004240701007387 */ /* 0x0001e20000100800 */
[----:B-1----:R-:W-:Y:S01]  /*72a0*/  IMAD R5, R31, 0x4, R4 ;  /* 0x000000041f057824 */ /* 0x002fe200078e0204 */
[-C--:B--2---:R-:W-:Y:S02]  /*72b0*/  IADD3 R6, P0, R8, R27.reuse, RZ ;  /* 0x0000001b08067210 */ /* 0x084fe40007f1e0ff */
[----:B0-----:R-:W-:-:S03]  /*72c0*/  IADD3 R7, P1, R9, R27, RZ ;  /* 0x0000001b09077210 */ /* 0x001fc60007f3e0ff */
[----:B------:R0:W-:Y:S04]  /*72d0*/  STL [R1+0x430], R6 ;  /* 0x0004300601007387 */ /* 0x0001e80000100800 */
[----:B------:R1:W-:Y:S04]  /*72e0*/  STL [R1+0x438], R7 ;  /* 0x0004380701007387 */ /* 0x0003e80000100800 */
[----:B------:R-:W-:Y:S01]  /*72f0*/  STL [R1+0x440], R17 ;  /* 0x0004401101007387 */ /* 0x000fe20000100800 */
[----:B0-----:R-:W-:Y:S01]  /*7300*/  IMAD R6, R31, 0x4, R5 ;  /* 0x000000041f067824 */ /* 0x001fe200078e0205 */
[----:B-1----:R-:W-:-:S02]  /*7310*/  LEA.HI.X.SX32 R7, R8, R29, 0x1, P0 ;  /* 0x0000001d08077211 */ /* 0x002fc400000f0eff */
[-C--:B------:R-:W-:Y:S02]  /*7320*/  LEA.HI.X.SX32 R8, R9, R29.reuse, 0x1, P1 ;  /* 0x0000001d09087211 */ /* 0x080fe400008f0eff */
[----:B------:R-:W-:Y:S01]  /*7330*/  LEA.HI.X.SX32 R9, R10, R29, 0x1, P2 ;  /* 0x0000001d0a097211 */ /* 0x000fe200010f0eff */
[----:B------:R0:W-:Y:S01]  /*7340*/  STL [R1+0x42c], R7 ;  /* 0x00042c0701007387 */ /* 0x0001e20000100800 */
[----:B------:R-:W-:-:S03]  /*7350*/  IADD3 R10, P2, R13, R27, RZ ;  /* 0x0000001b0d0a7210 */ /* 0x000fc60007f5e0ff */
[----:B------:R1:W-:Y:S04]  /*7360*/  STL [R1+0x434], R8 ;  /* 0x0004340801007387 */ /* 0x0003e80000100800 */
[----:B------:R2:W-:Y:S01]  /*7370*/  STL [R1+0x43c], R9 ;  /* 0x00043c0901007387 */ /* 0x0005e20000100800 */
[----:B0-----:R-:W-:Y:S01]  /*7380*/  IMAD R7, R31, 0x4, R6 ;  /* 0x000000041f077824 */ /* 0x001fe200078e0206 */
[-C--:B-1----:R-:W-:Y:S02]  /*7390*/  IADD3 R8, P0, R11, R27.reuse, RZ ;  /* 0x0000001b0b087210 */ /* 0x082fe40007f1e0ff */
[----:B--2---:R-:W-:-:S03]  /*73a0*/  IADD3 R9, P1, R12, R27, RZ ;  /* 0x0000001b0c097210 */ /* 0x004fc60007f3e0ff */
[----:B------:R0:W-:Y:S04]  /*73b0*/  STL [R1+0x448], R8 ;  /* 0x0004480801007387 */ /* 0x0001e80000100800 */
[----:B------:R1:W-:Y:S04]  /*73c0*/  STL [R1+0x450], R9 ;  /* 0x0004500901007387 */ /* 0x0003e80000100800 */
[----:B------:R2:W-:Y:S01]  /*73d0*/  STL [R1+0x458], R10 ;  /* 0x0004580a01007387 */ /* 0x0005e20000100800 */
[----:B0-----:R-:W-:Y:S01]  /*73e0*/  IMAD R8, R31, 0x4, R7 ;  /* 0x000000041f087824 */ /* 0x001fe200078e0207 */
[----:B-1----:R-:W-:-:S02]  /*73f0*/  LEA.HI.X.SX32 R9, R11, R29, 0x1, P0 ;  /* 0x0000001d0b097211 */ /* 0x002fc400000f0eff */
[-C--:B------:R-:W-:Y:S02]  /*7400*/  LEA.HI.X.SX32 R11, R13, R29.reuse, 0x1, P2 ;  /* 0x0000001d0d0b7211 */ /* 0x080fe400010f0eff */
[----:B--2---:R-:W-:Y:S01]  /*7410*/  LEA.HI.X.SX32 R10, R12, R29, 0x1, P1 ;  /* 0x0000001d0c0a7211 */ /* 0x004fe200008f0eff */
        /* <DEDUP_REMOVED lines=29> */
[----:B------:R-:W-:-:S03]  /*75f0*/  IMAD R2, R31, 0x4, R11 ;  /* 0x000000041f027824 */ /* 0x000fc600078e020b */
[----:B------:R1:W-:Y:S04]  /*7600*/  STL [R1+0x47c], R3 ;  /* 0x00047c0301007387 */ /* 0x0003e80000100800 */
[----:B------:R2:W-:Y:S01]  /*7610*/  STL [R1+0x484], R12 ;  /* 0x0004840c01007387 */ /* 0x0005e20000100800 */
[CC--:B0-----:R-:W-:Y:S02]  /*7620*/  IADD3 R13, P1, R5.reuse, R27.reuse, RZ ;  /* 0x0000001b050d7210 */ /* 0x0c1fe40007f3e0ff */
[----:B-1----:R-:W-:Y:S02]  /*7630*/  IADD3 R3, P0, R4, R27, RZ ;  /* 0x0000001b04037210 */ /* 0x002fe40007f1e0ff */
[----:B------:R-:W-:Y:S02]  /*7640*/  LEA.HI.X.SX32 R5, R5, R29, 0x1, P1 ;  /* 0x0000001d05057211 */ /* 0x000fe400008f0eff */
[----:B--2---:R-:W-:Y:S01]  /*7650*/  IADD3 R12, P2, R6, R27, RZ ;  /* 0x0000001b060c7210 */ /* 0x004fe20007f5e0ff */
[----:B------:R0:W-:Y:S01]  /*7660*/  STL [R1+0x490], R3 ;  /* 0x0004900301007387 */ /* 0x0001e20000100800 */
[----:B------:R-:W-:-:S02]  /*7670*/  LEA.HI.X.SX32 R4, R4, R29, 0x1, P0 ;  /* 0x0000001d04047211 */ /* 0x000fc400000f0eff */
[----:B------:R-:W-:Y:S01]  /*7680*/  LEA.HI.X.SX32 R6, R6, R29, 0x1, P2 ;  /* 0x0000001d06067211 */ /* 0x000fe200010f0eff */
[----:B------:R-:W-:Y:S04]  /*7690*/  STL [R1+0x498], R13 ;  /* 0x0004980d01007387 */ /* 0x000fe80000100800 */
[----:B------:R1:W-:Y:S01]  /*76a0*/  STL [R1+0x4a0], R12 ;  /* 0x0004a00c01007387 */ /* 0x0003e20000100800 */
[----:B0-----:R-:W-:-:S03]  /*76b0*/  IMAD R3, R31, 0x4, R2 ;  /* 0x000000041f037824 */ /* 0x001fc600078e0202 */
[----:B------:R0:W-:Y:S04]  /*76c0*/  STL [R1+0x48c], R4 ;  /* 0x00048c0401007387 */ /* 0x0001e80000100800 */
[----:B------:R2:W-:Y:S01]  /*76d0*/  STL [R1+0x494], R5 ;  /* 0x0004940501007387 */ /* 0x0005e20000100800 */
[----:B-1----:R-:W-:-:S03]  /*76e0*/  IADD3 R12, P2, R9, R27, RZ ;  /* 0x0000001b090c7210 */ /* 0x002fc60007f5e0ff */
[----:B------:R1:W-:Y:S01]  /*76f0*/  STL [R1+0x49c], R6 ;  /* 0x00049c0601007387 */ /* 0x0003e20000100800 */
[----:B0-----:R-:W-:Y:S01]  /*7700*/  IMAD R4, R31, 0x4, R3 ;  /* 0x000000041f047824 */ /* 0x001fe200078e0203 */
[-C--:B--2---:R-:W-:Y:S02]  /*7710*/  IADD3 R5, P0, R7, R27.reuse, RZ ;  /* 0x0000001b07057210 */ /* 0x084fe40007f1e0ff */
[----:B-1----:R-:W-:-:S03]  /*7720*/  IADD3 R6, P1, R8, R27, RZ ;  /* 0x0000001b08067210 */ /* 0x002fc60007f3e0ff */
        /* <DEDUP_REMOVED lines=24> */
[----:B------:R0:W-:Y:S01]  /*78b0*/  STL [R1+0x4c4], R8 ;  /* 0x0004c40801007387 */ /* 0x0001e20000100800 */
[----:B------:R-:W-:-:S03]  /*78c0*/  LEA.HI.X.SX32 R3, R3, R29, 0x1, P1 ;  /* 0x0000001d03037211 */ /* 0x000fc600008f0eff */
[----:B------:R1:W-:Y:S01]  /*78d0*/  STL [R1+0x4cc], R9 ;  /* 0x0004cc0901007387 */ /* 0x0003e20000100800 */
[-C--:B0-----:R-:W-:Y:S02]  /*78e0*/  IADD3 R8, P0, R2, R27.reuse, RZ ;  /* 0x0000001b02087210 */ /* 0x081fe40007f1e0ff */
[----:B-1----:R-:W-:-:S03]  /*78f0*/  IADD3 R9, P2, R4, R27, RZ ;  /* 0x0000001b04097210 */ /* 0x002fc60007f5e0ff */
[----:B------:R0:W-:Y:S01]  /*7900*/  STL [R1+0x4d8], R8 ;  /* 0x0004d80801007387 */ /* 0x0001e20000100800 */
[-C--:B------:R-:W-:Y:S02]  /*7910*/  LEA.HI.X.SX32 R2, R2, R29.reuse, 0x1, P0 ;  /* 0x0000001d02027211 */ /* 0x080fe400000f0eff */
        /* <DEDUP_REMOVED lines=32> */
[----:B--2---:R-:W-:-:S03]  /*7b20*/  LEA.HI.X.SX32 R6, R2, R29, 0x1, P2 ;  /* 0x0000001d02067211 */ /* 0x004fc600010f0eff */
[----:B------:R1:W-:Y:S01]  /*7b30*/  STL [R1+0x50c], R7 ;  /* 0x00050c0701007387 */ /* 0x0003e20000100800 */
[----:B------:R-:W-:Y:S01]  /*7b40*/  IADD3 R2, P0, R3, R27, RZ ;  /* 0x0000001b03027210 */ /* 0x000fe20007f1e0ff */
[----:B0-----:R-:W-:Y:S02]  /*7b50*/  IMAD R0, R31, 0x4, R5 ;  /* 0x000000041f007824 */ /* 0x001fe400078e0205 */
[----:B------:R0:W-:Y:S01]  /*7b60*/  STL [R1+0x514], R6 ;  /* 0x0005140601007387 */ /* 0x0001e20000100800 */
[----:B------:R-:W-:-:S03]  /*7b70*/  CS2R R30, SRZ ;  /* 0x00000000001e7805 */ /* 0x000fc6000001ff00 */
[----:B------:R2:W-:Y:S01]  /*7b80*/  STL [R1+0x520], R2 ;  /* 0x0005200201007387 */ /* 0x0005e20000100800 */
[-C--:B-1----:R-:W-:Y:S02]  /*7b90*/  IADD3 R7, P2, R5, R27.reuse, RZ ;  /* 0x0000001b05077210 */ /* 0x082fe40007f5e0ff */
[-C--:B0-----:R-:W-:Y:S02]  /*7ba0*/  IADD3 R6, P1, R4, R27.reuse, RZ ;  /* 0x0000001b04067210 */ /* 0x081fe40007f3e0ff */
[----:B--2---:R-:W-:-:S03]  /*7bb0*/  IADD3 R2, P3, R0, R27, RZ ;  /* 0x0000001b00027210 */ /* 0x004fc60007f7e0ff */
[----:B------:R0:W-:Y:S01]  /*7bc0*/  STL [R1+0x528], R6 ;  /* 0x0005280601007387 */ /* 0x0001e20000100800 */
[----:B------:R-:W-:Y:S02]  /*7bd0*/  CS2R R26, SRZ ;  /* 0x00000000001a7805 */ /* 0x000fe4000001ff00 */
[-C--:B------:R-:W-:Y:S01]  /*7be0*/  LEA.HI.X.SX32 R0, R0, R29.reuse, 0x1, P3 ;  /* 0x0000001d00007211 */ /* 0x080fe200018f0eff */
[----:B------:R-:W-:Y:S04]  /*7bf0*/  STL [R1+0x530], R7 ;  /* 0x0005300701007387 */ /* 0x000fe80000100800 */
[----:B------:R1:W-:Y:S01]  /*7c00*/  STL [R1+0x538], R2 ;  /* 0x0005380201007387 */ /* 0x0003e20000100800 */
[-C--:B0-----:R-:W-:Y:S02]  /*7c10*/  LEA.HI.X.SX32 R6, R3, R29.reuse, 0x1, P0 ;  /* 0x0000001d03067211 */ /* 0x081fe400000f0eff */
[----:B------:R-:W-:Y:S01]  /*7c20*/  LEA.HI.X.SX32 R3, R4, R29, 0x1, P1 ;  /* 0x0000001d04037211 */ /* 0x000fe200008f0eff */
[----:B------:R-:W-:Y:S01]  /*7c30*/  IMAD.MOV.U32 R4, RZ, RZ, 0x3f800000 ;  /* 0x3f800000ff047424 */ /* 0x000fe200078e00ff */
[C---:B------:R-:W-:Y:S01]  /*7c40*/  LOP3.LUT P1, RZ, R239.reuse, 0x2, RZ, 0xc0, !PT ;  /* 0x00000002efff7812 */ /* 0x040fe2000782c0ff */
[----:B------:R-:W-:Y:S01]  /*7c50*/  STL [R1+0x51c], R6 ;  /* 0x00051c0601007387 */ /* 0x000fe20000100800 */
[----:B------:R-:W-:-:S02]  /*7c60*/  LOP3.LUT P0, RZ, R239, 0x1, RZ, 0xc0, !PT ;  /* 0x00000001efff7812 */ /* 0x000fc4000780c0ff */
[----:B-1----:R-:W-:Y:S01]  /*7c70*/  LEA.HI.X.SX32 R2, R5, R29, 0x1, P2 ;  /* 0x0000001d05027211 */ /* 0x002fe200010f0eff */
[----:B------:R0:W-:Y:S01]  /*7c80*/  STL [R1+0x524], R3 ;  /* 0x0005240301007387 */ /* 0x0001e20000100800 */
[----:B------:R-:W-:Y:S02]  /*7c90*/  SEL R221, R221, 0x1054, !P1 ;  /* 0x00001054dddd7807 */ /* 0x000fe40004800000 */
[----:B------:R-:W-:Y:S02]  /*7ca0*/  CS2R R28, SRZ ;  /* 0x00000000001c7805 */ /* 0x000fe4000001ff00 */
[----:B------:R-:W-:Y:S01]  /*7cb0*/  SEL R220, R220, 0x3276, !P1 ;  /* 0x00003276dcdc7807 */ /* 0x000fe20004800000 */
[----:B------:R1:W-:Y:S04]  /*7cc0*/  STL [R1+0x52c], R2 ;  /* 0x00052c0201007387 */ /* 0x0003e80000100800 */
[----:B------:R2:W-:Y:S01]  /*7cd0*/  STL [R1+0x534], R0 ;  /* 0x0005340001007387 */ /* 0x0005e20000100800 */
[----:B0-----:R-:W-:-:S02]  /*7ce0*/  IMAD.MOV.U32 R3, RZ, RZ, -0x800000 ;  /* 0xff800000ff037424 */ /* 0x001fc400078e00ff */
[----:B-1----:R-:W-:-:S03]  /*7cf0*/  IMAD.MOV.U32 R2, RZ, RZ, 0x3f800000 ;  /* 0x3f800000ff027424 */ /* 0x002fc600078e00ff */
[----:B------:R0:W-:Y:S01]  /*7d00*/  STL [R1+0x200], R3 ;  /* 0x0002000301007387 */ /* 0x0001e20000100800 */
[----:B--2---:R-:W1:Y:S03]  /*7d10*/  LDC R0, c[0x0][0x258] ;  /* 0x00009600ff007b82 */ /* 0x004e660000000800 */
[----:B------:R-:W-:Y:S04]  /*7d20*/  STL [R1+0x220], R2 ;  /* 0x0002200201007387 */ /* 0x000fe80000100800 */
[----:B------:R-:W-:Y:S01]  /*7d30*/  STL [R1+0x21c], R4 ;  /* 0x00021c0401007387 */ /* 0x000fe20000100800 */
[----:B0-----:R-:W-:-:S05]  /*7d40*/  IMAD.MOV.U32 R3, RZ, RZ, 0x3f800000 ;  /* 0x3f800000ff037424 */ /* 0x001fca00078e00ff */
[----:B------:R0:W-:Y:S04]  /*7d50*/  STL [R1+0x214], R3 ;  /* 0x0002140301007387 */ /* 0x0001e80000100800 */
[----:B------:R2:W-:Y:S01]  /*7d60*/  STL [R1+0x218], R2 ;  /* 0x0002180201007387 */ /* 0x0005e20000100800 */
[----:B0-----:R-:W-:Y:S02]  /*7d70*/  IMAD.MOV.U32 R3, RZ, RZ, -0x800000 ;  /* 0xff800000ff037424 */ /* 0x001fe400078e00ff */
[----:B--2---:R-:W-:-:S03]  /*7d80*/  IMAD.MOV.U32 R2, RZ, RZ, -0x800000 ;  /* 0xff800000ff027424 */ /* 0x004fc600078e00ff */
[----:B------:R-:W-:Y:S04]  /*7d90*/  STL [R1+0x208], R3 ;  /* 0x0002080301007387 */ /* 0x000fe80000100800 */
[----:B------:R-:W-:Y:S04]  /*7da0*/  STL [R1], RZ ;  /* 0x000000ff01007387 */ /* 0x000fe80000100800 */
[----:B------:R1:W-:Y:S04]  /*7db0*/  STL [R1+0x204], R2 ;  /* 0x0002040201007387 */ /* 0x0003e80000100800 */
[----:B------:R-:W-:Y:S04]  /*7dc0*/  STL [R1+0x4], RZ ;  /* 0x000004ff01007387 */ /* 0x000fe80000100800 */
[----:B------:R-:W-:Y:S01]  /*7dd0*/  STL [R1+0x8], RZ ;  /* 0x000008ff01007387 */ /* 0x000fe20000100800 */
[----:B-1----:R-:W-:-:S03]  /*7de0*/  IMAD R2, R241, R0, RZ ;  /* 0x00000000f1027224 */ /* 0x002fc600078e02ff */
[----:B------:R-:W-:Y:S01]  /*7df0*/  STL [R1+0xc], RZ ;  /* 0x00000cff01007387 */ /* 0x000fe20000100800 */
[----:B------:R-:W-:Y:S01]  /*7e00*/  IMAD R0, R0, 0x80, R2 ;  /* 0x0000008000007824 */ /* 0x000fe200078e0202 */
[----:B------:R-:W-:Y:S02]  /*7e10*/  IADD3 R5, P2, R2, UR48, RZ ;  /* 0x0000003002057c10 */ /* 0x000fe4000ff5e0ff */
[----:B------:R-:W-:Y:S02]  /*7e20*/  STL [R1+0x10], RZ ;  /* 0x000010ff01007387 */ /* 0x000fe40000100800 */
[----:B------:R-:W-:Y:S02]  /*7e30*/  IADD3 R6, P3, R0, UR48, RZ ;  /* 0x0000003000067c10 */ /* 0x000fe4000ff7e0ff */
[----:B------:R-:W-:Y:S01]  /*7e40*/  STL [R1+0x14], RZ ;  /* 0x000014ff01007387 */ /* 0x000fe20000100800 */
[----:B------:R-:W-:Y:S01]  /*7e50*/  LEA.HI.X.SX32 R7, R2, UR49, 0x1, P2 ;  /* 0x0000003102077c11 */ /* 0x000fe200090f0eff */
[----:B------:R-:W-:Y:S01]  /*7e60*/  USHF.R.S32.HI UR48, URZ, 0x1f, UR21 ;  /* 0x0000001f3f307899 */ /* 0x000fe20008011415 */
[----:B------:R-:W-:Y:S01]  /*7e70*/  LEA.HI.X.SX32 R4, R0, UR49, 0x1, P3 ;  /* 0x0000003100047c11 */ /* 0x000fe200098f0eff */
[----:B------:R-:W-:Y:S01]  /*7e80*/  STL [R1+0x18], RZ ;  /* 0x000018ff01007387 */ /* 0x000fe20000100800 */
[----:B------:R-:W-:Y:S01]  /*7e90*/  IADD3 RZ, P2, R5, UR5, RZ ;  /* 0x0000000505ff7c10 */ /* 0x000fe2000ff5e0ff */
[----:B------:R-:W-:Y:S01]  /*7ea0*/  USHF.R.S32.HI UR49, URZ, 0x1f, UR25 ;  /* 0x0000001f3f317899 */ /* 0x000fe20008011419 */
[----:B------:R-:W-:Y:S01]  /*7eb0*/  IADD3 RZ, P3, R6, UR5, RZ ;  /* 0x0000000506ff7c10 */ /* 0x000fe2000ff7e0ff */
[----:B------:R-:W-:Y:S01]  /*7ec0*/  STL [R1+0x1c], RZ ;  /* 0x00001cff01007387 */ /* 0x000fe20000100800 */
[----:B------:R-:W-:-:S02]  /*7ed0*/  IADD3.X R2, R7, UR50, RZ, P2, !PT ;  /* 0x0000003207027c10 */ /* 0x000fc400097fe4ff */
[----:B------:R-:W-:Y:S01]  /*7ee0*/  IADD3.X R0, R4, UR50, RZ, P3, !PT ;  /* 0x0000003204007c10 */ /* 0x000fe20009ffe4ff */
[----:B------:R-:W-:Y:S01]  /*7ef0*/  STL [R1+0x20], RZ ;  /* 0x000020ff01007387 */ /* 0x000fe20000100800 */
[C---:B------:R-:W-:Y:S01]  /*7f00*/  IADD3 RZ, P2, R5.reuse, UR51, RZ ;  /* 0x0000003305ff7c10 */ /* 0x040fe2000ff5e0ff */
[----:B------:R-:W-:Y:S01]  /*7f10*/  USHF.R.S32.HI UR50, URZ, 0x1f, UR26 ;  /* 0x0000001f3f327899 */ /* 0x000fe2000801141a */
[C---:B------:R-:W-:Y:S01]  /*7f20*/  IADD3 RZ, P3, R6.reuse, UR51, RZ ;  /* 0x0000003306ff7c10 */ /* 0x040fe2000ff7e0ff */
[----:B------:R-:W-:Y:S01]  /*7f30*/  STL [R1+0x24], RZ ;  /* 0x000024ff01007387 */ /* 0x000fe20000100800 */
[C---:B------:R-:W-:Y:S01]  /*7f40*/  IADD3 RZ, P6, R6.reuse, UR8, RZ ;  /* 0x0000000806ff7c10 */ /* 0x040fe2000ffde0ff */
[----:B------:R-:W-:Y:S01]  /*7f50*/  USHF.R.S32.HI UR51, URZ, 0x1f, UR27 ;  /* 0x0000001f3f337899 */ /* 0x000fe2000801141b */
[----:B------:R-:W-:Y:S01]  /*7f60*/  IADD3 RZ, P4, R6, UR10, RZ ;  /* 0x0000000a06ff7c10 */ /* 0x000fe2000ff9e0ff */
[----:B------:R-:W-:Y:S01]  /*7f70*/  STL [R1+0x28], RZ ;  /* 0x000028ff01007387 */ /* 0x000fe20000100800 */
[----:B------:R-:W-:-:S02]  /*7f80*/  IADD3 RZ, P5, R5, UR12, RZ ;  /* 0x0000000c05ff7c10 */ /* 0x000fc4000ffbe0ff */
[----:B------:R-:W-:Y:S01]  /*7f90*/  IADD3 RZ, P1, R5, UR13, RZ ;  /* 0x0000000d05ff7c10 */ /* 0x000fe2000ff3e0ff */
        /* <DEDUP_REMOVED lines=117> */
[----:B------:R-:W-:Y:S04]  /*86f0*/  STL [R1+0x20c], R7 ;  /* 0x00020c0701007387 */ /* 0x000fe80000100800 */
[----:B------:R-:W-:Y:S04]  /*8700*/  STL [R1+0x210], R4 ;  /* 0x0002100401007387 */ /* 0x000fe80000100800 */
[----:B------:R0:W-:Y:S04]  /*8710*/  STL [R1+0x244], R2 ;  /* 0x0002440201007387 */ /* 0x0001e80000100800 */
[----:B------:R1:W-:Y:S01]  /*8720*/  STL [R1+0x248], R0 ;  /* 0x0002480001007387 */ /* 0x0003e20000100800 */
[----:B0-----:R-:W-:-:S02]  /*8730*/  IADD3.X R2, R7, UR52, RZ, P2, !PT ;  /* 0x0000003407027c10 */ /* 0x001fc400097fe4ff */
[----:B------:R-:W-:Y:S02]  /*8740*/  IADD3 RZ, P2, R5, UR53, RZ ;  /* 0x0000003505ff7c10 */ /* 0x000fe4000ff5e0ff */
[----:B-1----:R-:W-:Y:S01]  /*8750*/  IADD3.X R0, R4, UR52, RZ, P3, !PT ;  /* 0x0000003404007c10 */ /* 0x002fe20009ffe4ff */
[----:B------:R0:W-:Y:S01]  /*8760*/  STL [R1+0x24c], R2 ;  /* 0x00024c0201007387 */ /* 0x0001e20000100800 */
[----:B------:R-:W-:Y:S01]  /*8770*/  IADD3 RZ, P3, R6, UR53, RZ ;  /* 0x0000003506ff7c10 */ /* 0x000fe2000ff7e0ff */
[----:B------:R-:W-:Y:S02]  /*8780*/  USHF.R.S32.HI UR52, URZ, 0x1f, UR28 ;  /* 0x0000001f3f347899 */ /* 0x000fe4000801141c */
[----:B------:R1:W-:Y:S01]  /*8790*/  STL [R1+0x250], R0 ;  /* 0x0002500001007387 */ /* 0x0003e20000100800 */
[----:B------:R-:W-:Y:S01]  /*87a0*/  USHF.R.S32.HI UR53, URZ, 0x1f, UR29 ;  /* 0x0000001f3f357899 */ /* 0x000fe2000801141d */
[----:B0-----:R-:W-:Y:S02]  /*87b0*/  IADD3.X R2, R7, UR54, RZ, P2, !PT ;  /* 0x0000003607027c10 */ /* 0x001fe400097fe4ff */
[----:B------:R-:W-:-:S02]  /*87c0*/  IADD3 RZ, P2, R5, UR55, RZ ;  /* 0x0000003705ff7c10 */ /* 0x000fc4000ff5e0ff */
[----:B-1----:R-:W-:Y:S01]  /*87d0*/  IADD3.X R0, R4, UR54, RZ, P3, !PT ;  /* 0x0000003604007c10 */ /* 0x002fe20009ffe4ff */
[----:B------:R0:W-:Y:S01]  /*87e0*/  STL [R1+0x254], R2 ;  /* 0x0002540201007387 */ /* 0x0001e20000100800 */
[----:B------:R-:W-:Y:S01]  /*87f0*/  IADD3 RZ, P3, R6, UR55, RZ ;  /* 0x0000003706ff7c10 */ /* 0x000fe2000ff7e0ff */
[----:B------:R-:W-:Y:S02]  /*8800*/  USHF.R.S32.HI UR54, URZ, 0x1f, UR30 ;  /* 0x0000001f3f367899 */ /* 0x000fe4000801141e */
[----:B------:R1:W-:Y:S01]  /*8810*/  STL [R1+0x258], R0 ;  /* 0x0002580001007387 */ /* 0x0003e20000100800 */
[----:B------:R-:W-:Y:S01]  /*8820*/  USHF.R.S32.HI UR55, URZ, 0x1f, UR31 ;  /* 0x0000001f3f377899 */ /* 0x000fe2000801141f */
[----:B0-----:R-:W-:Y:S02]  /*8830*/  IADD3.X R2, R7, UR56, RZ, P2, !PT ;  /* 0x0000003807027c10 */ /* 0x001fe400097fe4ff */
[----:B------:R-:W-:Y:S02]  /*8840*/  IADD3 RZ, P2, R5, UR57, RZ ;  /* 0x0000003905ff7c10 */ /* 0x000fe4000ff5e0ff */
[----:B-1----:R-:W-:Y:S01]  /*8850*/  IADD3.X R0, R4, UR56, RZ, P3, !PT ;  /* 0x0000003804007c10 */ /* 0x002fe20009ffe4ff */
[----:B------:R0:W-:Y:S01]  /*8860*/  STL [R1+0x25c], R2 ;  /* 0x00025c0201007387 */ /* 0x0001e20000100800 */
[----:B------:R-:W-:Y:S01]  /*8870*/  IADD3 RZ, P3, R6, UR57, RZ ;  /* 0x0000003906ff7c10 */ /* 0x000fe2000ff7e0ff */
[----:B------:R-:W-:-:S02]  /*8880*/  USHF.R.S32.HI UR56, URZ, 0x1f, UR32 ;  /* 0x0000001f3f387899 */ /* 0x000fc40008011420 */
[----:B------:R1:W-:Y:S01]  /*8890*/  STL [R1+0x260], R0 ;  /* 0x0002600001007387 */ /* 0x0003e20000100800 */
[----:B------:R-:W-:Y:S01]  /*88a0*/  USHF.R.S32.HI UR57, URZ, 0x1f, UR33 ;  /* 0x0000001f3f397899 */ /* 0x000fe20008011421 */
[----:B0-----:R-:W-:Y:S02]  /*88b0*/  IADD3.X R2, R7, UR24, RZ, P2, !PT ;  /* 0x0000001807027c10 */ /* 0x001fe400097fe4ff */
[----:B------:R-:W-:Y:S02]  /*88c0*/  IADD3 RZ, P2, R5, UR19, RZ ;  /* 0x0000001305ff7c10 */ /* 0x000fe4000ff5e0ff */
[----:B-1----:R-:W-:Y:S01]  /*88d0*/  IADD3.X R0, R4, UR24, RZ, P3, !PT ;  /* 0x0000001804007c10 */ /* 0x002fe20009ffe4ff */
[----:B------:R0:W-:Y:S01]  /*88e0*/  STL [R1+0x264], R2 ;  /* 0x0002640201007387 */ /* 0x0001e20000100800 */
[----:B------:R-:W-:Y:S01]  /*88f0*/  IADD3 RZ, P3, R6, UR19, RZ ;  /* 0x0000001306ff7c10 */ /* 0x000fe2000ff7e0ff */
[----:B------:R-:W-:Y:S02]  /*8900*/  USHF.R.S32.HI UR24, URZ, 0x1f, UR35 ;  /* 0x0000001f3f187899 */ /* 0x000fe40008011423 */
[----:B------:R1:W-:Y:S01]  /*8910*/  STL [R1+0x268], R0 ;  /* 0x0002680001007387 */ /* 0x0003e20000100800 */
[----:B------:R-:W-:Y:S01]  /*8920*/  USHF.R.S32.HI UR19, URZ, 0x1f, UR40 ;  /* 0x0000001f3f137899 */ /* 0x000fe20008011428 */
        /* <DEDUP_REMOVED lines=17> */
[C---:B------:R-:W-:Y:S01]  /*8a40*/  IADD3 RZ, P2, R5.reuse, UR10, RZ ;  /* 0x0000000a05ff7c10 */ /* 0x040fe2000ff5e0ff */
[----:B------:R-:W-:Y:S01]  /*8a50*/  UIADD3 UR10, UP1, UR38, 0x2, URZ ;  /* 0x00000002260a7890 */ /* 0x000fe2000ff3e03f */
[----:B-1----:R-:W-:Y:S01]  /*8a60*/  IADD3.X R0, R4, UR37, RZ, P3, !PT ;  /* 0x0000002504007c10 */ /* 0x002fe20009ffe4ff */
[----:B------:R0:W-:Y:S01]  /*8a70*/  STL [R1+0x27c], R2 ;  /* 0x00027c0201007387 */ /* 0x0001e20000100800 */
[----:B------:R-:W-:Y:S01]  /*8a80*/  IADD3 RZ, P3, R5, UR8, RZ ;  /* 0x0000000805ff7c10 */ /* 0x000fe2000ff7e0ff */
[----:B------:R-:W-:-:S02]  /*8a90*/  UIADD3 UR8, UP0, UR36, 0x2, URZ ;  /* 0x0000000224087890 */ /* 0x000fc4000ff1e03f */
[----:B------:R1:W-:Y:S01]  /*8aa0*/  STL [R1+0x280], R0 ;  /* 0x0002800001007387 */ /* 0x0003e20000100800 */
[----:B------:R-:W-:Y:S02]  /*8ab0*/  USHF.R.S32.HI UR37, URZ, 0x1f, UR34 ;  /* 0x0000001f3f257899 */ /* 0x000fe40008011422 */
[----:B------:R-:W-:Y:S02]  /*8ac0*/  UIADD3.X UR9, UR9, 0x40000040, URZ, UP0, !UPT ;  /* 0x4000004009097890 */ /* 0x000fe400087fe43f */
[----:B------:R-:W-:Y:S01]  /*8ad0*/  UIADD3.X UR11, UR11, 0x40000040, URZ, UP1, !UPT ;  /* 0x400000400b0b7890 */ /* 0x000fe20008ffe43f */
[C---:B0-----:R-:W-:Y:S02]  /*8ae0*/  IADD3.X R2, R7.reuse, UR41, RZ, P3, !PT ;  /* 0x0000002907027c10 */ /* 0x041fe40009ffe4ff */
[----:B------:R-:W-:Y:S02]  /*8af0*/  IADD3 RZ, P3, R6, UR12, RZ ;  /* 0x0000000c06ff7c10 */ /* 0x000fe4000ff7e0ff */
[----:B-1----:R-:W-:Y:S01]  /*8b00*/  IADD3.X R0, R4, UR41, RZ, P6, !PT ;  /* 0x0000002904007c10 */ /* 0x002fe2000b7fe4ff */
[----:B------:R0:W-:Y:S04]  /*8b10*/  STL [R1+0x284], R2 ;  /* 0x0002840201007387 */ /* 0x0001e80000100800 */
[----:B------:R1:W-:Y:S01]  /*8b20*/  STL [R1+0x288], R0 ;  /* 0x0002880001007387 */ /* 0x0003e20000100800 */
[----:B0-----:R-:W-:-:S02]  /*8b30*/  IADD3.X R2, R7, UR43, RZ, P2, !PT ;  /* 0x0000002b07027c10 */ /* 0x001fc400097fe4ff */
[----:B------:R-:W-:Y:S01]  /*8b40*/  IADD3 RZ, P2, R6, UR13, RZ ;  /* 0x0000000d06ff7c10 */ /* 0x000fe2000ff5e0ff */
[----:B------:R-:W-:Y:S01]  /*8b50*/  UIADD3.64 UR12, UR8, 0x2, URZ ;  /* 0x00000002080c7897 */ /* 0x000fe2000fffe03f */
[----:B-1----:R-:W-:Y:S01]  /*8b60*/  IADD3.X R0, R4, UR43, RZ, P4, !PT ;  /* 0x0000002b04007c10 */ /* 0x002fe2000a7fe4ff */
[----:B------:R0:W-:Y:S01]  /*8b70*/  STL [R1+0x28c], R2 ;  /* 0x00028c0201007387 */ /* 0x0001e20000100800 */
[----:B------:R-:W-:Y:S01]  /*8b80*/  IADD3 RZ, P4, R5, UR16, RZ ;  /* 0x0000001005ff7c10 */ /* 0x000fe2000ff9e0ff */
[----:B------:R-:W-:Y:S02]  /*8b90*/  UMOV UR43, 0xc0000010 ;  /* 0xc0000010002b7882 */ /* 0x000fe40000000000 */
[----:B------:R1:W-:Y:S01]  /*8ba0*/  STL [R1+0x290], R0 ;  /* 0x0002900001007387 */ /* 0x0003e20000100800 */
[----:B0-----:R-:W-:Y:S02]  /*8bb0*/  IADD3.X R2, R7, UR44, RZ, P5, !PT ;  /* 0x0000002c07027c10 */ /* 0x001fe4000affe4ff */
[----:B------:R-:W-:-:S02]  /*8bc0*/  IADD3 RZ, P5, R6, UR16, RZ ;  /* 0x0000001006ff7c10 */ /* 0x000fc4000ffbe0ff */
[----:B-1----:R-:W-:Y:S01]  /*8bd0*/  IADD3.X R0, R4, UR44, RZ, P3, !PT ;  /* 0x0000002c04007c10 */ /* 0x002fe20009ffe4ff */
[----:B------:R0:W-:Y:S01]  /*8be0*/  STL [R1+0x294], R2 ;  /* 0x0002940201007387 */ /* 0x0001e20000100800 */
[----:B------:R-:W-:-:S03]  /*8bf0*/  IADD3 RZ, P3, R5, UR17, RZ ;  /* 0x0000001105ff7c10 */ /* 0x000fc6000ff7e0ff */
[----:B------:R1:W-:Y:S01]  /*8c00*/  STL [R1+0x298], R0 ;  /* 0x0002980001007387 */ /* 0x0003e20000100800 */
[----:B0-----:R-:W-:Y:S02]  /*8c10*/  IADD3.X R2, R7, UR45, RZ, P1, !PT ;  /* 0x0000002d07027c10 */ /* 0x001fe40008ffe4ff */
[----:B------:R-:W-:Y:S01]  /*8c20*/  IADD3 RZ, P1, R6, UR17, RZ ;  /* 0x0000001106ff7c10 */ /* 0x000fe2000ff3e0ff */
[----:B------:R-:W-:Y:S01]  /*8c30*/  UIADD3.64 UR16, UR8, 0x4, URZ ;  /* 0x0000000408107897 */ /* 0x000fe2000fffe03f */
[----:B-1----:R-:W-:Y:S01]  /*8c40*/  IADD3.X R0, R4, UR45, RZ, P2, !PT ;  /* 0x0000002d04007c10 */ /* 0x002fe200097fe4ff */
[----:B------:R0:W-:Y:S01]  /*8c50*/  STL [R1+0x29c], R2 ;  /* 0x00029c0201007387 */ /* 0x0001e20000100800 */
[----:B------:R-:W-:Y:S01]  /*8c60*/  IADD3 RZ, P2, R5, UR21, RZ ;  /* 0x0000001505ff7c10 */ /* 0x000fe2000ff5e0ff */
[----:B------:R-:W-:Y:S02]  /*8c70*/  UIADD3.64 UR44, UR8, 0x5fe, URZ ;  /* 0x000005fe082c7897 */ /* 0x000fe4000fffe03f */
[----:B------:R1:W-:Y:S01]  /*8c80*/  STL [R1+0x2a0], R0 ;  /* 0x0002a00001007387 */ /* 0x0003e20000100800 */
[----:B0-----:R-:W-:-:S02]  /*8c90*/  IADD3.X R2, R7, UR46, RZ, P4, !PT ;  /* 0x0000002e07027c10 */ /* 0x001fc4000a7fe4ff */
[----:B------:R-:W-:Y:S02]  /*8ca0*/  IADD3 RZ, P4, R6, UR21, RZ ;  /* 0x0000001506ff7c10 */ /* 0x000fe4000ff9e0ff */
[----:B-1----:R-:W-:Y:S01]  /*8cb0*/  IADD3.X R0, R4, UR46, RZ, P5, !PT ;  /* 0x0000002e04007c10 */ /* 0x002fe2000affe4ff */
[----:B------:R0:W-:Y:S01]  /*8cc0*/  STL [R1+0x2a4], R2 ;  /* 0x0002a40201007387 */ /* 0x0001e20000100800 */
[----:B------:R-:W-:-:S03]  /*8cd0*/  IADD3 RZ, P5, R5, UR25, RZ ;  /* 0x0000001905ff7c10 */ /* 0x000fc6000ffbe0ff */
[----:B------:R1:W-:Y:S01]  /*8ce0*/  STL [R1+0x2a8], R0 ;  /* 0x0002a80001007387 */ /* 0x0003e20000100800 */
[----:B0-----:R-:W-:Y:S02]  /*8cf0*/  IADD3.X R2, R7, UR47, RZ, P3, !PT ;  /* 0x0000002f07027c10 */ /* 0x001fe40009ffe4ff */
        /* <DEDUP_REMOVED lines=19> */
[----:B------:R-:W-:Y:S01]  /*8e30*/  UIADD3.64 UR48, UR8, 0x600, URZ ;  /* 0x0000060008307897 */ /* 0x000fe2000fffe03f */
[----:B0-----:R-:W-:-:S02]  /*8e40*/  IADD3.X R2, R7, UR50, RZ, P1, !PT ;  /* 0x0000003207027c10 */ /* 0x001fc40008ffe4ff */
        /* <DEDUP_REMOVED lines=26> */
[----:B------:R-:W-:Y:S01]  /*8ff0*/  IMAD.U32 R3, RZ, RZ, UR31 ;  /* 0x0000001fff037e24 */ /* 0x000fe2000f8e00ff */
        /* <DEDUP_REMOVED lines=27> */
[----:B0-----:R-:W-:Y:S01]  /*91b0*/  IMAD.U32 R2, RZ, RZ, UR30 ;  /* 0x0000001eff027e24 */ /* 0x001fe2000f8e00ff */
[----:B------:R-:W-:Y:S01]  /*91c0*/  UIADD3.64 UR30, UR10, 0x102, URZ ;  /* 0x000001020a1e7897 */ /* 0x000fe2000fffe03f */
[----:B-1----:R-:W-:-:S02]  /*91d0*/  IADD3.X R0, R7, UR24, RZ, P2, !PT ;  /* 0x0000001807007c10 */ /* 0x002fc400097fe4ff */
[----:B------:R-:W-:Y:S01]  /*91e0*/  IADD3 RZ, P2, R6, UR20, RZ ;  /* 0x0000001406ff7c10 */ /* 0x000fe2000ff5e0ff */
[----:B------:R-:W-:Y:S02]  /*91f0*/  UIADD3.64 UR20, UR8, 0x3fe, URZ ;  /* 0x000003fe08147897 */ /* 0x000fe4000fffe03f */
[----:B------:R0:W-:Y:S02]  /*9200*/  STL [R1+0x304], R0 ;  /* 0x0003040001007387 */ /* 0x0001e40000100800 */
[----:B0-----:R-:W-:Y:S01]  /*9210*/  IADD3.X R0, R4, UR24, RZ, P4, !PT ;  /* 0x0000001804007c10 */ /* 0x001fe2000a7fe4ff */
[----:B------:R-:W-:Y:S01]  /*9220*/  UIADD3.64 UR24, UR8, 0x400, URZ ;  /* 0x0000040008187897 */ /* 0x000fe2000fffe03f */
[----:B------:R-:W-:-:S03]  /*9230*/  IADD3 RZ, P4, R5, UR23, RZ ;  /* 0x0000001705ff7c10 */ /* 0x000fc6000ff9e0ff */
[----:B------:R0:W-:Y:S02]  /*9240*/  STL [R1+0x308], R0 ;  /* 0x0003080001007387 */ /* 0x0001e40000100800 */
[----:B0-----:R-:W-:Y:S02]  /*9250*/  IADD3.X R0, R7, UR19, RZ, P5, !PT ;  /* 0x0000001307007c10 */ /* 0x001fe4000affe4ff */
[----:B------:R-:W-:-:S03]  /*9260*/  IADD3 RZ, P5, R6, UR23, RZ ;  /* 0x0000001706ff7c10 */ /* 0x000fc6000ffbe0ff */
[----:B------:R0:W-:Y:S02]  /*9270*/  STL [R1+0x30c], R0 ;  /* 0x00030c0001007387 */ /* 0x0001e40000100800 */
[----:B0-----:R-:W-:Y:S02]  /*9280*/  IADD3.X R0, R4, UR19, RZ, P3, !PT ;  /* 0x0000001304007c10 */ /* 0x001fe40009ffe4ff */
[----:B------:R-:W-:-:S03]  /*9290*/  IADD3 RZ, P3, R5, UR15, RZ ;  /* 0x0000000f05ff7c10 */ /* 0x000fc6000ff7e0ff */
[----:B------:R0:W-:Y:S04]  /*92a0*/  STL [R1+0x310], R0 ;  /* 0x0003100001007387 */ /* 0x0001e80000100800 */
[----:B------:R1:W-:Y:S01]  /*92b0*/  STL.64 [R1+0x228], R2 ;  /* 0x0002280201007387 */ /* 0x0003e20000100a00 */
[----:B0-----:R-:W-:Y:S02]  /*92c0*/  IADD3.X R0, R7, UR14, RZ, P1, !PT ;  /* 0x0000000e07007c10 */ /* 0x001fe40008ffe4ff */
[----:B------:R-:W-:-:S03]  /*92d0*/  IADD3 RZ, P1, R6, UR15, RZ ;  /* 0x0000000f06ff7c10 */ /* 0x000fc6000ff3e0ff */
[----:B------:R0:W-:Y:S01]  /*92e0*/  STL [R1+0x314], R0 ;  /* 0x0003140001007387 */ /* 0x0001e20000100800 */
[----:B-1----:R-:W-:Y:S02]  /*92f0*/  IMAD.U32 R2, RZ, RZ, UR26 ;  /* 0x0000001aff027e24 */ /* 0x002fe4000f8e00ff */
[----:B------:R-:W-:Y:S01]  /*9300*/  IMAD.U32 R3, RZ, RZ, UR27 ;  /* 0x0000001bff037e24 */ /* 0x000fe2000f8e00ff */
[----:B------:R-:W-:-:S04]  /*9310*/  UIADD3.64 UR26, UR10, 0x100, URZ ;  /* 0x000001000a1a7897 */ /* 0x000fc8000fffe03f */
[----:B------:R1:W-:Y:S01]  /*9320*/  STL.64 [R1+0x238], R2 ;  /* 0x0002380201007387 */ /* 0x0003e20000100a00 */
[----:B0-----:R-:W-:Y:S01]  /*9330*/  IADD3.X R0, R4, UR14, RZ, P2, !PT ;  /* 0x0000000e04007c10 */ /* 0x001fe200097fe4ff */
[----:B------:R-:W-:Y:S01]  /*9340*/  UIADD3.64 UR14, UR10, 0x2, URZ ;  /* 0x000000020a0e7897 */ /* 0x000fe2000fffe03f */
[----:B------:R-:W-:-:S03]  /*9350*/  IADD3 RZ, P2, R5, UR18, RZ ;  /* 0x0000001205ff7c10 */ /* 0x000fc6000ff5e0ff */
[----:B------:R0:W-:Y:S01]  /*9360*/  STL [R1+0x318], R0 ;  /* 0x0003180001007387 */ /* 0x0001e20000100800 */
[----:B-1----:R-:W-:Y:S02]  /*9370*/  IADD3.X R2, R4, UR42, RZ, P1, !PT ;  /* 0x0000002a04027c10 */ /* 0x002fe40008ffe4ff */
[----:B0-----:R-:W-:Y:S02]  /*9380*/  IADD3.X R0, R7, UR22, RZ, P4, !PT ;  /* 0x0000001607007c10 */ /* 0x001fe4000a7fe4ff */
[----:B------:R-:W-:Y:S01]  /*9390*/  IADD3 RZ, P4, R6, UR18, RZ ;  /* 0x0000001206ff7c10 */ /* 0x000fe2000ff9e0ff */
[----:B------:R-:W-:Y:S02]  /*93a0*/  UIADD3.64 UR18, UR10, 0x4, URZ ;  /* 0x000000040a127897 */ /* 0x000fe4000fffe03f */
[----:B------:R0:W-:Y:S01]  /*93b0*/  STL [R1+0x31c], R0 ;  /* 0x00031c0001007387 */ /* 0x0001e20000100800 */
[C---:B------:R-:W-:Y:S02]  /*93c0*/  IADD3.X R3, R4.reuse, UR39, RZ, P4, !PT ;  /* 0x0000002704037c10 */ /* 0x040fe4000a7fe4ff */
[----:B0-----:R-:W-:Y:S01]  /*93d0*/  IADD3.X R0, R4, UR22, RZ, P5, !PT ;  /* 0x0000001604007c10 */ /* 0x001fe2000affe4ff */
[----:B------:R-:W-:Y:S01]  /*93e0*/  UIADD3.64 UR22, UR10, 0xfe, URZ ;  /* 0x000000fe0a167897 */ /* 0x000fe2000fffe03f */
[----:B------:R-:W-:-:S03]  /*93f0*/  IADD3 RZ, P5, R5, UR34, RZ ;  /* 0x0000002205ff7c10 */ /* 0x000fc6000ffbe0ff */
[----:B------:R0:W-:Y:S02]  /*9400*/  STL [R1+0x320], R0 ;  /* 0x0003200001007387 */ /* 0x0001e40000100800 */
[C---:B0-----:R-:W-:Y:S01]  /*9410*/  IADD3.X R0, R7.reuse, UR42, RZ, P3, !PT ;  /* 0x0000002a07007c10 */ /* 0x041fe20009ffe4ff */
[----:B------:R-:W-:Y:S01]  /*9420*/  UMOV UR42, UR38 ;  /* 0x00000026002a7c82 */ /* 0x000fe20008000000 */
[----:B------:R-:W-:Y:S01]  /*9430*/  IADD3 RZ, P3, R6, UR34, RZ ;  /* 0x0000002206ff7c10 */ /* 0x000fe2000ff7e0ff */
[----:B------:R-:W-:Y:S02]  /*9440*/  UIADD3.64 UR34, UR10, 0x104, URZ ;  /* 0x000001040a227897 */ /* 0x000fe4000fffe03f */
[----:B------:R0:W-:Y:S04]  /*9450*/  STL [R1+0x324], R0 ;  /* 0x0003240001007387 */ /* 0x0001e80000100800 */
[----:B------:R1:W-:Y:S01]  /*9460*/  STL [R1+0x328], R2 ;  /* 0x0003280201007387 */ /* 0x0003e20000100800 */
[C---:B0-----:R-:W-:Y:S01]  /*9470*/  IADD3.X R0, R7.reuse, UR39, RZ, P2, !PT ;  /* 0x0000002707007c10 */ /* 0x041fe200097fe4ff */
[----:B------:R-:W-:Y:S01]  /*9480*/  UMOV UR39, 0x40000040 ;  /* 0x4000004000277882 */ /* 0x000fe20000000000 */
[----:B-1----:R-:W-:-:S03]  /*9490*/  IADD3.X R2, R7, UR37, RZ, P5, !PT ;  /* 0x0000002507027c10 */ /* 0x002fc6000affe4ff */
[----:B------:R0:W-:Y:S04]  /*94a0*/  STL [R1+0x32c], R0 ;  /* 0x00032c0001007387 */ /* 0x0001e80000100800 */
[----:B------:R1:W-:Y:S04]  /*94b0*/  STL [R1+0x330], R3 ;  /* 0x0003300301007387 */ /* 0x0003e80000100800 */
[----:B------:R2:W-:Y:S01]  /*94c0*/  STL [R1+0x334], R2 ;  /* 0x0003340201007387 */ /* 0x0005e20000100800 */
[----:B0-----:R-:W-:Y:S01]  /*94d0*/  IADD3.X R0, R4, UR37, RZ, P3, !PT ;  /* 0x0000002504007c10 */ /* 0x001fe20009ffe4ff */
[----:B------:R-:W-:Y:S01]  /*94e0*/  UMOV UR37, URZ ;  /* 0x0000003f00257c82 */ /* 0x000fe20008000000 */
[----:B-1----:R-:W-:-:S03]  /*94f0*/  IMAD.U32 R3, RZ, RZ, UR43 ;  /* 0x0000002bff037e24 */ /* 0x002fc6000f8e00ff */
[----:B------:R0:W-:Y:S01]  /*9500*/  STL [R1+0x338], R0 ;  /* 0x0003380001007387 */ /* 0x0001e20000100800 */
[----:B--2---:R-:W-:-:S05]  /*9510*/  IMAD.U32 R2, RZ, RZ, UR42 ;  /* 0x0000002aff027e24 */ /* 0x004fca000f8e00ff */
[----:B------:R1:W-:Y:S01]  /*9520*/  STL.64 [R1+0x230], R2 ;  /* 0x0002300201007387 */ /* 0x0003e20000100a00 */
[----:B0-----:R-:W-:-:S05]  /*9530*/  IMAD.U32 R0, RZ, RZ, UR37 ;  /* 0x00000025ff007e24 */ /* 0x001fca000f8e00ff */
[----:B------:R1:W-:Y:S02]  /*9540*/  STL [R1+0x224], R0 ;  /* 0x0002240001007387 */ /* 0x0003e40000100800 */
.L_x_1:
[----:B-1----:R-:W2:Y:S01]  /*9550*/  LDL.64 R2, [R1+0x228] ;  /* 0x0002280001027983 */ /* 0x002ea20000100a00 */
[----:B------:R-:W-:Y:S02]  /*9560*/  MOV R248, UR56 ;  /* 0x0000003800f87c02 */ /* 0x000fe40008000f00 */
[----:B------:R-:W-:Y:S01]  /*9570*/  MOV R249, UR57 ;  /* 0x0000003900f97c02 */ /* 0x000fe20008000f00 */
[----:B------:R-:W-:Y:S01]  /*9580*/  STL.64 [R1+0x738], R150 ;  /* 0x0007389601007387 */ /* 0x000fe20000100a00 */
[----:B------:R-:W-:Y:S02]  /*9590*/  MOV R251, UR53 ;  /* 0x0000003500fb7c02 */ /* 0x000fe40008000f00 */
[----:B------:R-:W-:Y:S01]  /*95a0*/  MOV R250, UR52 ;  /* 0x0000003400fa7c02 */ /* 0x000fe20008000f00 */
[----:B------:R-:W-:Y:S04]  /*95b0*/  STL.64 [R1+0x730], R148 ;  /* 0x0007309401007387 */ /* 0x000fe80000100a00 */
        /* <DEDUP_REMOVED lines=59> */
[----:B------:R0:W-:Y:S04]  /*9970*/  STL.64 [R1+0x550], R28 ;  /* 0x0005501c01007387 */ /* 0x0001e80000100a00 */
[----:B------:R-:W-:Y:S04]  /*9980*/  STL.64 [R1+0x548], R26 ;  /* 0x0005481a01007387 */ /* 0x000fe80000100a00 */
[----:B------:R1:W-:Y:S04]  /*9990*/  STL.64 [R1+0x540], R24 ;  /* 0x0005401801007387 */ /* 0x0003e80000100a00 */
[----:B------:R-:W3:Y:S04]  /*99a0*/  LDL R0, [R1+0x20c] ;  /* 0x00020c0001007983 */ /* 0x000ee80000100800 */
[----:B0-----:R-:W4:Y:S04]  /*99b0*/  LDL R29, [R1+0x244] ;  /* 0x00024400011d7983 */ /* 0x001f280000100800 */
[----:B-1----:R-:W5:Y:S01]  /*99c0*/  LDL R24, [R1+0x210] ;  /* 0x0002100001187983 */ /* 0x002f620000100800 */
[----:B------:R-:W-:-:S03]  /*99d0*/  USHF.L.U32 UR37, UR5, 0x1, URZ ;  /* 0x0000000105257899 */ /* 0x000fc6000800063f */
[----:B------:R-:W5:Y:S03]  /*99e0*/  LDL R31, [R1+0x248] ;  /* 0x00024800011f7983 */ /* 0x000f660000100800 */
[C---:B------:R-:W-:Y:S01]  /*99f0*/  VIADD R4, R5.reuse, UR37 ;  /* 0x0000002505047c36 */ /* 0x040fe20008000000 */
[----:B------:R-:W5:Y:S01]  /*9a00*/  LDL R30, [R1+0x24c] ;  /* 0x00024c00011e7983 */ /* 0x000f620000100800 */
[C---:B------:R-:W-:Y:S01]  /*9a10*/  VIADD R7, R6.reuse, UR37 ;  /* 0x0000002506077c36 */ /* 0x040fe20008000000 */
[----:B------:R-:W-:Y:S02]  /*9a20*/  UIMAD UR37, UR5, 0x3, URZ ;  /* 0x00000003052578a4 */ /* 0x000fe4000f8e023f */
[----:B------:R-:W5:Y:S04]  /*9a30*/  LDL R28, [R1+0x250] ;  /* 0x00025000011c7983 */ /* 0x000f680000100800 */
[----:B------:R-:W-:Y:S01]  /*9a40*/  VIADD R12, R5, UR37 ;  /* 0x00000025050c7c36 */ /* 0x000fe20008000000 */
[----:B------:R-:W5:Y:S01]  /*9a50*/  LDL R27, [R1+0x254] ;  /* 0x00025400011b7983 */ /* 0x000f620000100800 */
[----:B------:R-:W-:Y:S01]  /*9a60*/  VIADD R13, R6, UR37 ;  /* 0x00000025060d7c36 */ /* 0x000fe20008000000 */
[----:B------:R-:W-:-:S02]  /*9a70*/  USHF.L.U32 UR37, UR5, 0x2, URZ ;  /* 0x0000000205257899 */ /* 0x000fc4000800063f */
[C---:B------:R-:W-:Y:S01]  /*9a80*/  VIADD R10, R5.reuse, UR5 ;  /* 0x00000005050a7c36 */ /* 0x040fe20008000000 */
[----:B------:R-:W5:Y:S03]  /*9a90*/  LDL R26, [R1+0x258] ;  /* 0x00025800011a7983 */ /* 0x000f660000100800 */
[----:B------:R-:W-:Y:S01]  /*9aa0*/  VIADD R14, R5, UR37 ;  /* 0x00000025050e7c36 */ /* 0x000fe20008000000 */
[----:B------:R-:W5:Y:S01]  /*9ab0*/  LDL R25, [R1+0x25c] ;  /* 0x00025c0001197983 */ /* 0x000f620000100800 */
[----:B------:R-:W-:Y:S01]  /*9ac0*/  VIADD R15, R6, UR37 ;  /* 0x00000025060f7c36 */ /* 0x000fe20008000000 */
[----:B------:R-:W-:Y:S01]  /*9ad0*/  UIMAD UR37, UR5, 0x5, URZ ;  /* 0x00000005052578a4 */ /* 0x000fe2000f8e023f */
[----:B--2---:R-:W-:-:S05]  /*9ae0*/  R2UR UR56, R2 ;  /* 0x00000000023872ca */ /* 0x004fca00000e0000 */
[----:B------:R-:W-:Y:S01]  /*9af0*/  VIADD R16, R5, UR37 ;  /* 0x0000002505107c36 */ /* 0x000fe20008000000 */
[----:B------:R-:W-:Y:S01]  /*9b00*/  R2UR UR57, R3 ;  /* 0x00000000033972ca */ /* 0x000fe200000e0000 */
[----:B------:R-:W-:Y:S01]  /*9b10*/  VIADD R17, R6, UR37 ;  /* 0x0000002506117c36 */ /* 0x000fe20008000000 */
[----:B------:R-:W-:-:S06]  /*9b20*/  UIMAD UR37, UR5, 0x6, URZ ;  /* 0x00000006052578a4 */ /* 0x000fcc000f8e023f */
[----:B------:R-:W-:Y:S02]  /*9b30*/  VIADD R18, R5, UR37 ;  /* 0x0000002505127c36 */ /* 0x000fe40008000000 */
[----:B------:R-:W-:Y:S01]  /*9b40*/  VIADD R19, R6, UR37 ;  /* 0x0000002506137c36 */ /* 0x000fe20008000000 */
[----:B------:R-:W-:-:S06]  /*9b50*/  UIMAD UR37, UR5, 0x7, URZ ;  /* 0x00000007052578a4 */ /* 0x000fcc000f8e023f */
[----:B------:R-:W-:Y:S02]  /*9b60*/  VIADD R20, R5, UR37 ;  /* 0x0000002505147c36 */ /* 0x000fe40008000000 */
[----:B------:R-:W-:Y:S01]  /*9b70*/  VIADD R21, R6, UR37 ;  /* 0x0000002506157c36 */ /* 0x000fe20008000000 */
[----:B------:R-:W-:-:S06]  /*9b80*/  USHF.L.U32 UR37, UR5, 0x3, URZ ;  /* 0x0000000305257899 */ /* 0x000fcc000800063f */
[----:B------:R-:W-:Y:S02]  /*9b90*/  VIADD R22, R5, UR37 ;  /* 0x0000002505167c36 */ /* 0x000fe40008000000 */
[----:B------:R-:W-:Y:S01]  /*9ba0*/  VIADD R23, R6, UR37 ;  /* 0x0000002506177c36 */ /* 0x000fe20008000000 */
[----:B------:R-:W-:-:S06]  /*9bb0*/  UIMAD UR37, UR5, 0x9, URZ ;  /* 0x00000009052578a4 */ /* 0x000fcc000f8e023f */
        /* <DEDUP_REMOVED lines=63> */
[C---:B------:R-:W-:Y:S02]  /*9fb0*/  VIADD R228, R5.reuse, UR37 ;  /* 0x0000002505e47c36 */ /* 0x040fe40008000000 */
[----:B------:R-:W-:Y:S01]  /*9fc0*/  VIADD R229, R6, UR37 ;  /* 0x0000002506e57c36 */ /* 0x000fe20008000000 */
[----:B------:R-:W-:Y:S01]  /*9fd0*/  UIMAD UR37, UR5, 0x1f, URZ ;  /* 0x0000001f052578a4 */ /* 0x000fe2000f8e023f */
[----:B------:R-:W-:-:S05]  /*9fe0*/  IADD3 R2, P1, R5, UR4, RZ ;  /* 0x0000000405027c10 */ /* 0x000fca000ff3e0ff */
[----:B------:R-:W-:Y:S02]  /*9ff0*/  VIADD R231, R5, UR37 ;  /* 0x0000002505e77c36 */ /* 0x000fe40008000000 */
[C---:B------:R-:W-:Y:S01]  /*a000*/  VIADD R232, R6.reuse, UR37 ;  /* 0x0000002506e87c36 */ /* 0x040fe20008000000 */
[----:B------:R-:W-:Y:S02]  /*a010*/  USHF.R.S32.HI UR37, URZ, 0x1f, UR4 ;  /* 0x0000001f3f257899 */ /* 0x000fe40008011404 */
[----:B------:R-:W-:-:S04]  /*a020*/  IADD3 R8, P2, R6, UR4, RZ ;  /* 0x0000000406087c10 */ /* 0x000fc8000ff5e0ff */
[----:B---3--:R-:W-:Y:S02]  /*a030*/  IADD3.X R3, R0, UR37, RZ, P1, !PT ;  /* 0x0000002500037c10 */ /* 0x008fe40008ffe4ff */
[----:B------:R-:W-:Y:S01]  /*a040*/  IADD3 R10, P1, R10, UR4, RZ ;  /* 0x000000040a0a7c10 */ /* 0x000fe2000ff3e0ff */
[----:B------:R-:W-:Y:S02]  /*a050*/  VIADD R0, R6, UR5 ;  /* 0x0000000506007c36 */ /* 0x000fe40008000000 */
[----:B------:R0:W2:Y:S01]  /*a060*/  LDG.E.U8 R247, desc[UR6][R2.64] ;  /* 0x0000000602f77981 */ /* 0x0000a2000c1e1100 */
[----:B----4-:R-:W-:-:S03]  /*a070*/  IADD3.X R11, R29, UR37, RZ, P1, !PT ;  /* 0x000000251d0b7c10 */ /* 0x010fc60008ffe4ff */
[----:B------:R-:W3:Y:S01]  /*a080*/  LDL R29, [R1+0x264] ;  /* 0x00026400011d7983 */ /* 0x000ee20000100800 */
[----:B-----5:R-:W-:-:S03]  /*a090*/  IADD3.X R9, R24, UR37, RZ, P2, !PT ;  /* 0x0000002518097c10 */ /* 0x020fc600097fe4ff */
[----:B------:R-:W4:Y:S01]  /*a0a0*/  LDL R24, [R1+0x260] ;  /* 0x0002600001187983 */ /* 0x000f220000100800 */
[----:B0-----:R-:W-:-:S03]  /*a0b0*/  IADD3 R2, P2, R0, UR4, RZ ;  /* 0x0000000400027c10 */ /* 0x001fc6000ff5e0ff */
[----:B------:R-:W5:Y:S04]  /*a0c0*/  LDL R0, [R1+0x26c] ;  /* 0x00026c0001007983 */ /* 0x000f680000100800 */
[----:B------:R0:W2:Y:S01]  /*a0d0*/  LDG.E.U8 R246, desc[UR6][R8.64] ;  /* 0x0000000608f67981 */ /* 0x0000a2000c1e1100 */
[----:B------:R-:W-:-:S03]  /*a0e0*/  IADD3.X R3, R31, UR37, RZ, P2, !PT ;  /* 0x000000251f037c10 */ /* 0x000fc600097fe4ff */
[----:B------:R1:W2:Y:S04]  /*a0f0*/  LDG.E.U8 R245, desc[UR6][R10.64] ;  /* 0x000000060af57981 */ /* 0x0002a8000c1e1100 */
[----:B------:R1:W2:Y:S01]  /*a100*/  LDG.E.U8 R244, desc[UR6][R2.64] ;  /* 0x0000000602f47981 */ /* 0x0002a2000c1e1100 */
[----:B0-----:R-:W-:-:S03]  /*a110*/  IADD3 R8, P1, R4, UR4, RZ ;  /* 0x0000000404087c10 */ /* 0x001fc6000ff3e0ff */
[----:B------:R-:W2:Y:S01]  /*a120*/  LDL R4, [R1+0x268] ;  /* 0x0002680001047983 */ /* 0x000ea20000100800 */
[----:B------:R-:W-:Y:S02]  /*a130*/  IADD3.X R9, R30, UR37, RZ, P1, !PT ;  /* 0x000000251e097c10 */ /* 0x000fe40008ffe4ff */
[----:B-1----:R-:W-:Y:S02]  /*a140*/  IADD3 R10, P2, R7, UR4, RZ ;  /* 0x00000004070a7c10 */ /* 0x002fe4000ff5e0ff */
[----:B------:R-:W-:Y:S01]  /*a150*/  IADD3 R2, P1, R12, UR4, RZ ;  /* 0x000000040c027c10 */ /* 0x000fe2000ff3e0ff */
[----:B------:R0:W2:Y:S01]  /*a160*/  LDG.E.U8 R243, desc[UR6][R8.64] ;  /* 0x0000000608f37981 */ /* 0x0000a2000c1e1100 */
[----:B------:R-:W-:-:S03]  /*a170*/  IADD3.X R11, R28, UR37, RZ, P2, !PT ;  /* 0x000000251c0b7c10 */ /* 0x000fc600097fe4ff */
[----:B------:R-:W2:Y:S01]  /*a180*/  LDL R28, [R1+0x270] ;  /* 0x00027000011c7983 */ /* 0x000ea20000100800 */
[----:B------:R-:W-:-:S03]  /*a190*/  IADD3.X R3, R27, UR37, RZ, P1, !PT ;  /* 0x000000251b037c10 */ /* 0x000fc60008ffe4ff */
[----:B------:R-:W2:Y:S01]  /*a1a0*/  LDL R7, [R1+0x28c] ;  /* 0x00028c0001077983 */ /* 0x000ea20000100800 */
[----:B0-----:R-:W-:-:S03]  /*a1b0*/  IADD3 R8, P2, R13, UR4, RZ ;  /* 0x000000040d087c10 */ /* 0x001fc6000ff5e0ff */
[----:B------:R-:W2:Y:S01]  /*a1c0*/  LDL R27, [R1+0x274] ;  /* 0x00027400011b7983 */ /* 0x000ea20000100800 */
[----:B------:R-:W-:Y:S02]  /*a1d0*/  IADD3 R12, P1, R14, UR4, RZ ;  /* 0x000000040e0c7c10 */ /* 0x000fe4000ff3e0ff */
[----:B------:R-:W-:Y:S01]  /*a1e0*/  IADD3.X R9, R26, UR37, RZ, P2, !PT ;  /* 0x000000251a097c10 */ /* 0x000fe200097fe4ff */
[----:B------:R0:W2:Y:S04]  /*a1f0*/  LDG.E.U8 R242, desc[UR6][R10.64] ;  /* 0x000000060af27981 */ /* 0x0000a8000c1e1100 */
[----:B------:R-:W2:Y:S01]  /*a200*/  LDL R26, [R1+0x278] ;  /* 0x00027800011a7983 */ /* 0x000ea20000100800 */
[----:B------:R-:W-:-:S03]  /*a210*/  IADD3.X R13, R25, UR37, RZ, P1, !PT ;  /* 0x00000025190d7c10 */ /* 0x000fc60008ffe4ff */
[----:B------:R-:W2:Y:S01]  /*a220*/  LDL R25, [R1+0x280] ;  /* 0x0002800001197983 */ /* 0x000ea20000100800 */
[----:B0-----:R-:W-:-:S03]  /*a230*/  IADD3 R10, P1, R16, UR4, RZ ;  /* 0x00000004100a7c10 */ /* 0x001fc6000ff3e0ff */
[----:B------:R0:W2:Y:S04]  /*a240*/  LDG.E.U8 R240, desc[UR6][R8.64] ;  /* 0x0000000608f07981 */ /* 0x0000a8000c1e1100 */
[----:B------:R-:W2:Y:S04]  /*a250*/  LDL R16, [R1+0x288] ;  /* 0x0002880001107983 */ /* 0x000ea80000100800 */
[----:B------:R1:W2:Y:S04]  /*a260*/  LDG.E.U8 R241, desc[UR6][R2.64] ;  /* 0x0000000602f17981 */ /* 0x0002a8000c1e1100 */
[----:B------:R4:W2:Y:S04]  /*a270*/  LDG.E.U8 R239, desc[UR6][R12.64] ;  /* 0x000000060cef7981 */ /* 0x0008a8000c1e1100 */
[----:B------:R-:W2:Y:S01]  /*a280*/  LDL R14, [R1+0x27c] ;  /* 0x00027c00010e7983 */ /* 0x000ea20000100800 */
[----:B---3--:R-:W-:-:S02]  /*a290*/  IADD3.X R11, R29, UR37, RZ, P1, !PT ;  /* 0x000000251d0b7c10 */ /* 0x008fc40008ffe4ff */
[----:B0-----:R-:W-:Y:S01]  /*a2a0*/  IADD3 R8, P1, R18, UR4, RZ ;  /* 0x0000000412087c10 */ /* 0x001fe2000ff3e0ff */
[----:B------:R-:W3:Y:S01]  /*a2b0*/  LDL R29, [R1+0x324] ;  /* 0x00032400011d7983 */ /* 0x000ee20000100800 */
[----:B-1----:R-:W-:-:S03]  /*a2c0*/  IADD3 R2, P2, R15, UR4, RZ ;  /* 0x000000040f027c10 */ /* 0x002fc6000ff5e0ff */
[----:B------:R-:W3:Y:S01]  /*a2d0*/  LDG.E.U8 R237, desc[UR6][R10.64] ;  /* 0x000000060aed7981 */ /* 0x000ee2000c1e1100 */
[----:B-----5:R-:W-:-:S03]  /*a2e0*/  IADD3.X R9, R0, UR37, RZ, P1, !PT ;  /* 0x0000002500097c10 */ /* 0x020fc60008ffe4ff */
[----:B------:R-:W5:Y:S01]  /*a2f0*/  LDL R0, [R1+0x294] ;  /* 0x0002940001007983 */ /* 0x000f620000100800 */
[----:B----4-:R-:W-:Y:S02]  /*a300*/  IADD3.X R3, R24, UR37, RZ, P2, !PT ;  /* 0x0000002518037c10 */ /* 0x010fe400097fe4ff */
[----:B------:R-:W-:Y:S01]  /*a310*/  IADD3 R12, P2, R17, UR4, RZ ;  /* 0x00000004110c7c10 */ /* 0x000fe2000ff5e0ff */
[----:B------:R-:W4:Y:S04]  /*a320*/  LDL R24, [R1+0x284] ;  /* 0x0002840001187983 */ /* 0x000f280000100800 */
[----:B------:R0:W3:Y:S04]  /*a330*/  LDG.E.U8 R238, desc[UR6][R2.64] ;  /* 0x0000000602ee7981 */ /* 0x0000e8000c1e1100 */
[----:B------:R-:W3:Y:S01]  /*a340*/  LDG.E.U8 R235, desc[UR6][R8.64] ;  /* 0x0000000608eb7981 */ /* 0x000ee2000c1e1100 */
[----:B--2---:R-:W-:-:S03]  /*a350*/  IADD3.X R13, R4, UR37, RZ, P2, !PT ;  /* 0x00000025040d7c10 */ /* 0x004fc600097fe4ff */
[----:B------:R-:W2:Y:S01]  /*a360*/  LDL R4, [R1+0x290] ;  /* 0x0002900001047983 */ /* 0x000ea20000100800 */
[----:B0-----:R-:W-:-:S03]  /*a370*/  IADD3 R2, P2, R19, UR4, RZ ;  /* 0x0000000413027c10 */ /* 0x001fc6000ff5e0ff */
[----:B------:R0:W3:Y:S01]  /*a380*/  LDG.E.U8 R236, desc[UR6][R12.64] ;  /* 0x000000060cec7981 */ /* 0x0000e2000c1e1100 */
[----:B------:R-:W-:-:S03]  /*a390*/  IADD3.X R3, R28, UR37, RZ, P2, !PT ;  /* 0x000000251c037c10 */ /* 0x000fc600097fe4ff */
[----:B------:R-:W3:Y:S01]  /*a3a0*/  LDL R19, [R1+0x2b4] ;  /* 0x0002b40001137983 */ /* 0x000ee20000100800 */
[----:B------:R-:W-:-:S03]  /*a3b0*/  IADD3 R10, P2, R21, UR4, RZ ;  /* 0x00000004150a7c10 */ /* 0x000fc6000ff5e0ff */
[----:B------:R1:W3:Y:S01]  /*a3c0*/  LDG.E.U8 R234, desc[UR6][R2.64] ;  /* 0x0000000602ea7981 */ /* 0x0002e2000c1e1100 */
[----:B0-----:R-:W-:-:S03]  /*a3d0*/  IADD3 R12, P1, R20, UR4, RZ ;  /* 0x00000004140c7c10 */ /* 0x001fc6000ff3e0ff */
[----:B------:R-:W3:Y:S01]  /*a3e0*/  LDL R21, [R1+0x2ac] ;  /* 0x0002ac0001157983 */ /* 0x000ee20000100800 */
[----:B------:R-:W-:-:S03]  /*a3f0*/  IADD3.X R13, R27, UR37, RZ, P1, !PT ;  /* 0x000000251b0d7c10 */ /* 0x000fc60008ffe4ff */
[----:B------:R-:W3:Y:S01]  /*a400*/  LDL R20, [R1+0x2b0] ;  /* 0x0002b00001147983 */ /* 0x000ee20000100800 */
[----:B------:R-:W-:-:S03]  /*a410*/  IADD3.X R11, R26, UR37, RZ, P2, !PT ;  /* 0x000000251a0b7c10 */ /* 0x000fc600097fe4ff */
[----:B------:R0:W3:Y:S01]  /*a420*/  LDG.E.U8 R233, desc[UR6][R12.64] ;  /* 0x000000060ce97981 */ /* 0x0000e2000c1e1100 */
[----:B-1----:R-:W-:Y:S02]  /*a430*/  IADD3 R2, P2, R23, UR4, RZ ;  /* 0x0000000417027c10 */ /* 0x002fe4000ff5e0ff */
[----:B------:R-:W-:Y:S01]  /*a440*/  IADD3 R8, P1, R22, UR4, RZ ;  /* 0x0000000416087c10 */ /* 0x000fe2000ff3e0ff */
[----:B------:R-:W3:Y:S01]  /*a450*/  LDL R26, [R1+0x298] ;  /* 0x00029800011a7983 */ /* 0x000ee20000100800 */
[----:B------:R-:W-:-:S03]  /*a460*/  IADD3.X R3, R25, UR37, RZ, P2, !PT ;  /* 0x0000002519037c10 */ /* 0x000fc600097fe4ff */
[----:B------:R-:W3:Y:S01]  /*a470*/  LDL R25, [R1+0x29c] ;  /* 0x00029c0001197983 */ /* 0x000ee20000100800 */
[----:B0-----:R-:W-:-:S03]  /*a480*/  IADD3 R12, P2, R153, UR4, RZ ;  /* 0x00000004990c7c10 */ /* 0x001fc6000ff5e0ff */
[----:B------:R0:W3:Y:S01]  /*a490*/  LDG.E.U8 R225, desc[UR6][R2.64] ;  /* 0x0000000602e17981 */ /* 0x0000e2000c1e1100 */
[----:B------:R-:W-:-:S03]  /*a4a0*/  IADD3.X R13, R16, UR37, RZ, P2, !PT ;  /* 0x00000025100d7c10 */ /* 0x000fc600097fe4ff */
[----:B------:R1:W3:Y:S04]  /*a4b0*/  LDG.E.U8 R230, desc[UR6][R10.64] ;  /* 0x000000060ae67981 */ /* 0x0002e8000c1e1100 */
[----:B------:R-:W3:Y:S01]  /*a4c0*/  LDL R23, [R1+0x2a4] ;  /* 0x0002a40001177983 */ /* 0x000ee20000100800 */
[----:B0-----:R-:W-:Y:S02]  /*a4d0*/  IADD3 R2, P2, R156, UR4, RZ ;  /* 0x000000049c027c10 */ /* 0x001fe4000ff5e0ff */
[----:B------:R-:W-:Y:S01]  /*a4e0*/  IADD3.X R9, R14, UR37, RZ, P1, !PT ;  /* 0x000000250e097c10 */ /* 0x000fe20008ffe4ff */
[----:B------:R-:W3:Y:S01]  /*a4f0*/  LDL R22, [R1+0x2a8] ;  /* 0x0002a80001167983 */ /* 0x000ee20000100800 */
[----:B------:R-:W-:-:S03]  /*a500*/  IADD3 R204, P6, R204, UR4, RZ ;  /* 0x00000004cccc7c10 */ /* 0x000fc6000ffde0ff */
[----:B------:R-:W3:Y:S04]  /*a510*/  LDL R18, [R1+0x2b8] ;  /* 0x0002b80001127983 */ /* 0x000ee80000100800 */
[----:B------:R-:W3:Y:S04]  /*a520*/  LDL R17, [R1+0x2bc] ;  /* 0x0002bc0001117983 */ /* 0x000ee80000100800 */
[----:B------:R-:W3:Y:S04]  /*a530*/  LDL R16, [R1+0x2c0] ;  /* 0x0002c00001107983 */ /* 0x000ee80000100800 */
[----:B------:R-:W3:Y:S01]  /*a540*/  LDG.E.U8 R218, desc[UR6][R12.64] ;  /* 0x000000060cda7981 */ /* 0x000ee2000c1e1100 */
[----:B------:R-:W-:-:S02]  /*a550*/  IADD3 R214, P5, R214, UR4, RZ ;  /* 0x00000004d6d67c10 */ /* 0x000fc4000ffbe0ff */
[----:B------:R-:W-:Y:S01]  /*a560*/  IADD3 R208, P4, R208, UR4, RZ ;  /* 0x00000004d0d07c10 */ /* 0x000fe2000ff9e0ff */
[----:B------:R0:W3:Y:S04]  /*a570*/  LDG.E.U8 R227, desc[UR6][R8.64] ;  /* 0x0000000608e37981 */ /* 0x0000e8000c1e1100 */
[----:B------:R-:W3:Y:S04]  /*a580*/  LDL R28, [R1+0x328] ;  /* 0x00032800011c7983 */ /* 0x000ee80000100800 */
[----:B------:R-:W3:Y:S01]  /*a590*/  LDL R27, [R1+0x32c] ;  /* 0x00032c00011b7983 */ /* 0x000ee20000100800 */
[----:B-----5:R-:W-:-:S03]  /*a5a0*/  IADD3.X R3, R0, UR37, RZ, P2, !PT ;  /* 0x0000002500037c10 */ /* 0x020fc600097fe4ff */
[----:B------:R-:W5:Y:S04]  /*a5b0*/  LDL R13, [R1+0x2d0] ;  /* 0x0002d000010d7983 */ /* 0x000f680000100800 */
[----:B------:R-:W5:Y:S01]  /*a5c0*/  LDG.E.U8 R0, desc[UR6][R2.64] ;  /* 0x0000000602007981 */ /* 0x000f62000c1e1100 */
[----:B------:R-:W-:-:S03]  /*a5d0*/  IADD3 R14, P1, R152, UR4, RZ ;  /* 0x00000004980e7c10 */ /* 0x000fc6000ff3e0ff */
[----:B------:R-:W5:Y:S04]  /*a5e0*/  LDL R12, [R1+0x2d4] ;  /* 0x0002d400010c7983 */ /* 0x000f680000100800 */
[----:B------:R-:W5:Y:S01]  /*a5f0*/  LDL R2, [R1+0x2c4] ;  /* 0x0002c40001027983 */ /* 0x000f620000100800 */
[----:B----4-:R-:W-:Y:S02]  /*a600*/  IADD3.X R15, R24, UR37, RZ, P1, !PT ;  /* 0x00000025180f7c10 */ /* 0x010fe40008ffe4ff */
[----:B-1----:R-:W-:Y:S01]  /*a610*/  IADD3 R10, P1, R154, UR4, RZ ;  /* 0x000000049a0a7c10 */ /* 0x002fe2000ff3e0ff */
[----:B------:R-:W4:Y:S01]  /*a620*/  LDL R24, [R1+0x2a0] ;  /* 0x0002a00001187983 */ /* 0x000f220000100800 */
[----:B0-----:R-:W-:Y:S02]  /*a630*/  IADD3 R8, P3, R155, UR4, RZ ;  /* 0x000000049b087c10 */ /* 0x001fe4000ff7e0ff */
[----:B------:R-:W-:Y:S01]  /*a640*/  IADD3.X R11, R7, UR37, RZ, P1, !PT ;  /* 0x00000025070b7c10 */ /* 0x000fe20008ffe4ff */
[----:B------:R0:W4:Y:S01]  /*a650*/  LDG.E.U8 R222, desc[UR6][R14.64] ;  /* 0x000000060ede7981 */ /* 0x000122000c1e1100 */
[----:B--2---:R-:W-:-:S03]  /*a660*/  IADD3.X R9, R4, UR37, RZ, P3, !PT ;  /* 0x0000002504097c10 */ /* 0x004fc60009ffe4ff */
[----:B------:R1:W2:Y:S04]  /*a670*/  LDG.E.U8 R7, desc[UR6][R10.64] ;  /* 0x000000060a077981 */ /* 0x0002a8000c1e1100 */
[----:B------:R1:W2:Y:S04]  /*a680*/  LDG.E.U8 R4, desc[UR6][R8.64] ;  /* 0x0000000608047981 */ /* 0x0002a8000c1e1100 */
[----:B------:R-:W2:Y:S01]  /*a690*/  LDL R15, [R1+0x2c8] ;  /* 0x0002c800010f7983 */ /* 0x000ea20000100800 */
[----:B---3--:R-:W-:-:S03]  /*a6a0*/  IADD3.X R205, R21, UR37, RZ, P6, !PT ;  /* 0x0000002515cd7c10 */ /* 0x008fc6000b7fe4ff */
[----:B------:R-:W3:Y:S01]  /*a6b0*/  LDL R14, [R1+0x2cc] ;  /* 0x0002cc00010e7983 */ /* 0x000ee20000100800 */
[----:B------:R-:W-:-:S03]  /*a6c0*/  IADD3 R192, P6, R192, UR4, RZ ;  /* 0x00000004c0c07c10 */ /* 0x000fc6000ffde0ff */
[----:B------:R-:W3:Y:S04]  /*a6d0*/  LDL R11, [R1+0x2d8] ;  /* 0x0002d800010b7983 */ /* 0x000ee80000100800 */
[----:B------:R-:W3:Y:S04]  /*a6e0*/  LDL R10, [R1+0x2dc] ;  /* 0x0002dc00010a7983 */ /* 0x000ee80000100800 */
[----:B------:R-:W3:Y:S04]  /*a6f0*/  LDL R9, [R1+0x2e0] ;  /* 0x0002e00001097983 */ /* 0x000ee80000100800 */
[----:B------:R-:W3:Y:S04]  /*a700*/  LDL R8, [R1+0x2e4] ;  /* 0x0002e40001087983 */ /* 0x000ee80000100800 */
[----:B------:R-:W3:Y:S01]  /*a710*/  LDL R3, [R1+0x2e8] ;  /* 0x0002e80001037983 */ /* 0x000ee20000100800 */
[----:B------:R-:W-:-:S02]  /*a720*/  IADD3 R212, P2, R212, UR4, RZ ;  /* 0x00000004d4d47c10 */ /* 0x000fc4000ff5e0ff */
[----:B------:R-:W-:Y:S01]  /*a730*/  IADD3 R210, P1, R210, UR4, RZ ;  /* 0x00000004d2d27c10 */ /* 0x000fe2000ff3e0ff */
[----:B------:R-:W3:Y:S01]  /*a740*/  LDG.E.U8 R204, desc[UR6][R204.64] ;  /* 0x00000006cccc7981 */ /* 0x000ee2000c1e1100 */
[----:B-----5:R-:W-:-:S03]  /*a750*/  IADD3.X R193, R2, UR37, RZ, P6, !PT ;  /* 0x0000002502c17c10 */ /* 0x020fc6000b7fe4ff */
[----:B------:R-:W5:Y:S01]  /*a760*/  LDL R2, [R1+0x2ec] ;  /* 0x0002ec0001027983 */ /* 0x000f620000100800 */
[----:B------:R-:W-:Y:S02]  /*a770*/  IADD3 R206, P3, R206, UR4, RZ ;  /* 0x00000004cece7c10 */ /* 0x000fe4000ff7e0ff */
[----:B------:R-:W-:Y:S01]  /*a780*/  IADD3.X R215, R26, UR37, RZ, P5, !PT ;  /* 0x000000251ad77c10 */ /* 0x000fe2000affe4ff */
[----:B------:R-:W5:Y:S01]  /*a790*/  LDG.E.U8 R192, desc[UR6][R192.64] ;  /* 0x00000006c0c07981 */ /* 0x000f62000c1e1100 */
[----:B------:R-:W-:Y:S02]  /*a7a0*/  IADD3.X R213, R25, UR37, RZ, P2, !PT ;  /* 0x0000002519d57c10 */ /* 0x000fe400097fe4ff */
[----:B------:R-:W-:Y:S01]  /*a7b0*/  IADD3 R202, P5, R202, UR4, RZ ;  /* 0x00000004caca7c10 */ /* 0x000fe2000ffbe0ff */
[----:B------:R-:W5:Y:S01]  /*a7c0*/  LDL R26, [R1+0x330] ;  /* 0x00033000011a7983 */ /* 0x000f620000100800 */
[----:B------:R-:W-:Y:S02]  /*a7d0*/  IADD3 R200, P2, R200, UR4, RZ ;  /* 0x00000004c8c87c10 */ /* 0x000fe4000ff5e0ff */
[----:B----4-:R-:W-:Y:S01]  /*a7e0*/  IADD3.X R211, R24, UR37, RZ, P1, !PT ;  /* 0x0000002518d37c10 */ /* 0x010fe20008ffe4ff */
[----:B------:R-:W4:Y:S01]  /*a7f0*/  LDL R25, [R1+0x334] ;  /* 0x0003340001197983 */ /* 0x000f220000100800 */
[----:B------:R-:W-:-:S02]  /*a800*/  IADD3.X R209, R23, UR37, RZ, P4, !PT ;  /* 0x0000002517d17c10 */ /* 0x000fc4000a7fe4ff */
[----:B------:R-:W-:Y:S01]  /*a810*/  IADD3 R198, P1, R198, UR4, RZ ;  /* 0x00000004c6c67c10 */ /* 0x000fe2000ff3e0ff */
[----:B------:R-:W4:Y:S01]  /*a820*/  LDL R24, [R1+0x338] ;  /* 0x0003380001187983 */ /* 0x000f220000100800 */
[----:B------:R-:W-:Y:S02]  /*a830*/  IADD3 R196, P4, R196, UR4, RZ ;  /* 0x00000004c4c47c10 */ /* 0x000fe4000ff9e0ff */
[----:B------:R-:W-:Y:S01]  /*a840*/  IADD3.X R207, R22, UR37, RZ, P3, !PT ;  /* 0x0000002516cf7c10 */ /* 0x000fe20009ffe4ff */
[----:B------:R-:W4:Y:S01]  /*a850*/  LDG.E.U8 R214, desc[UR6][R214.64] ;  /* 0x00000006d6d67981 */ /* 0x000f22000c1e1100 */
[----:B------:R-:W-:Y:S02]  /*a860*/  IADD3 R194, P3, R194, UR4, RZ ;  /* 0x00000004c2c27c10 */ /* 0x000fe4000ff7e0ff */
[----:B------:R-:W-:Y:S01]  /*a870*/  IADD3.X R203, R20, UR37, RZ, P5, !PT ;  /* 0x0000002514cb7c10 */ /* 0x000fe2000affe4ff */
[----:B------:R-:W4:Y:S01]  /*a880*/  LDG.E.U8 R212, desc[UR6][R212.64] ;  /* 0x00000006d4d47981 */ /* 0x000f22000c1e1100 */
[----:B------:R-:W-:-:S02]  /*a890*/  IADD3.X R201, R19, UR37, RZ, P2, !PT ;  /* 0x0000002513c97c10 */ /* 0x000fc400097fe4ff */
[----:B------:R-:W-:Y:S01]  /*a8a0*/  IADD3 R190, P5, R190, UR4, RZ ;  /* 0x00000004bebe7c10 */ /* 0x000fe2000ffbe0ff */
[----:B------:R-:W4:Y:S01]  /*a8b0*/  LDG.E.U8 R210, desc[UR6][R210.64] ;  /* 0x00000006d2d27981 */ /* 0x000f22000c1e1100 */
[----:B------:R-:W-:Y:S02]  /*a8c0*/  IADD3 R188, P2, R188, UR4, RZ ;  /* 0x00000004bcbc7c10 */ /* 0x000fe4000ff5e0ff */
[----:B------:R-:W-:Y:S01]  /*a8d0*/  IADD3.X R199, R18, UR37, RZ, P1, !PT ;  /* 0x0000002512c77c10 */ /* 0x000fe20008ffe4ff */
[----:B------:R-:W4:Y:S01]  /*a8e0*/  LDG.E.U8 R208, desc[UR6][R208.64] ;  /* 0x00000006d0d07981 */ /* 0x000f22000c1e1100 */
[----:B------:R-:W-:Y:S02]  /*a8f0*/  IADD3.X R197, R17, UR37, RZ, P4, !PT ;  /* 0x0000002511c57c10 */ /* 0x000fe4000a7fe4ff */
[----:B------:R-:W-:Y:S01]  /*a900*/  IADD3 R186, P1, R186, UR4, RZ ;  /* 0x00000004baba7c10 */ /* 0x000fe2000ff3e0ff */
[----:B------:R-:W4:Y:S01]  /*a910*/  LDL R18, [R1+0x2f0] ;  /* 0x0002f00001127983 */ /* 0x000f220000100800 */
[----:B------:R-:W-:-:S02]  /*a920*/  IADD3 R184, P4, R184, UR4, RZ ;  /* 0x00000004b8b87c10 */ /* 0x000fc4000ff9e0ff */
[----:B------:R-:W-:Y:S01]  /*a930*/  IADD3.X R195, R16, UR37, RZ, P3, !PT ;  /* 0x0000002510c37c10 */ /* 0x000fe20009ffe4ff */
[----:B------:R-:W4:Y:S01]  /*a940*/  LDL R17, [R1+0x2f4] ;  /* 0x0002f40001117983 */ /* 0x000f220000100800 */
[----:B------:R-:W-:Y:S02]  /*a950*/  IADD3 R182, P3, R182, UR4, RZ ;  /* 0x00000004b6b67c10 */ /* 0x000fe4000ff7e0ff */
[----:B------:R-:W-:Y:S01]  /*a960*/  IADD3 R180, P6, R180, UR4, RZ ;  /* 0x00000004b4b47c10 */ /* 0x000fe2000ffde0ff */
[----:B------:R-:W4:Y:S01]  /*a970*/  LDL R16, [R1+0x2f8] ;  /* 0x0002f80001107983 */ /* 0x000f220000100800 */
[----:B--2---:R-:W-:Y:S02]  /*a980*/  IADD3.X R191, R15, UR37, RZ, P5, !PT ;  /* 0x000000250fbf7c10 */ /* 0x004fe4000affe4ff */
[----:B---3--:R-:W-:Y:S01]  /*a990*/  IADD3.X R189, R14, UR37, RZ, P2, !PT ;  /* 0x000000250ebd7c10 */ /* 0x008fe200097fe4ff */
[----:B------:R-:W2:Y:S01]  /*a9a0*/  LDL R15, [R1+0x2fc] ;  /* 0x0002fc00010f7983 */ /* 0x000ea20000100800 */
[----:B------:R-:W-:-:S02]  /*a9b0*/  IADD3 R178, P5, R178, UR4, RZ ;  /* 0x00000004b2b27c10 */ /* 0x000fc4000ffbe0ff */
[----:B------:R-:W-:Y:S01]  /*a9c0*/  IADD3 R176, P2, R176, UR4, RZ ;  /* 0x00000004b0b07c10 */ /* 0x000fe2000ff5e0ff */
[----:B------:R-:W3:Y:S01]  /*a9d0*/  LDL R14, [R1+0x300] ;  /* 0x00030000010e7983 */ /* 0x000ee20000100800 */
[----:B------:R-:W-:Y:S02]  /*a9e0*/  IADD3.X R187, R13, UR37, RZ, P1, !PT ;  /* 0x000000250dbb7c10 */ /* 0x000fe40008ffe4ff */
[----:B------:R-:W-:Y:S01]  /*a9f0*/  IADD3.X R185, R12, UR37, RZ, P4, !PT ;  /* 0x000000250cb97c10 */ /* 0x000fe2000a7fe4ff */
[----:B------:R-:W3:Y:S01]  /*aa00*/  LDL R13, [R1+0x304] ;  /* 0x00030400010d7983 */ /* 0x000ee20000100800 */
[----:B------:R-:W-:Y:S02]  /*aa10*/  IADD3.X R183, R11, UR37, RZ, P3, !PT ;  /* 0x000000250bb77c10 */ /* 0x000fe40009ffe4ff */
[----:B------:R-:W-:Y:S01]  /*aa20*/  IADD3.X R181, R10, UR37, RZ, P6, !PT ;  /* 0x000000250ab57c10 */ /* 0x000fe2000b7fe4ff */
[----:B------:R-:W3:Y:S01]  /*aa30*/  LDL R12, [R1+0x308] ;  /* 0x00030800010c7983 */ /* 0x000ee20000100800 */
[----:B------:R-:W-:-:S02]  /*aa40*/  IADD3 R172, P4, R172, UR4, RZ ;  /* 0x00000004acac7c10 */ /* 0x000fc4000ff9e0ff */
[----:B------:R-:W-:Y:S01]  /*aa50*/  IADD3.X R179, R9, UR37, RZ, P5, !PT ;  /* 0x0000002509b37c10 */ /* 0x000fe2000affe4ff */
[----:B------:R-:W3:Y:S01]  /*aa60*/  LDL R11, [R1+0x30c] ;  /* 0x00030c00010b7983 */ /* 0x000ee20000100800 */
[----:B------:R-:W-:-:S03]  /*aa70*/  IADD3.X R177, R8, UR37, RZ, P2, !PT ;  /* 0x0000002508b17c10 */ /* 0x000fc600097fe4ff */
[----:B------:R-:W3:Y:S01]  /*aa80*/  LDL R10, [R1+0x310] ;  /* 0x00031000010a7983 */ /* 0x000ee20000100800 */
[----:B------:R-:W-:-:S03]  /*aa90*/  IADD3 R174, P1, R174, UR4, RZ ;  /* 0x00000004aeae7c10 */ /* 0x000fc6000ff3e0ff */
[----:B------:R-:W3:Y:S04]  /*aaa0*/  LDL R9, [R1+0x314] ;  /* 0x0003140001097983 */ /* 0x000ee80000100800 */
[----:B------:R-:W3:Y:S01]  /*aab0*/  LDL R8, [R1+0x318] ;  /* 0x0003180001087983 */ /* 0x000ee20000100800 */
[----:B------:R-:W-:-:S03]  /*aac0*/  IADD3.X R175, R3, UR37, RZ, P1, !PT ;  /* 0x0000002503af7c10 */ /* 0x000fc60008ffe4ff */
[----:B------:R-:W3:Y:S01]  /*aad0*/  LDL R3, [R1+0x31c] ;  /* 0x00031c0001037983 */ /* 0x000ee20000100800 */
[----:B------:R-:W-:Y:S02]  /*aae0*/  IADD3 R170, P3, R170, UR4, RZ ;  /* 0x00000004aaaa7c10 */ /* 0x000fe4000ff7e0ff */
[----:B------:R-:W-:Y:S01]  /*aaf0*/  IADD3 R168, P6, R168, UR4, RZ ;  /* 0x00000004a8a87c10 */ /* 0x000fe2000ffde0ff */
[----:B------:R-:W3:Y:S04]  /*ab00*/  LDG.E.U8 R196, desc[UR6][R196.64] ;  /* 0x00000006c4c47981 */ /* 0x000ee8000c1e1100 */
[----:B------:R-:W3:Y:S04]  /*ab10*/  LDG.E.U8 R194, desc[UR6][R194.64] ;  /* 0x00000006c2c27981 */ /* 0x000ee8000c1e1100 */
[----:B------:R-:W3:Y:S04]  /*ab20*/  LDG.E.U8 R190, desc[UR6][R190.64] ;  /* 0x00000006bebe7981 */ /* 0x000ee8000c1e1100 */
[----:B------:R-:W3:Y:S04]  /*ab30*/  LDG.E.U8 R188, desc[UR6][R188.64] ;  /* 0x00000006bcbc7981 */ /* 0x000ee8000c1e1100 */
[----:B------:R-:W3:Y:S04]  /*ab40*/  LDG.E.U8 R186, desc[UR6][R186.64] ;  /* 0x00000006baba7981 */ /* 0x000ee8000c1e1100 */
[----:B------:R1:W3:Y:S04]  /*ab50*/  LDG.E.U8 R184, desc[UR6][R184.64] ;  /* 0x00000006b8b87981 */ /* 0x0002e8000c1e1100 */
[----:B------:R-:W3:Y:S04]  /*ab60*/  LDG.E.U8 R182, desc[UR6][R182.64] ;  /* 0x00000006b6b67981 */ /* 0x000ee8000c1e1100 */
[----:B------:R-:W3:Y:S04]  /*ab70*/  LDG.E.U8 R180, desc[UR6][R180.64] ;  /* 0x00000006b4b47981 */ /* 0x000ee8000c1e1100 */
[----:B------:R-:W3:Y:S04]  /*ab80*/  LDG.E.U8 R206, desc[UR6][R206.64] ;  /* 0x00000006cece7981 */ /* 0x000ee8000c1e1100 */
[----:B------:R-:W3:Y:S04]  /*ab90*/  LDG.E.U8 R202, desc[UR6][R202.64] ;  /* 0x00000006caca7981 */ /* 0x000ee8000c1e1100 */
[----:B------:R-:W3:Y:S04]  /*aba0*/  LDG.E.U8 R200, desc[UR6][R200.64] ;  /* 0x00000006c8c87981 */ /* 0x000ee8000c1e1100 */
[----:B------:R-:W3:Y:S01]  /*abb0*/  LDG.E.U8 R198, desc[UR6][R198.64] ;  /* 0x00000006c6c67981 */ /* 0x000ee2000c1e1100 */
[----:B-----5:R-:W-:-:S03]  /*abc0*/  IADD3.X R173, R2, UR37, RZ, P4, !PT ;  /* 0x0000002502ad7c10 */ /* 0x020fc6000a7fe4ff */
[----:B------:R-:W5:Y:S04]  /*abd0*/  LDG.E.U8 R178, desc[UR6][R178.64] ;  /* 0x00000006b2b27981 */ /* 0x000f68000c1e1100 */
[----:B------:R-:W5:Y:S01]  /*abe0*/  LDL R2, [R1+0x320] ;  /* 0x0003200001027983 */ /* 0x000f620000100800 */
[----:B------:R-:W-:Y:S02]  /*abf0*/  IADD3 R166, P5, R166, UR4, RZ ;  /* 0x00000004a6a67c10 */ /* 0x000fe4000ffbe0ff */
[----:B------:R-:W-:Y:S01]  /*ac00*/  IADD3 R164, P2, R164, UR4, RZ ;  /* 0x00000004a4a47c10 */ /* 0x000fe2000ff5e0ff */
[----:B------:R-:W5:Y:S01]  /*ac10*/  LDG.E.U8 R176, desc[UR6][R176.64] ;  /* 0x00000006b0b07981 */ /* 0x000f62000c1e1100 */
[----:B------:R-:W-:Y:S02]  /*ac20*/  IADD3 R162, P1, R162, UR4, RZ ;  /* 0x00000004a2a27c10 */ /* 0x000fe4000ff3e0ff */
[----:B------:R-:W-:Y:S01]  /*ac30*/  IADD3 R160, P4, R160, UR4, RZ ;  /* 0x00000004a0a07c10 */ /* 0x000fe2000ff9e0ff */
[----:B------:R-:W5:Y:S04]  /*ac40*/  LDG.E.U8 R174, desc[UR6][R174.64] ;  /* 0x00000006aeae7981 */ /* 0x000f68000c1e1100 */
[----:B------:R-:W5:Y:S01]  /*ac50*/  LDG.E.U8 R172, desc[UR6][R172.64] ;  /* 0x00000006acac7981 */ /* 0x000f62000c1e1100 */
[----:B----4-:R-:W-:-:S02]  /*ac60*/  IADD3.X R171, R18, UR37, RZ, P3, !PT ;  /* 0x0000002512ab7c10 */ /* 0x010fc40009ffe4ff */
[----:B------:R-:W-:Y:S02]  /*ac70*/  IADD3 R158, P3, R158, UR4, RZ ;  /* 0x000000049e9e7c10 */ /* 0x000fe4000ff7e0ff */
[----:B------:R-:W-:Y:S01]  /*ac80*/  IADD3.X R169, R17, UR37, RZ, P6, !PT ;  /* 0x0000002511a97c10 */ /* 0x000fe2000b7fe4ff */
[----:B------:R-:W4:Y:S01]  /*ac90*/  LDG.E.U8 R170, desc[UR6][R170.64] ;  /* 0x00000006aaaa7981 */ /* 0x000f22000c1e1100 */
[----:B------:R-:W-:Y:S02]  /*aca0*/  IADD3 R156, P6, R157, UR4, RZ ;  /* 0x000000049d9c7c10 */ /* 0x000fe4000ffde0ff */
[----:B------:R-:W-:Y:S01]  /*acb0*/  IADD3.X R167, R16, UR37, RZ, P5, !PT ;  /* 0x0000002510a77c10 */ /* 0x000fe2000affe4ff */
[----:B------:R-:W4:Y:S01]  /*acc0*/  LDG.E.U8 R168, desc[UR6][R168.64] ;  /* 0x00000006a8a87981 */ /* 0x000f22000c1e1100 */
[----:B------:R-:W-:Y:S02]  /*acd0*/  IADD3 R154, P5, R159, UR4, RZ ;  /* 0x000000049f9a7c10 */ /* 0x000fe4000ffbe0ff */
[----:B--2---:R-:W-:Y:S01]  /*ace0*/  IADD3.X R165, R15, UR37, RZ, P2, !PT ;  /* 0x000000250fa57c10 */ /* 0x004fe200097fe4ff */
[----:B------:R-:W2:Y:S01]  /*acf0*/  LDG.E.U8 R166, desc[UR6][R166.64] ;  /* 0x00000006a6a67981 */ /* 0x000ea2000c1e1100 */
[----:B------:R-:W-:-:S02]  /*ad00*/  IADD3 R152, P2, R161, UR4, RZ ;  /* 0x00000004a1987c10 */ /* 0x000fc4000ff5e0ff */
[----:B---3--:R-:W-:Y:S01]  /*ad10*/  IADD3.X R163, R14, UR37, RZ, P1, !PT ;  /* 0x000000250ea37c10 */ /* 0x008fe20008ffe4ff */
[----:B------:R-:W3:Y:S01]  /*ad20*/  LDG.E.U8 R164, desc[UR6][R164.64] ;  /* 0x00000006a4a47981 */ /* 0x000ee2000c1e1100 */
[----:B------:R-:W-:Y:S02]  /*ad30*/  IADD3 R22, P1, R217, UR4, RZ ;  /* 0x00000004d9167c10 */ /* 0x000fe4000ff3e0ff */
[----:B------:R-:W-:Y:S01]  /*ad40*/  IADD3.X R161, R13, UR37, RZ, P4, !PT ;  /* 0x000000250da17c10 */ /* 0x000fe2000a7fe4ff */
[----:B------:R-:W4:Y:S01]  /*ad50*/  LDG.E.U8 R162, desc[UR6][R162.64] ;  /* 0x00000006a2a27981 */ /* 0x000f22000c1e1100 */
[----:B------:R-:W-:-:S03]  /*ad60*/  IADD3.X R159, R12, UR37, RZ, P3, !PT ;  /* 0x000000250c9f7c10 */ /* 0x000fc60009ffe4ff */
[----:B------:R-:W2:Y:S01]  /*ad70*/  LDG.E.U8 R160, desc[UR6][R160.64] ;  /* 0x00000006a0a07981 */ /* 0x000ea2000c1e1100 */
[----:B------:R-:W-:Y:S02]  /*ad80*/  IADD3 R18, P3, R223, UR4, RZ ;  /* 0x00000004df127c10 */ /* 0x000fe4000ff7e0ff */
[----:B------:R-:W-:Y:S01]  /*ad90*/  IADD3.X R157, R11, UR37, RZ, P6, !PT ;  /* 0x000000250b9d7c10 */ /* 0x000fe2000b7fe4ff */
[----:B------:R-:W2:Y:S01]  /*ada0*/  LDG.E.U8 R158, desc[UR6][R158.64] ;  /* 0x000000069e9e7981 */ /* 0x000ea2000c1e1100 */
[----:B------:R-:W-:-:S03]  /*adb0*/  IADD3.X R155, R10, UR37, RZ, P5, !PT ;  /* 0x000000250a9b7c10 */ /* 0x000fc6000affe4ff */
[----:B------:R-:W2:Y:S01]  /*adc0*/  LDG.E.U8 R156, desc[UR6][R156.64] ;  /* 0x000000069c9c7981 */ /* 0x000ea2000c1e1100 */
[----:B------:R-:W-:Y:S02]  /*add0*/  IADD3 R20, P4, R219, UR4, RZ ;  /* 0x00000004db147c10 */ /* 0x000fe4000ff9e0ff */
[----:B------:R-:W-:Y:S01]  /*ade0*/  IADD3.X R153, R9, UR37, RZ, P2, !PT ;  /* 0x0000002509997c10 */ /* 0x000fe200097fe4ff */
[----:B------:R-:W2:Y:S01]  /*adf0*/  LDG.E.U8 R154, desc[UR6][R154.64] ;  /* 0x000000069a9a7981 */ /* 0x000ea2000c1e1100 */
[----:B------:R-:W-:Y:S02]  /*ae00*/  IADD3 R16, P6, R224, UR4, RZ ;  /* 0x00000004e0107c10 */ /* 0x000fe4000ffde0ff */
[----:B------:R-:W-:Y:S01]  /*ae10*/  IADD3.X R23, R8, UR37, RZ, P1, !PT ;  /* 0x0000002508177c10 */ /* 0x000fe20008ffe4ff */
[----:B------:R-:W2:Y:S01]  /*ae20*/  LDG.E.U8 R152, desc[UR6][R152.64] ;  /* 0x0000000698987981 */ /* 0x000ea2000c1e1100 */
[----:B0-----:R-:W-:Y:S02]  /*ae30*/  IADD3 R14, P5, R226, UR4, RZ ;  /* 0x00000004e20e7c10 */ /* 0x001fe4000ffbe0ff */
[----:B------:R-:W-:Y:S01]  /*ae40*/  IADD3.X R21, R3, UR37, RZ, P4, !PT ;  /* 0x0000002503157c10 */ /* 0x000fe2000a7fe4ff */
[----:B------:R-:W2:Y:S01]  /*ae50*/  LDG.E.U8 R22, desc[UR6][R22.64] ;  /* 0x0000000616167981 */ /* 0x000ea2000c1e1100 */
[----:B------:R-:W-:-:S02]  /*ae60*/  IADD3.X R17, R29, UR37, RZ, P6, !PT ;  /* 0x000000251d117c10 */ /* 0x000fc4000b7fe4ff */
[----:B------:R-:W-:Y:S01]  /*ae70*/  IADD3.X R15, R28, UR37, RZ, P5, !PT ;  /* 0x000000251c0f7c10 */ /* 0x000fe2000affe4ff */
[----:B------:R-:W2:Y:S01]  /*ae80*/  LDG.E.U8 R20, desc[UR6][R20.64] ;  /* 0x0000000614147981 */ /* 0x000ea2000c1e1100 */
[----:B------:R-:W-:Y:S02]  /*ae90*/  IADD3 R12, P2, R228, UR4, RZ ;  /* 0x00000004e40c7c10 */ /* 0x000fe4000ff5e0ff */
[----:B-1----:R-:W-:Y:S01]  /*aea0*/  IADD3 R10, P1, R229, UR4, RZ ;  /* 0x00000004e50a7c10 */ /* 0x002fe2000ff3e0ff */
[----:B------:R-:W2:Y:S01]  /*aeb0*/  LDG.E.U8 R16, desc[UR6][R16.64] ;  /* 0x0000000610107981 */ /* 0x000ea2000c1e1100 */
[----:B------:R-:W-:Y:S02]  /*aec0*/  IADD3 R8, P4, R231, UR4, RZ ;  /* 0x00000004e7087c10 */ /* 0x000fe4000ff9e0ff */
[----:B------:R-:W-:Y:S01]  /*aed0*/  IADD3.X R13, R27, UR37, RZ, P2, !PT ;  /* 0x000000251b0d7c10 */ /* 0x000fe200097fe4ff */
[----:B------:R-:W2:Y:S01]  /*aee0*/  LDG.E.U8 R14, desc[UR6][R14.64] ;  /* 0x000000060e0e7981 */ /* 0x000ea2000c1e1100 */
[----:B------:R-:W-:-:S02]  /*aef0*/  IADD3.X R11, R26, UR37, RZ, P1, !PT ;  /* 0x000000251a0b7c10 */ /* 0x000fc40008ffe4ff */
[----:B------:R-:W-:Y:S01]  /*af00*/  IADD3.X R9, R25, UR37, RZ, P4, !PT ;  /* 0x0000002519097c10 */ /* 0x000fe2000a7fe4ff */
[----:B------:R-:W2:Y:S04]  /*af10*/  LDG.E.U8 R12, desc[UR6][R12.64] ;  /* 0x000000060c0c7981 */ /* 0x000ea8000c1e1100 */
[----:B------:R-:W2:Y:S04]  /*af20*/  LDG.E.U8 R10, desc[UR6][R10.64] ;  /* 0x000000060a0a7981 */ /* 0x000ea8000c1e1100 */
[----:B------:R-:W2:Y:S04]  /*af30*/  LDG.E.U8 R8, desc[UR6][R8.64] ;  /* 0x0000000608087981 */ /* 0x000ea8000c1e1100 */
[----:B------:R-:W2:Y:S01]  /*af40*/  LDL.64 R26, [R1+0x238] ;  /* 0x00023800011a7983 */ /* 0x000ea20000100a00 */
[----:B------:R-:W-:Y:S01]  /*af50*/  UIADD3.64 UR52, UR8, 0x1fe, URZ ;  /* 0x000001fe08347897 */ /* 0x000fe2000fffe03f */
[----:B------:R-:W-:Y:S01]  /*af60*/  UMOV UR54, UR38 ;  /* 0x0000002600367c82 */ /* 0x000fe20008000000 */
        /* <DEDUP_REMOVED lines=9> */
[----:B------:R-:W2:Y:S04]  /*b000*/  LDL R13, [R1+0x348] ;  /* 0x00034800010d7983 */ /* 0x000ea80000100800 */
[----:B------:R-:W2:Y:S04]  /*b010*/  LDL R15, [R1+0x33c] ;  /* 0x00033c00010f7983 */ /* 0x000ea80000100800 */
[----:B------:R-:W2:Y:S04]  /*b020*/  LDL R21, [R1+0x358] ;  /* 0x0003580001157983 */ /* 0x000ea80000100800 */
[----:B------:R-:W2:Y:S04]  /*b030*/  LDL R28, [R1+0x354] ;  /* 0x00035400011c7983 */ /* 0x000ea80000100800 */
[----:B------:R-:W2:Y:S01]  /*b040*/  LDL R17, [R1+0x35c] ;  /* 0x00035c0001117983 */ /* 0x000ea20000100800 */
[----:B-----5:R-:W-:-:S02]  /*b050*/  IADD3.X R19, R2, UR37, RZ, P3, !PT ;  /* 0x0000002502137c10 */ /* 0x020fc40009ffe4ff */
[----:B------:R-:W-:-:S04]  /*b060*/  IADD3 R2, P3, R232, UR4, RZ ;  /* 0x00000004e8027c10 */ /* 0x000fc8000ff7e0ff */
[----:B------:R0:W5:Y:S01]  /*b070*/  LDG.E.U8 R19, desc[UR6][R18.64] ;  /* 0x0000000612137981 */ /* 0x000162000c1e1100 */
[----:B------:R-:W-:-:S05]  /*b080*/  IADD3.X R3, R24, UR37, RZ, P3, !PT ;  /* 0x0000002518037c10 */ /* 0x000fca0009ffe4ff */
[----:B------:R1:W5:Y:S01]  /*b090*/  LDG.E.U8 R2, desc[UR6][R2.64] ;  /* 0x0000000602027981 */ /* 0x000362000c1e1100 */
[----:B------:R-:W0:Y:S02]  /*b0a0*/  S2R R24, SR_TID.X ;  /* 0x0000000000187919 */ /* 0x000e240000002100 */
[----:B0-----:R-:W-:Y:S01]  /*b0b0*/  LOP3.LUT R185, R24, 0x7f, RZ, 0xc0, !PT ;  /* 0x0000007f18b97812 */ /* 0x001fe200078ec0ff */
[----:B------:R-:W-:Y:S03]  /*b0c0*/  BAR.SYNC.DEFER_BLOCKING 0x0 ;  /* 0x0000000000007b1d */ /* 0x000fe60000010000 */
[C---:B------:R-:W-:Y:S02]  /*b0d0*/  LOP3.LUT R18, R185.reuse, 0x10, RZ, 0x3c, !PT ;  /* 0x00000010b9127812 */ /* 0x040fe400078e3cff */
[C---:B------:R-:W-:Y:S02]  /*b0e0*/  LOP3.LUT R9, R185.reuse, 0x20, RZ, 0x3c, !PT ;  /* 0x00000020b9097812 */ /* 0x040fe400078e3cff */
[C---:B-1----:R-:W-:Y:S01]  /*b0f0*/  LOP3.LUT R3, R185.reuse, 0x30, RZ, 0x3c, !PT ;  /* 0x00000030b9037812 */ /* 0x042fe200078e3cff */
[----:B------:R-:W-:Y:S01]  /*b100*/  UMOV UR37, 0x40000040 ;  /* 0x4000004000257882 */ /* 0x000fe20000000000 */
[----:B------:R-:W5:Y:S04]  /*b110*/  LDL.64 R24, [R1+0x230] ;  /* 0x0002300001187983 */ /* 0x000f680000100a00 */
[----:B------:R-:W-:Y:S04]  /*b120*/  STS.U8 [R185+UR60+0x8000], R247 ;  /* 0x008000f7b9007988 */ /* 0x000fe8000800003c */
[----:B------:R-:W-:Y:S04]  /*b130*/  STS.U8 [R185+UR60+0x9000], R246 ;  /* 0x009000f6b9007988 */ /* 0x000fe8000800003c */
[----:B------:R-:W-:Y:S04]  /*b140*/  STS.U8 [R185+UR60+0x8400], R227 ;  /* 0x008400e3b9007988 */ /* 0x000fe8000800003c */
[----:B------:R-:W-:Y:S04]  /*b150*/  STS.U8 [R185+UR60+0x9400], R225 ;  /* 0x009400e1b9007988 */ /* 0x000fe8000800003c */
[----:B------:R-:W-:Y:S04]  /*b160*/  STS.U8 [R185+UR60+0x8800], R196 ;  /* 0x008800c4b9007988 */ /* 0x000fe8000800003c */
[----:B------:R-:W-:Y:S04]  /*b170*/  STS.U8 [R185+UR60+0x9800], R194 ;  /* 0x009800c2b9007988 */ /* 0x000fe8000800003c */
[----:B---3--:R-:W-:Y:S04]  /*b180*/  STS.U8 [R185+UR60+0x8c00], R164 ;  /* 0x008c00a4b9007988 */ /* 0x008fe8000800003c */
[----:B----4-:R-:W-:Y:S04]  /*b190*/  STS.U8 [R185+UR60+0x9c00], R162 ;  /* 0x009c00a2b9007988 */ /* 0x010fe8000800003c */
[----:B------:R-:W-:Y:S04]  /*b1a0*/  STS.U8 [R18+UR60+0x8080], R245 ;  /* 0x008080f512007988 */ /* 0x000fe8000800003c */
[----:B------:R-:W-:Y:S04]  /*b1b0*/  STS.U8 [R18+UR60+0x9080], R244 ;  /* 0x009080f412007988 */ /* 0x000fe8000800003c */
[----:B------:R-:W-:Y:S04]  /*b1c0*/  STS.U8 [R18+UR60+0x8480], R222 ;  /* 0x008480de12007988 */ /* 0x000fe8000800003c */
[----:B------:R-:W-:Y:S04]  /*b1d0*/  STS.U8 [R18+UR60+0x9480], R218 ;  /* 0x009480da12007988 */ /* 0x000fe8000800003c */
[----:B------:R-:W-:Y:S04]  /*b1e0*/  STS.U8 [R18+UR60+0x8880], R192 ;  /* 0x008880c012007988 */ /* 0x000fe8000800003c */
[----:B------:R-:W-:Y:S04]  /*b1f0*/  STS.U8 [R18+UR60+0x9880], R190 ;  /* 0x009880be12007988 */ /* 0x000fe8000800003c */
[----:B--2---:R-:W-:Y:S04]  /*b200*/  STS.U8 [R18+UR60+0x8c80], R160 ;  /* 0x008c80a012007988 */ /* 0x004fe8000800003c */
[----:B------:R-:W-:Y:S04]  /*b210*/  STS.U8 [R18+UR60+0x9c80], R158 ;  /* 0x009c809e12007988 */ /* 0x000fe8000800003c */
        /* <DEDUP_REMOVED lines=8> */
[----:B------:R0:W-:Y:S04]  /*b2a0*/  STS.U8 [R3+UR60+0x8580], R0 ;  /* 0x0085800003007988 */ /* 0x0001e8000800003c */
[----:B------:R-:W-:Y:S04]  /*b2b0*/  STS.U8 [R3+UR60+0x8180], R241 ;  /* 0x008180f103007988 */ /* 0x000fe8000800003c */
[----:B------:R-:W-:Y:S01]  /*b2c0*/  STS.U8 [R3+UR60+0x9180], R240 ;  /* 0x009180f003007988 */ /* 0x000fe2000800003c */
[----:B0-----:R-:W-:-:S03]  /*b2d0*/  LOP3.LUT R0, R185, 0x40, RZ, 0x3c, !PT ;  /* 0x00000040b9007812 */ /* 0x001fc600078e3cff */
[----:B------:R-:W-:Y:S04]  /*b2e0*/  STS.U8 [R3+UR60+0x9580], R214 ;  /* 0x009580d603007988 */ /* 0x000fe8000800003c */
[----:B------:R-:W-:Y:S04]  /*b2f0*/  STS.U8 [R3+UR60+0x8980], R184 ;  /* 0x008980b803007988 */ /* 0x000fe8000800003c */
[----:B------:R-:W-:Y:S04]  /*b300*/  STS.U8 [R3+UR60+0x9980], R182 ;  /* 0x009980b603007988 */ /* 0x000fe8000800003c */
[----:B------:R-:W-:Y:S04]  /*b310*/  STS.U8 [R3+UR60+0x8d80], R152 ;  /* 0x008d809803007988 */ /* 0x000fe8000800003c */
[----:B------:R0:W-:Y:S04]  /*b320*/  STS.U8 [R3+UR60+0x9d80], R22 ;  /* 0x009d801603007988 */ /* 0x0001e8000800003c */
[----:B------:R-:W-:Y:S01]  /*b330*/  STS.U8 [R0+UR60+0x8200], R239 ;  /* 0x008200ef00007988 */ /* 0x000fe2000800003c */
[----:B0-----:R-:W-:-:S03]  /*b340*/  LOP3.LUT R3, R185, 0x50, RZ, 0x3c, !PT ;  /* 0x00000050b9037812 */ /* 0x001fc600078e3cff */
[----:B------:R-:W-:Y:S04]  /*b350*/  STS.U8 [R0+UR60+0x9200], R238 ;  /* 0x009200ee00007988 */ /* 0x000fe8000800003c */
[----:B------:R-:W-:Y:S04]  /*b360*/  STS.U8 [R0+UR60+0x8600], R212 ;  /* 0x008600d400007988 */ /* 0x000fe8000800003c */
[----:B------:R-:W-:Y:S04]  /*b370*/  STS.U8 [R0+UR60+0x9600], R210 ;  /* 0x009600d200007988 */ /* 0x000fe8000800003c */
[----:B------:R-:W-:Y:S04]  /*b380*/  STS.U8 [R0+UR60+0x8a00], R180 ;  /* 0x008a00b400007988 */ /* 0x000fe8000800003c */
[----:B------:R-:W-:Y:S04]  /*b390*/  STS.U8 [R0+UR60+0x9a00], R178 ;  /* 0x009a00b200007988 */ /* 0x000fe8000800003c */
[----:B------:R0:W-:Y:S01]  /*b3a0*/  STS.U8 [R0+UR60+0x8e00], R20 ;  /* 0x008e001400007988 */ /* 0x0001e2000800003c */
[----:B------:R-:W-:-:S02]  /*b3b0*/  MOV R241, UR9 ;  /* 0x0000000900f17c02 */ /* 0x000fc40008000f00 */
[----:B------:R-:W-:Y:S01]  /*b3c0*/  MOV R240, UR8 ;  /* 0x0000000800f07c02 */ /* 0x000fe20008000f00 */
[----:B------:R-:W2:Y:S01]  /*b3d0*/  LDL R22, [R1+0x340] ;  /* 0x0003400001167983 */ /* 0x000ea20000100800 */
[----:B------:R-:W-:Y:S02]  /*b3e0*/  MOV R243, UR11 ;  /* 0x0000000b00f37c02 */ /* 0x000fe40008000f00 */
[----:B------:R-:W-:Y:S01]  /*b3f0*/  MOV R242, UR10 ;  /* 0x0000000a00f27c02 */ /* 0x000fe20008000f00 */
[----:B0-----:R-:W3:Y:S04]  /*b400*/  LDL R20, [R1+0x34c] ;  /* 0x00034c0001147983 */ /* 0x001ee80000100800 */
[----:B-----5:R0:W-:Y:S04]  /*b410*/  STS.U8 [R0+UR60+0x9e00], R19 ;  /* 0x009e001300007988 */ /* 0x0201e8000800003c */
[----:B------:R-:W-:Y:S04]  /*b420*/  STS.U8 [R3+UR60+0x8280], R237 ;  /* 0x008280ed03007988 */ /* 0x000fe8000800003c */
[----:B------:R-:W-:Y:S01]  /*b430*/  STS.U8 [R3+UR60+0x9280], R236 ;  /* 0x009280ec03007988 */ /* 0x000fe2000800003c */
[----:B0-----:R-:W-:-:S03]  /*b440*/  LOP3.LUT R0, R185, 0x60, RZ, 0x3c, !PT ;  /* 0x00000060b9007812 */ /* 0x001fc600078e3cff */
[----:B------:R-:W-:Y:S04]  /*b450*/  STS.U8 [R3+UR60+0x8680], R208 ;  /* 0x008680d003007988 */ /* 0x000fe8000800003c */
[----:B------:R-:W-:Y:S04]  /*b460*/  STS.U8 [R3+UR60+0x9680], R206 ;  /* 0x009680ce03007988 */ /* 0x000fe8000800003c */
[----:B------:R-:W-:Y:S04]  /*b470*/  STS.U8 [R3+UR60+0x8a80], R176 ;  /* 0x008a80b003007988 */ /* 0x000fe8000800003c */
[----:B------:R-:W-:Y:S04]  /*b480*/  STS.U8 [R3+UR60+0x9a80], R174 ;  /* 0x009a80ae03007988 */ /* 0x000fe8000800003c */
[----:B------:R-:W-:Y:S04]  /*b490*/  STS.U8 [R3+UR60+0x8e80], R16 ;  /* 0x008e801003007988 */ /* 0x000fe8000800003c */
[----:B------:R0:W-:Y:S04]  /*b4a0*/  STS.U8 [R3+UR60+0x9e80], R14 ;  /* 0x009e800e03007988 */ /* 0x0001e8000800003c */
[----:B------:R-:W-:Y:S04]  /*b4b0*/  STS.U8 [R0+UR60+0x8300], R235 ;  /* 0x008300eb00007988 */ /* 0x000fe8000800003c */
[----:B------:R-:W4:Y:S01]  /*b4c0*/  LDL R19, [R1+0x360] ;  /* 0x0003600001137983 */ /* 0x000f220000100800 */
[----:B0-----:R-:W-:-:S03]  /*b4d0*/  LOP3.LUT R3, R185, 0x70, RZ, 0x3c, !PT ;  /* 0x00000070b9037812 */ /* 0x001fc600078e3cff */
        /* <DEDUP_REMOVED lines=12> */
[----:B------:R1:W-:Y:S04]  /*b5a0*/  STS.U8 [R3+UR60+0x9b80], R166 ;  /* 0x009b80a603007988 */ /* 0x0003e8000800003c */
[----:B------:R-:W-:Y:S04]  /*b5b0*/  STS.U8 [R3+UR60+0x8f80], R8 ;  /* 0x008f800803007988 */ /* 0x000fe8000800003c */
[----:B------:R5:W-:Y:S01]  /*b5c0*/  STS.U8 [R3+UR60+0x9f80], R2 ;  /* 0x009f800203007988 */ /* 0x000be2000800003c */
[----:B------:R0:W-:Y:S06]  /*b5d0*/  MEMBAR.ALL.CTA ;  /* 0x0000000000007992 */ /* 0x0001ec0000008000 */
[----:B0-----:R-:W0:Y:S04]  /*b5e0*/  FENCE.VIEW.ASYNC.S ;  /* 0x00000000000073c6 */ /* 0x001e280000000000 */
[----:B------:R-:W3:Y:S04]  /*b5f0*/  LDL R14, [R1+0x350] ;  /* 0x00035000010e7983 */ /* 0x000ee80000100800 */
[----:B------:R-:W4:Y:S01]  /*b600*/  LDL R16, [R1+0x364] ;  /* 0x0003640001107983 */ /* 0x000f220000100800 */
[----:B0-----:R-:W-:Y:S06]  /*b610*/  BAR.SYNC.DEFER_BLOCKING 0x0 ;  /* 0x0000000000007b1d */ /* 0x001fec0000010000 */
[----:B------:R-:W-:-:S06]  /*b620*/  WARPGROUP.ARRIVE ;  /* 0x00000000000079c5 */ /* 0x000fcc0000000000 */
[----:B------:R-:W-:Y:S01]  /*b630*/  QGMMA.64x32x32.F32.E4M3.E4M3 R168, gdesc[UR36], RZ, !UPT, gsb0 ;  /* 0x0060000024a879f3 */ /* 0x000fe2000c0008ff */
[----:B------:R-:W-:Y:S02]  /*b640*/  ULDC UR37, c[0x0][0x238] ;  /* 0x00008e0000257ab9 */ /* 0x000fe40000000800 */
[----:B------:R-:W-:Y:S02]  /*b650*/  WARPGROUP.DEPBAR.LE gsb0, 0x0 ;  /* 0x00008000000079c5 */ /* 0x000fe40000010000 */
[----:B------:R-:W-:-:S06]  /*b660*/  WARPGROUP.ARRIVE ;  /* 0x00000000000079c5 */ /* 0x000fcc0000000000 */
[----:B------:R-:W-:Y:S03]  /*b670*/  QGMMA.64x32x32.F32.E4M3.E4M3 R168, gdesc[UR8], R168, gsb0 ;  /* 0x0060000008a879f3 */ /* 0x000fe600080008a8 */
        /* <DEDUP_REMOVED lines=19> */
[----:B-1----:R-:W-:-:S06]  /*b7b0*/  WARPGROUP.ARRIVE ;  /* 0x00000000000079c5 */ /* 0x002fcc0000000000 */
[----:B------:R-:W-:Y:S03]  /*b7c0*/  QGMMA.64x32x32.F32.E4M3.E4M3 R152, gdesc[UR52], RZ, !UPT, gsb0 ;  /* 0x00600000349879f3 */ /* 0x000fe6000c0008ff */
[----:B------:R-:W-:Y:S02]  /*b7d0*/  WARPGROUP.DEPBAR.LE gsb0, 0x0 ;  /* 0x00008000000079c5 */ /* 0x000fe40000010000 */
[----:B------:R-:W-:-:S06]  /*b7e0*/  WARPGROUP.ARRIVE ;  /* 0x00000000000079c5 */ /* 0x000fcc0000000000 */
[----:B------:R-:W-:Y:S01]  /*b7f0*/  QGMMA.64x32x32.F32.E4M3.E4M3 R152, gdesc[UR56], R152, gsb0 ;  /* 0x00600000389879f3 */ /* 0x000fe20008000898 */
[----:B------:R-:W-:Y:S02]  /*b800*/  R2UR UR8, R26 ;  /* 0x000000001a0872ca */ /* 0x000fe400000e0000 */
[----:B------:R-:W-:Y:S01]  /*b810*/  R2UR UR9, R27 ;  /* 0x000000001b0972ca */ /* 0x000fe200000e0000 */
[----:B------:R-:W-:Y:S01]  /*b820*/  UMOV UR10, UR14 ;  /* 0x0000000e000a7c82 */ /* 0x000fe20008000000 */
[----:B------:R-:W-:Y:S01]  /*b830*/  UMOV UR11, UR15 ;  /* 0x0000000f000b7c82 */ /* 0x000fe20008000000 */
[----:B------:R-:W-:Y:S02]  /*b840*/  R2UR UR53, R251 ;  /* 0x00000000fb3572ca */ /* 0x000fe400000e0000 */
[----:B------:R-:W-:Y:S01]  /*b850*/  R2UR UR52, R250 ;  /* 0x00000000fa3472ca */ /* 0x000fe200000e0000 */
[----:B------:R-:W-:Y:S01]  /*b860*/  UMOV UR54, UR30 ;  /* 0x0000001e00367c82 */ /* 0x000fe20008000000 */
[----:B------:R-:W-:Y:S01]  /*b870*/  UMOV UR55, UR31 ;  /* 0x0000001f00377c82 */ /* 0x000fe20008000000 */
[----:B------:R-:W-:-:S02]  /*b880*/  R2UR UR57, R249 ;  /* 0x00000000f93972ca */ /* 0x000fc400000e0000 */
[----:B------:R-:W-:Y:S01]  /*b890*/  R2UR UR56, R248 ;  /* 0x00000000f83872ca */ /* 0x000fe200000e0000 */
[----:B------:R-:W-:Y:S01]  /*b8a0*/  UMOV UR58, UR34 ;  /* 0x00000022003a7c82 */ /* 0x000fe20008000000 */
[----:B------:R-:W-:Y:S01]  /*b8b0*/  UMOV UR59, UR35 ;  /* 0x00000023003b7c82 */ /* 0x000fe20008000000 */
[----:B-----5:R-:W-:Y:S01]  /*b8c0*/  FMUL R2, R170, UR37 ;  /* 0x00000025aa027c20 */ /* 0x020fe20008400000 */
[----:B------:R-:W-:Y:S01]  /*b8d0*/  FMUL R0, R171, UR37 ;  /* 0x00000025ab007c20 */ /* 0x000fe20008400000 */
[----:B------:R-:W-:Y:S01]  /*b8e0*/  FMUL R4, R168, UR37 ;  /* 0x00000025a8047c20 */ /* 0x000fe20008400000 */
[----:B------:R-:W-:Y:S01]  /*b8f0*/  FMUL R3, R169, UR37 ;  /* 0x00000025a9037c20 */ /* 0x000fe20008400000 */
[----:B------:R-:W-:Y:S01]  /*b900*/  FMUL R7, R174, UR37 ;  /* 0x00000025ae077c20 */ /* 0x000fe20008400000 */
[----:B------:R-:W5:Y:S01]  /*b910*/  LDL R26, [R1+0x344] ;  /* 0x00034400011a7983 */ /* 0x000f620000100800 */
        /* <DEDUP_REMOVED lines=14> */
[----:B------:R-:W-:Y:S01]  /*ba00*/  QGMMA.64x32x32.F32.E4M3.E4M3 R152, gdesc[UR52], R152, gsb0 ;  /* 0x00600000349879f3 */ /* 0x000fe20008000898 */
[----:B------:R-:W-:Y:S02]  /*ba10*/  FMNMX R0, R2, R0, !PT ;  /* 0x0000000002007209 */ /* 0x000fe40007800000 */
[----:B------:R-:W-:Y:S01]  /*ba20*/  FMNMX R2, R4, R3, !PT ;  /* 0x0000000304027209 */ /* 0x000fe20007800000 */
[----:B------:R-:W-:Y:S01]  /*ba30*/  FMUL R3, R172, UR37 ;  /* 0x00000025ac037c20 */ /* 0x000fe20008400000 */
[----:B------:R-:W-:Y:S01]  /*ba40*/  FMUL R4, R175, UR37 ;  /* 0x00000025af047c20 */ /* 0x000fe20008400000 */
[----:B------:R-:W-:Y:S01]  /*ba50*/  FMNMX R0, R7, R0, !PT ;  /* 0x0000000007007209 */ /* 0x000fe20007800000 */
[----:B------:R-:W-:Y:S02]  /*ba60*/  FMUL R7, R173, UR37 ;  /* 0x00000025ad077c20 */ /* 0x000fe40008400000 */
[----:B------:R-:W-:Y:S01]  /*ba70*/  FMNMX R2, R3, R2, !PT ;  /* 0x0000000203027209 */ /* 0x000fe20007800000 */
[----:B------:R-:W-:-:S02]  /*ba80*/  WARPGROUP.DEPBAR.LE gsb0, 0x0 ;  /* 0x00008000000079c5 */ /* 0x000fc40000010000 */
[----:B------:R-:W-:-:S06]  /*ba90*/  WARPGROUP.ARRIVE ;  /* 0x00000000000079c5 */ /* 0x000fcc0000000000 */
[----:B------:R-:W-:Y:S01]  /*baa0*/  QGMMA.64x32x32.F32.E4M3.E4M3 R152, gdesc[UR56], R152, gsb0 ;  /* 0x00600000389879f3 */ /* 0x000fe20008000898 */
[----:B------:R-:W-:Y:S01]  /*bab0*/  FMUL R3, R178, UR37 ;  /* 0x00000025b2037c20 */ /* 0x000fe20008400000 */
[----:B------:R-:W-:Y:S01]  /*bac0*/  FMNMX R0, R4, R0, !PT ;  /* 0x0000000004007209 */ /* 0x000fe20007800000 */
[----:B------:R-:W-:Y:S01]  /*bad0*/  FMUL R4, R176, UR37 ;  /* 0x00000025b0047c20 */ /* 0x000fe20008400000 */
[----:B------:R-:W-:Y:S01]  /*bae0*/  FMNMX R2, R7, R2, !PT ;  /* 0x0000000207027209 */ /* 0x000fe20007800000 */
[----:B------:R-:W-:Y:S01]  /*baf0*/  FMUL R7, R179, UR37 ;  /* 0x00000025b3077c20 */ /* 0x000fe20008400000 */
[----:B------:R-:W-:Y:S01]  /*bb00*/  FMNMX R0, R3, R0, !PT ;  /* 0x0000000003007209 */ /* 0x000fe20007800000 */
[----:B------:R-:W-:Y:S01]  /*bb10*/  FMUL R3, R182, UR37 ;  /* 0x00000025b6037c20 */ /* 0x000fe20008400000 */
[----:B------:R-:W-:Y:S01]  /*bb20*/  FMNMX R2, R4, R2, !PT ;  /* 0x0000000204027209 */ /* 0x000fe20007800000 */
[----:B------:R-:W-:Y:S01]  /*bb30*/  FMUL R4, R177, UR37 ;  /* 0x00000025b1047c20 */ /* 0x000fe20008400000 */
[----:B------:R-:W-:-:S04]  /*bb40*/  FMNMX R0, R7, R0, !PT ;  /* 0x0000000007007209 */ /* 0x000fc80007800000 */
[----:B------:R-:W-:Y:S01]  /*bb50*/  FMNMX R10, R3, R0, !PT ;  /* 0x00000000030a7209 */ /* 0x000fe20007800000 */
[----:B------:R-:W-:Y:S01]  /*bb60*/  FMUL R3, R180, UR37 ;  /* 0x00000025b4037c20 */ /* 0x000fe20008400000 */
[----:B------:R-:W-:-:S04]  /*bb70*/  FMNMX R4, R4, R2, !PT ;  /* 0x0000000204047209 */ /* 0x000fc80007800000 */
[----:B------:R-:W-:Y:S02]  /*bb80*/  FMNMX R11, R3, R4, !PT ;  /* 0x00000004030b7209 */ /* 0x000fe40007800000 */
[----:B------:R-:W-:Y:S02]  /*bb90*/  R2UR UR10, R24 ;  /* 0x00000000180a72ca */ /* 0x000fe400000e0000 */
[----:B------:R-:W-:Y:S01]  /*bba0*/  R2UR UR11, R25 ;  /* 0x00000000190b72ca */ /* 0x000fe200000e0000 */
[----:B------:R-:W4:Y:S04]  /*bbb0*/  LDL R24, [R1+0x370] ;  /* 0x0003700001187983 */ /* 0x000f280000100800 */
[----:B------:R-:W4:Y:S04]  /*bbc0*/  LDL R25, [R1+0x368] ;  /* 0x0003680001197983 */ /* 0x000f280000100800 */
[----:B------:R-:W3:Y:S04]  /*bbd0*/  LDL.LU R246, [R1+0x200] ;  /* 0x0002000001f67983 */ /* 0x000ee80000300800 */
[----:B------:R-:W5:Y:S04]  /*bbe0*/  LDL.LU R245, [R1+0x204] ;  /* 0x0002040001f57983 */ /* 0x000f680000300800 */
[----:B------:R-:W4:Y:S04]  /*bbf0*/  LDL.LU R244, [R1+0x208] ;  /* 0x0002080001f47983 */ /* 0x000f280000300800 */
[----:B------:R-:W4:Y:S04]  /*bc00*/  LDL R27, [R1+0x378] ;  /* 0x00037800011b7983 */ /* 0x000f280000100800 */
[----:B------:R-:W4:Y:S04]  /*bc10*/  LDL R23, [R1+0x380] ;  /* 0x0003800001177983 */ /* 0x000f280000100800 */
[----:B------:R-:W4:Y:S04]  /*bc20*/  LDL R30, [R1+0x430] ;  /* 0x00043000011e7983 */ /* 0x000f280000100800 */
[----:B------:R-:W4:Y:S01]  /*bc30*/  LDL R29, [R1+0x438] ;  /* 0x00043800011d7983 */ /* 0x000f220000100800 */
[----:B------:R-:W-:-:S02]  /*bc40*/  WARPGROUP.DEPBAR.LE gsb0, 0x0 ;  /* 0x00008000000079c5 */ /* 0x000fc40000010000 */
[----:B------:R-:W-:Y:S01]  /*bc50*/  FMUL R2, R154, UR37 ;  /* 0x000000259a027c20 */ /* 0x000fe20008400000 */
[----:B------:R-:W-:Y:S01]  /*bc60*/  FMUL R0, R155, UR37 ;  /* 0x000000259b007c20 */ /* 0x000fe20008400000 */
[----:B------:R-:W-:Y:S01]  /*bc70*/  FMUL R8, R152, UR37 ;  /* 0x0000002598087c20 */ /* 0x000fe20008400000 */
[----:B------:R-:W-:Y:S01]  /*bc80*/  FMUL R7, R153, UR37 ;  /* 0x0000002599077c20 */ /* 0x000fe20008400000 */
[----:B------:R-:W-:Y:S01]  /*bc90*/  FMUL R9, R158, UR37 ;  /* 0x000000259e097c20 */ /* 0x000fe20008400000 */
[----:B------:R-:W-:Y:S01]  /*bca0*/  FMUL R4, R156, UR37 ;  /* 0x000000259c047c20 */ /* 0x000fe20008400000 */
[----:B------:R-:W-:Y:S01]  /*bcb0*/  FMNMX R0, R2, R0, !PT ;  /* 0x0000000002007209 */ /* 0x000fe20007800000 */
[----:B------:R-:W4:Y:S01]  /*bcc0*/  LDL R35, [R1+0x4e8] ;  /* 0x0004e80001237983 */ /* 0x000f220000100800 */
        /* <DEDUP_REMOVED lines=26> */
[----:B------:R-:W0:Y:S01]  /*be70*/  SHFL.BFLY PT, R11, R0, 0x2, 0x1f ;  /* 0x0c401f00000b7f89 */ /* 0x000e2200000e0000 */
[----:B------:R-:W-:-:S02]  /*be80*/  FMNMX R3, R4, R3, !PT ;  /* 0x0000000304037209 */ /* 0x000fc40007800000 */
[----:B------:R-:W-:Y:S01]  /*be90*/  FMNMX R7, R8, R7, !PT ;  /* 0x0000000708077209 */ /* 0x000fe20007800000 */
[----:B------:R-:W4:Y:S04]  /*bea0*/  LDL R33, [R1+0x4f0] ;  /* 0x0004f00001217983 */ /* 0x000f280000100800 */
[----:B------:R-:W1:Y:S04]  /*beb0*/  SHFL.BFLY PT, R8, R2, 0x2, 0x1f ;  /* 0x0c401f0002087f89 */ /* 0x000e6800000e0000 */
[----:B------:R-:W2:Y:S04]  /*bec0*/  SHFL.BFLY PT, R9, R3, 0x2, 0x1f ;  /* 0x0c401f0003097f89 */ /* 0x000ea800000e0000 */
[----:B------:R-:W2:Y:S04]  /*bed0*/  SHFL.BFLY PT, R10, R7, 0x2, 0x1f ;  /* 0x0c401f00070a7f89 */ /* 0x000ea800000e0000 */
[----:B------:R-:W4:Y:S01]  /*bee0*/  LDL R32, [R1+0x4f8] ;  /* 0x0004f80001207983 */ /* 0x000f220000100800 */
[----:B0-----:R-:W-:-:S03]  /*bef0*/  FMNMX R4, R0, R11, !PT ;  /* 0x0000000b00047209 */ /* 0x001fc60007800000 */
[----:B------:R-:W4:Y:S01]  /*bf00*/  LDL R31, [R1+0x4f4] ;  /* 0x0004f400011f7983 */ /* 0x000f220000100800 */
[----:B-1----:R-:W-:Y:S02]  /*bf10*/  FMNMX R0, R2, R8, !PT ;  /* 0x0000000802007209 */ /* 0x002fe40007800000 */
[----:B--2---:R-:W-:Y:S02]  /*bf20*/  FMNMX R2, R3, R9, !PT ;  /* 0x0000000903027209 */ /* 0x004fe40007800000 */
[----:B------:R-:W-:Y:S02]  /*bf30*/  FMNMX R3, R7, R10, !PT ;  /* 0x0000000a07037209 */ /* 0x000fe40007800000 */
[----:B------:R-:W0:Y:S02]  /*bf40*/  SHFL.BFLY PT, R7, R0, 0x1, 0x1f ;  /* 0x0c201f0000077f89 */ /* 0x000e2400000e0000 */
[----:B0-----:R-:W-:Y:S02]  /*bf50*/  FMNMX R9, R0, R7, !PT ;  /* 0x0000000700097209 */ /* 0x001fe40007800000 */
[----:B------:R-:W2:Y:S04]  /*bf60*/  LDL R0, [R1+0x36c] ;  /* 0x00036c0001007983 */ /* 0x000ea80000100800 */
[----:B------:R-:W0:Y:S04]  /*bf70*/  SHFL.BFLY PT, R12, R4, 0x1, 0x1f ;  /* 0x0c201f00040c7f89 */ /* 0x000e2800000e0000 */
[----:B------:R-:W1:Y:S04]  /*bf80*/  SHFL.BFLY PT, R8, R2, 0x1, 0x1f ;  /* 0x0c201f0002087f89 */ /* 0x000e6800000e0000 */
[----:B------:R-:W1:Y:S01]  /*bf90*/  SHFL.BFLY PT, R11, R3, 0x1, 0x1f ;  /* 0x0c201f00030b7f89 */ /* 0x000e6200000e0000 */
[----:B0-----:R-:W-:-:S03]  /*bfa0*/  FMNMX R10, R4, R12, !PT ;  /* 0x0000000c040a7209 */ /* 0x001fc60007800000 */
[----:B------:R-:W2:Y:S01]  /*bfb0*/  LDL R4, [R1+0x39c] ;  /* 0x00039c0001047983 */ /* 0x000ea20000100800 */
[----:B-1----:R-:W-:Y:S02]  /*bfc0*/  FMNMX R8, R2, R8, !PT ;  /* 0x0000000802087209 */ /* 0x002fe40007800000 */
[----:B------:R-:W-:Y:S02]  /*bfd0*/  FMNMX R7, R3, R11, !PT ;  /* 0x0000000b03077209 */ /* 0x000fe40007800000 */
[----:B------:R-:W-:Y:S01]  /*bfe0*/  FMNMX R10, R10, R252, !PT ;  /* 0x000000fc0a0a7209 */ /* 0x000fe20007800000 */
[----:B------:R-:W2:Y:S01]  /*bff0*/  LDL R11, [R1+0x398] ;  /* 0x00039800010b7983 */ /* 0x000ea20000100800 */
[----:B------:R-:W-:-:S03]  /*c000*/  IADD3 R2, P1, R22, UR61, RZ ;  /* 0x0000003d16027c10 */ /* 0x000fc6000ff3e0ff */
[--C-:B------:R-:W-:Y:S01]  /*c010*/  FFMA R239, R170, UR37, -R10.reuse ;  /* 0x00000025aaef7c23 */ /* 0x100fe2000800080a */
[--C-:B------:R-:W-:Y:S01]  /*c020*/  FFMA R238, R171, UR37, -R10.reuse ;  /* 0x00000025abee7c23 */ /* 0x100fe2000800080a */
[--C-:B------:R-:W-:Y:S01]  /*c030*/  FFMA R237, R174, UR37, -R10.reuse ;  /* 0x00000025aeed7c23 */ /* 0x100fe2000800080a */
[--C-:B------:R-:W-:Y:S01]  /*c040*/  FFMA R236, R175, UR37, -R10.reuse ;  /* 0x00000025afec7c23 */ /* 0x100fe2000800080a */
[--C-:B------:R-:W-:Y:S01]  /*c050*/  FFMA R235, R178, UR37, -R10.reuse ;  /* 0x00000025b2eb7c23 */ /* 0x100fe2000800080a */
[--C-:B------:R-:W-:Y:S01]  /*c060*/  FFMA R234, R179, UR37, -R10.reuse ;  /* 0x00000025b3ea7c23 */ /* 0x100fe2000800080a */
[--C-:B------:R-:W-:Y:S01]  /*c070*/  FFMA R233, R182, UR37, -R10.reuse ;  /* 0x00000025b6e97c23 */ /* 0x100fe2000800080a */
[----:B------:R-:W-:Y:S01]  /*c080*/  FFMA R232, R183, UR37, -R10 ;  /* 0x00000025b7e87c23 */ /* 0x000fe2000800080a */
[----:B------:R-:W-:Y:S01]  /*c090*/  IADD3 R12, P2, R13, UR61, RZ ;  /* 0x0000003d0d0c7c10 */ /* 0x000fe2000ff5e0ff */
[----:B------:R-:W2:Y:S01]  /*c0a0*/  LDL R22, [R1+0x374] ;  /* 0x0003740001167983 */ /* 0x000ea20000100800 */
[----:B---3--:R-:W-:-:S02]  /*c0b0*/  FMNMX R9, R9, R246, !PT ;  /* 0x000000f609097209 */ /* 0x008fc40007800000 */
[----:B-----5:R-:W-:Y:S02]  /*c0c0*/  FMNMX R8, R8, R245, !PT ;  /* 0x000000f508087209 */ /* 0x020fe40007800000 */
[----:B----4-:R-:W-:Y:S01]  /*c0d0*/  FMNMX R7, R7, R244, !PT ;  /* 0x000000f407077209 */ /* 0x010fe20007800000 */
        /* <DEDUP_REMOVED lines=8> */
[--C-:B------:R-:W-:Y:S01]  /*c160*/  FFMA R218, R154, UR37, -R8.reuse ;  /* 0x000000259ada7c23 */ /* 0x100fe20008000808 */
        /* <DEDUP_REMOVED lines=14> */
[----:B------:R-:W-:Y:S01]  /*c250*/  FFMA R199, R167, UR37, -R8 ;  /* 0x00000025a7c77c23 */ /* 0x000fe20008000808 */
[----:B------:R-:W-:-:S06]  /*c260*/  USHF.R.S32.HI UR37, URZ, 0x1f, UR61 ;  /* 0x0000001f3f257899 */ /* 0x000fcc000801143d */
[----:B------:R-:W-:Y:S02]  /*c270*/  IADD3.X R3, R15, UR37, RZ, P1, !PT ;  /* 0x000000250f037c10 */ /* 0x000fe40008ffe4ff */
[----:B------:R-:W-:Y:S02]  /*c280*/  IADD3.X R13, R26, UR37, RZ, P2, !PT ;  /* 0x000000251a0d7c10 */ /* 0x000fe400097fe4ff */
[----:B------:R-:W-:Y:S01]  /*c290*/  IADD3 R14, P1, R14, UR61, RZ ;  /* 0x0000003d0e0e7c10 */ /* 0x000fe2000ff3e0ff */
[----:B------:R0:W3:Y:S04]  /*c2a0*/  LDG.E.U8 R197, desc[UR6][R2.64] ;  /* 0x0000000602c57981 */ /* 0x0000e8000c1e1100 */
[----:B------:R-:W4:Y:S01]  /*c2b0*/  LDL R26, [R1+0x388] ;  /* 0x00038800011a7983 */ /* 0x000f220000100800 */
[----:B------:R-:W-:-:S03]  /*c2c0*/  IADD3.X R15, R20, UR37, RZ, P1, !PT ;  /* 0x00000025140f7c10 */ /* 0x000fc60008ffe4ff */
[----:B------:R-:W5:Y:S01]  /*c2d0*/  LDL R20, [R1+0x390] ;  /* 0x0003900001147983 */ /* 0x000f620000100800 */
[----:B0-----:R-:W-:-:S03]  /*c2e0*/  IADD3 R2, P2, R21, UR61, RZ ;  /* 0x0000003d15027c10 */ /* 0x001fc6000ff5e0ff */
[----:B------:R-:W3:Y:S04]  /*c2f0*/  LDL R21, [R1+0x37c] ;  /* 0x00037c0001157983 */ /* 0x000ee80000100800 */
[----:B------:R0:W5:Y:S04]  /*c300*/  LDG.E.U8 R229, desc[UR6][R12.64] ;  /* 0x000000060ce57981 */ /* 0x000168000c1e1100 */
[----:B------:R1:W5:Y:S01]  /*c310*/  LDG.E.U8 R195, desc[UR6][R14.64] ;  /* 0x000000060ec37981 */ /* 0x000362000c1e1100 */
[----:B0-----:R-:W-:-:S03]  /*c320*/  IADD3 R12, P1, R19, UR61, RZ ;  /* 0x0000003d130c7c10 */ /* 0x001fc6000ff3e0ff */
[----:B------:R-:W5:Y:S01]  /*c330*/  LDL R19, [R1+0x384] ;  /* 0x0003840001137983 */ /* 0x000f620000100800 */
[----:B------:R-:W-:Y:S02]  /*c340*/  IADD3.X R3, R28, UR37, RZ, P2, !PT ;  /* 0x000000251c037c10 */ /* 0x000fe400097fe4ff */
[----:B-1----:R-:W-:Y:S01]  /*c350*/  IADD3 R14, P2, R25, UR61, RZ ;  /* 0x0000003d190e7c10 */ /* 0x002fe2000ff5e0ff */
[----:B------:R-:W5:Y:S01]  /*c360*/  LDL R28, [R1+0x434] ;  /* 0x00043400011c7983 */ /* 0x000f620000100800 */
[----:B------:R-:W-:-:S03]  /*c370*/  IADD3.X R13, R17, UR37, RZ, P1, !PT ;  /* 0x00000025110d7c10 */ /* 0x000fc60008ffe4ff */
[----:B------:R-:W5:Y:S04]  /*c380*/  LDL R25, [R1+0x38c] ;  /* 0x00038c0001197983 */ /* 0x000f680000100800 */
[----:B------:R-:W5:Y:S01]  /*c390*/  LDL R17, [R1+0x3a0] ;  /* 0x0003a00001117983 */ /* 0x000f620000100800 */
[----:B------:R-:W-:-:S03]  /*c3a0*/  IADD3.X R15, R16, UR37, RZ, P2, !PT ;  /* 0x00000025100f7c10 */ /* 0x000fc600097fe4ff */
[----:B------:R0:W5:Y:S04]  /*c3b0*/  LDG.E.U8 R225, desc[UR6][R2.64] ;  /* 0x0000000602e17981 */ /* 0x000168000c1e1100 */
[----:B------:R-:W5:Y:S04]  /*c3c0*/  LDL R16, [R1+0x3a8] ;  /* 0x0003a80001107983 */ /* 0x000f680000100800 */
[----:B------:R1:W5:Y:S01]  /*c3d0*/  LDG.E.U8 R193, desc[UR6][R12.64] ;  /* 0x000000060cc17981 */ /* 0x000362000c1e1100 */
[----:B0-----:R-:W-:-:S03]  /*c3e0*/  IADD3 R2, P1, R24, UR61, RZ ;  /* 0x0000003d18027c10 */ /* 0x001fc6000ff3e0ff */
[----:B------:R-:W5:Y:S04]  /*c3f0*/  LDL R24, [R1+0x394] ;  /* 0x0003940001187983 */ /* 0x000f680000100800 */
[----:B------:R0:W5:Y:S01]  /*c400*/  LDG.E.U8 R219, desc[UR6][R14.64] ;  /* 0x000000060edb7981 */ /* 0x000162000c1e1100 */
[----:B--2---:R-:W-:-:S03]  /*c410*/  IADD3.X R3, R0, UR37, RZ, P1, !PT ;  /* 0x0000002500037c10 */ /* 0x004fc60008ffe4ff */
[----:B------:R-:W2:Y:S01]  /*c420*/  LDL R0, [R1+0x3b0] ;  /* 0x0003b00001007983 */ /* 0x000ea20000100800 */
[----:B-1----:R-:W-:Y:S02]  /*c430*/  IADD3 R12, P2, R27, UR61, RZ ;  /* 0x0000003d1b0c7c10 */ /* 0x002fe4000ff5e0ff */
[----:B0-----:R-:W-:Y:S01]  /*c440*/  IADD3 R14, P1, R23, UR61, RZ ;  /* 0x0000003d170e7c10 */ /* 0x001fe2000ff3e0ff */
[----:B------:R4:W2:Y:S04]  /*c450*/  LDG.E.U8 R191, desc[UR6][R2.64] ;  /* 0x0000000602bf7981 */ /* 0x0008a8000c1e1100 */
[----:B------:R-:W2:Y:S04]  /*c460*/  LDL R23, [R1+0x3a4] ;  /* 0x0003a40001177983 */ /* 0x000ea80000100800 */
[----:B------:R-:W2:Y:S01]  /*c470*/  LDL R27, [R1+0x3f0] ;  /* 0x0003f000011b7983 */ /* 0x000ea20000100800 */
[----:B------:R-:W-:-:S03]  /*c480*/  IADD3.X R13, R22, UR37, RZ, P2, !PT ;  /* 0x00000025160d7c10 */ /* 0x000fc600097fe4ff */
[----:B------:R-:W2:Y:S04]  /*c490*/  LDL R22, [R1+0x3b8] ;  /* 0x0003b80001167983 */ /* 0x000ea80000100800 */
[----:B------:R5:W2:Y:S01]  /*c4a0*/  LDG.E.U8 R213, desc[UR6][R12.64] ;  /* 0x000000060cd57981 */ /* 0x000aa2000c1e1100 */
[----:B----4-:R-:W-:-:S03]  /*c4b0*/  IADD3 R2, P2, R26, UR61, RZ ;  /* 0x0000003d1a027c10 */ /* 0x010fc6000ff5e0ff */
[----:B------:R-:W4:Y:S01]  /*c4c0*/  LDL R26, [R1+0x3ac] ;  /* 0x0003ac00011a7983 */ /* 0x000f220000100800 */
[----:B---3--:R-:W-:-:S03]  /*c4d0*/  IADD3.X R15, R21, UR37, RZ, P1, !PT ;  /* 0x00000025150f7c10 */ /* 0x008fc60008ffe4ff */
[----:B------:R-:W3:Y:S01]  /*c4e0*/  LDL R21, [R1+0x3c0] ;  /* 0x0003c00001157983 */ /* 0x000ee20000100800 */
[----:B-----5:R-:W-:-:S03]  /*c4f0*/  IADD3 R12, P1, R20, UR61, RZ ;  /* 0x0000003d140c7c10 */ /* 0x020fc6000ff3e0ff */
[----:B------:R-:W5:Y:S04]  /*c500*/  LDL R20, [R1+0x3b4] ;  /* 0x0003b40001147983 */ /* 0x000f680000100800 */
[----:B------:R0:W5:Y:S01]  /*c510*/  LDG.E.U8 R189, desc[UR6][R14.64] ;  /* 0x000000060ebd7981 */ /* 0x000162000c1e1100 */
[----:B------:R-:W-:-:S03]  /*c520*/  IADD3.X R3, R19, UR37, RZ, P2, !PT ;  /* 0x0000002513037c10 */ /* 0x000fc600097fe4ff */
[----:B------:R-:W5:Y:S01]  /*c530*/  LDL R19, [R1+0x3c8] ;  /* 0x0003c80001137983 */ /* 0x000f620000100800 */
[----:B0-----:R-:W-:-:S03]  /*c540*/  IADD3 R14, P2, R11, UR61, RZ ;  /* 0x0000003d0b0e7c10 */ /* 0x001fc6000ff5e0ff */
[----:B------:R-:W5:Y:S01]  /*c550*/  LDL R11, [R1+0x3bc] ;  /* 0x0003bc00010b7983 */ /* 0x000f620000100800 */
[----:B------:R-:W-:-:S03]  /*c560*/  IADD3.X R13, R25, UR37, RZ, P1, !PT ;  /* 0x00000025190d7c10 */ /* 0x000fc60008ffe4ff */
[----:B------:R0:W5:Y:S04]  /*c570*/  LDG.E.U8 R208, desc[UR6][R2.64] ;  /* 0x0000000602d07981 */ /* 0x000168000c1e1100 */
[----:B------:R-:W5:Y:S04]  /*c580*/  LDL R25, [R1+0x3d0] ;  /* 0x0003d00001197983 */ /* 0x000f680000100800 */
[----:B------:R1:W5:Y:S01]  /*c590*/  LDG.E.U8 R187, desc[UR6][R12.64] ;  /* 0x000000060cbb7981 */ /* 0x000362000c1e1100 */
[----:B0-----:R-:W-:-:S03]  /*c5a0*/  IADD3 R2, P1, R17, UR61, RZ ;  /* 0x0000003d11027c10 */ /* 0x001fc6000ff3e0ff */
[----:B------:R-:W5:Y:S01]  /*c5b0*/  LDL R17, [R1+0x3c4] ;  /* 0x0003c40001117983 */ /* 0x000f620000100800 */
[----:B------:R-:W-:-:S03]  /*c5c0*/  IADD3.X R3, R4, UR37, RZ, P1, !PT ;  /* 0x0000002504037c10 */ /* 0x000fc60008ffe4ff */
[----:B------:R-:W5:Y:S01]  /*c5d0*/  LDL R4, [R1+0x3cc] ;  /* 0x0003cc0001047983 */ /* 0x000f620000100800 */
[----:B------:R-:W-:Y:S02]  /*c5e0*/  IADD3.X R15, R24, UR37, RZ, P2, !PT ;  /* 0x00000025180f7c10 */ /* 0x000fe400097fe4ff */
[----:B-1----:R-:W-:Y:S01]  /*c5f0*/  IADD3 R12, P2, R16, UR61, RZ ;  /* 0x0000003d100c7c10 */ /* 0x002fe2000ff5e0ff */
[----:B------:R-:W5:Y:S04]  /*c600*/  LDL R24, [R1+0x3e0] ;  /* 0x0003e00001187983 */ /* 0x000f680000100800 */
[----:B------:R-:W5:Y:S04]  /*c610*/  LDL R16, [R1+0x3d8] ;  /* 0x0003d80001107983 */ /* 0x000f680000100800 */
[----:B------:R2:W5:Y:S04]  /*c620*/  LDG.E.U8 R203, desc[UR6][R14.64] ;  /* 0x000000060ecb7981 */ /* 0x000568000c1e1100 */
[----:B------:R0:W5:Y:S01]  /*c630*/  LDG.E.U8 R184, desc[UR6][R2.64] ;  /* 0x0000000602b87981 */ /* 0x000162000c1e1100 */
[----:B--2---:R-:W-:-:S03]  /*c640*/  IADD3 R14, P1, R0, UR61, RZ ;  /* 0x0000003d000e7c10 */ /* 0x004fc6000ff3e0ff */
[----:B------:R-:W2:Y:S01]  /*c650*/  LDL R0, [R1+0x3d4] ;  /* 0x0003d40001007983 */ /* 0x000ea20000100800 */
[----:B------:R-:W-:-:S03]  /*c660*/  IADD3.X R13, R23, UR37, RZ, P2, !PT ;  /* 0x00000025170d7c10 */ /* 0x000fc600097fe4ff */
[----:B------:R-:W2:Y:S04]  /*c670*/  LDL R23, [R1+0x3e8] ;  /* 0x0003e80001177983 */ /* 0x000ea80000100800 */
[----:B------:R3:W2:Y:S01]  /*c680*/  LDG.E.U8 R198, desc[UR6][R12.64] ;  /* 0x000000060cc67981 */ /* 0x0006a2000c1e1100 */
[----:B0-----:R-:W-:-:S03]  /*c690*/  IADD3 R2, P2, R22, UR61, RZ ;  /* 0x0000003d16027c10 */ /* 0x001fc6000ff5e0ff */
[----:B------:R-:W2:Y:S01]  /*c6a0*/  LDL R22, [R1+0x3dc] ;  /* 0x0003dc0001167983 */ /* 0x000ea20000100800 */
[----:B----4-:R-:W-:-:S03]  /*c6b0*/  IADD3.X R15, R26, UR37, RZ, P1, !PT ;  /* 0x000000251a0f7c10 */ /* 0x010fc60008ffe4ff */
[----:B------:R-:W4:Y:S04]  /*c6c0*/  LDL R26, [R1+0x3f8] ;  /* 0x0003f800011a7983 */ /* 0x000f280000100800 */
[----:B------:R0:W4:Y:S01]  /*c6d0*/  LDG.E.U8 R182, desc[UR6][R14.64] ;  /* 0x000000060eb67981 */ /* 0x000122000c1e1100 */
[----:B---3--:R-:W-:-:S03]  /*c6e0*/  IADD3 R12, P1, R21, UR61, RZ ;  /* 0x0000003d150c7c10 */ /* 0x008fc6000ff3e0ff */
[----:B------:R-:W3:Y:S01]  /*c6f0*/  LDL R21, [R1+0x3e4] ;  /* 0x0003e40001157983 */ /* 0x000ee20000100800 */
[----:B-----5:R-:W-:-:S03]  /*c700*/  IADD3.X R3, R20, UR37, RZ, P2, !PT ;  /* 0x0000002514037c10 */ /* 0x020fc600097fe4ff */
[----:B------:R-:W5:Y:S04]  /*c710*/  LDL R20, [R1+0x3ec] ;  /* 0x0003ec0001147983 */ /* 0x000f680000100800 */
[----:B------:R1:W4:Y:S01]  /*c720*/  LDG.E.U8 R196, desc[UR6][R2.64] ;  /* 0x0000000602c47981 */ /* 0x000322000c1e1100 */
[----:B------:R-:W-:-:S03]  /*c730*/  IADD3.X R13, R11, UR37, RZ, P1, !PT ;  /* 0x000000250b0d7c10 */ /* 0x000fc60008ffe4ff */
[----:B------:R-:W4:Y:S01]  /*c740*/  LDL R11, [R1+0x3f4] ;  /* 0x0003f400010b7983 */ /* 0x000f220000100800 */
[----:B0-----:R-:W-:-:S03]  /*c750*/  IADD3 R14, P2, R19, UR61, RZ ;  /* 0x0000003d130e7c10 */ /* 0x001fc6000ff5e0ff */
[----:B------:R-:W4:Y:S01]  /*c760*/  LDL R19, [R1+0x400] ;  /* 0x0004000001137983 */ /* 0x000f220000100800 */
[----:B-1----:R-:W-:-:S03]  /*c770*/  IADD3 R2, P1, R25, UR61, RZ ;  /* 0x0000003d19027c10 */ /* 0x002fc6000ff3e0ff */
[----:B------:R-:W4:Y:S04]  /*c780*/  LDL R25, [R1+0x408] ;  /* 0x0004080001197983 */ /* 0x000f280000100800 */
[----:B------:R0:W4:Y:S01]  /*c790*/  LDG.E.U8 R180, desc[UR6][R12.64] ;  /* 0x000000060cb47981 */ /* 0x000122000c1e1100 */
[----:B------:R-:W-:-:S03]  /*c7a0*/  IADD3.X R3, R4, UR37, RZ, P1, !PT ;  /* 0x0000002504037c10 */ /* 0x000fc60008ffe4ff */
[----:B------:R-:W4:Y:S01]  /*c7b0*/  LDL R4, [R1+0x404] ;  /* 0x0004040001047983 */ /* 0x000f220000100800 */
[----:B------:R-:W-:-:S03]  /*c7c0*/  IADD3.X R15, R17, UR37, RZ, P2, !PT ;  /* 0x00000025110f7c10 */ /* 0x000fc600097fe4ff */
[----:B------:R-:W4:Y:S01]  /*c7d0*/  LDL R17, [R1+0x3fc] ;  /* 0x0003fc0001117983 */ /* 0x000f220000100800 */
[----:B0-----:R-:W-:-:S03]  /*c7e0*/  IADD3 R12, P2, R16, UR61, RZ ;  /* 0x0000003d100c7c10 */ /* 0x001fc6000ff5e0ff */
[----:B------:R0:W4:Y:S04]  /*c7f0*/  LDG.E.U8 R194, desc[UR6][R14.64] ;  /* 0x000000060ec27981 */ /* 0x000128000c1e1100 */
[----:B------:R-:W4:Y:S04]  /*c800*/  LDL R16, [R1+0x410] ;  /* 0x0004100001107983 */ /* 0x000f280000100800 */
[----:B------:R1:W4:Y:S01]  /*c810*/  LDG.E.U8 R178, desc[UR6][R2.64] ;  /* 0x0000000602b27981 */ /* 0x000322000c1e1100 */
[----:B--2---:R-:W-:-:S03]  /*c820*/  IADD3.X R13, R0, UR37, RZ, P2, !PT ;  /* 0x00000025000d7c10 */ /* 0x004fc600097fe4ff */
[----:B------:R-:W2:Y:S01]  /*c830*/  LDL R0, [R1+0x40c] ;  /* 0x00040c0001007983 */ /* 0x000ea20000100800 */
[----:B0-----:R-:W-:-:S03]  /*c840*/  IADD3 R14, P1, R24, UR61, RZ ;  /* 0x0000003d180e7c10 */ /* 0x001fc6000ff3e0ff */
[----:B------:R-:W2:Y:S01]  /*c850*/  LDL R24, [R1+0x418] ;  /* 0x0004180001187983 */ /* 0x000ea20000100800 */
[----:B-1----:R-:W-:-:S03]  /*c860*/  IADD3 R2, P2, R23, UR61, RZ ;  /* 0x0000003d17027c10 */ /* 0x002fc6000ff5e0ff */
[----:B------:R-:W2:Y:S04]  /*c870*/  LDL R23, [R1+0x420] ;  /* 0x0004200001177983 */ /* 0x000ea80000100800 */
[----:B------:R0:W2:Y:S01]  /*c880*/  LDG.E.U8 R192, desc[UR6][R12.64] ;  /* 0x000000060cc07981 */ /* 0x0000a2000c1e1100 */
[----:B------:R-:W-:-:S03]  /*c890*/  IADD3.X R15, R22, UR37, RZ, P1, !PT ;  /* 0x00000025160f7c10 */ /* 0x000fc60008ffe4ff */
[----:B------:R-:W2:Y:S01]  /*c8a0*/  LDL R22, [R1+0x414] ;  /* 0x0004140001167983 */ /* 0x000ea20000100800 */
[----:B0-----:R-:W-:-:S03]  /*c8b0*/  IADD3 R12, P1, R27, UR61, RZ ;  /* 0x0000003d1b0c7c10 */ /* 0x001fc6000ff3e0ff */
[----:B------:R4:W2:Y:S04]  /*c8c0*/  LDG.E.U8 R176, desc[UR6][R14.64] ;  /* 0x000000060eb07981 */ /* 0x0008a8000c1e1100 */
[----:B------:R-:W2:Y:S01]  /*c8d0*/  LDL R27, [R1+0x43c] ;  /* 0x00043c00011b7983 */ /* 0x000ea20000100800 */
[----:B---3--:R-:W-:-:S03]  /*c8e0*/  IADD3.X R3, R21, UR37, RZ, P2, !PT ;  /* 0x0000002515037c10 */ /* 0x008fc600097fe4ff */
[----:B------:R-:W3:Y:S01]  /*c8f0*/  LDL R21, [R1+0x41c] ;  /* 0x00041c0001157983 */ /* 0x000ee20000100800 */
[----:B-----5:R-:W-:-:S03]  /*c900*/  IADD3.X R13, R20, UR37, RZ, P1, !PT ;  /* 0x00000025140d7c10 */ /* 0x020fc60008ffe4ff */
[----:B------:R-:W5:Y:S01]  /*c910*/  LDL R20, [R1+0x428] ;  /* 0x0004280001147983 */ /* 0x000f620000100800 */
[----:B----4-:R-:W-:-:S03]  /*c920*/  IADD3 R14, P2, R26, UR61, RZ ;  /* 0x0000003d1a0e7c10 */ /* 0x010fc6000ff5e0ff */
[----:B------:R0:W4:Y:S04]  /*c930*/  LDG.E.U8 R190, desc[UR6][R2.64] ;  /* 0x0000000602be7981 */ /* 0x000128000c1e1100 */
[----:B------:R1:W4:Y:S04]  /*c940*/  LDG.E.U8 R175, desc[UR6][R12.64] ;  /* 0x000000060caf7981 */ /* 0x000328000c1e1100 */
[----:B------:R-:W4:Y:S01]  /*c950*/  LDL R26, [R1+0x444] ;  /* 0x00044400011a7983 */ /* 0x000f220000100800 */
[----:B------:R-:W-:-:S03]  /*c960*/  IADD3.X R15, R11, UR37, RZ, P2, !PT ;  /* 0x000000250b0f7c10 */ /* 0x000fc600097fe4ff */
[----:B------:R-:W4:Y:S01]  /*c970*/  LDL R11, [R1+0x42c] ;  /* 0x00042c00010b7983 */ /* 0x000f220000100800 */
[----:B0-----:R-:W-:-:S03]  /*c980*/  IADD3 R2, P1, R19, UR61, RZ ;  /* 0x0000003d13027c10 */ /* 0x001fc6000ff3e0ff */
[----:B------:R-:W4:Y:S01]  /*c990*/  LDL R19, [R1+0x424] ;  /* 0x0004240001137983 */ /* 0x000f220000100800 */
[----:B-1----:R-:W-:-:S03]  /*c9a0*/  IADD3 R12, P2, R25, UR61, RZ ;  /* 0x0000003d190c7c10 */ /* 0x002fc6000ff5e0ff */
[----:B------:R-:W4:Y:S04]  /*c9b0*/  LDL R25, [R1+0x450] ;  /* 0x0004500001197983 */ /* 0x000f280000100800 */
[----:B------:R-:W4:Y:S01]  /*c9c0*/  LDG.E.U8 R188, desc[UR6][R14.64] ;  /* 0x000000060ebc7981 */ /* 0x000f22000c1e1100 */
[----:B------:R-:W-:-:S03]  /*c9d0*/  IADD3.X R13, R4, UR37, RZ, P2, !PT ;  /* 0x00000025040d7c10 */ /* 0x000fc600097fe4ff */
[----:B------:R-:W4:Y:S01]  /*c9e0*/  LDL R4, [R1+0x440] ;  /* 0x0004400001047983 */ /* 0x000f220000100800 */
[----:B------:R-:W-:-:S03]  /*c9f0*/  IADD3.X R3, R17, UR37, RZ, P1, !PT ;  /* 0x0000002511037c10 */ /* 0x000fc60008ffe4ff */
[----:B------:R-:W4:Y:S04]  /*ca00*/  LDG.E.U8 R186, desc[UR6][R12.64] ;  /* 0x000000060cba7981 */ /* 0x000f28000c1e1100 */
[----:B------:R0:W4:Y:S01]  /*ca10*/  LDG.E.U8 R174, desc[UR6][R2.64] ;  /* 0x0000000602ae7981 */ /* 0x000122000c1e1100 */
[----:B------:R-:W-:-:S04]  /*ca20*/  IADD3 R16, P1, R16, UR61, RZ ;  /* 0x0000003d10107c10 */ /* 0x000fc8000ff3e0ff */
[----:B--2---:R-:W-:Y:S02]  /*ca30*/  IADD3.X R17, R0, UR37, RZ, P1, !PT ;  /* 0x0000002500117c10 */ /* 0x004fe40008ffe4ff */
[----:B------:R-:W2:Y:S01]  /*ca40*/  LDL R0, [R1+0x448] ;  /* 0x0004480001007983 */ /* 0x000ea20000100800 */
[----:B0-----:R-:W-:-:S03]  /*ca50*/  IADD3 R2, P2, R24, UR61, RZ ;  /* 0x0000003d18027c10 */ /* 0x001fc6000ff5e0ff */
[----:B------:R-:W2:Y:S01]  /*ca60*/  LDL R24, [R1+0x44c] ;  /* 0x00044c0001187983 */ /* 0x000ea20000100800 */
[----:B------:R-:W-:-:S03]  /*ca70*/  IADD3 R14, P1, R23, UR61, RZ ;  /* 0x0000003d170e7c10 */ /* 0x000fc6000ff3e0ff */
[----:B------:R-:W2:Y:S04]  /*ca80*/  LDL R23, [R1+0x458] ;  /* 0x0004580001177983 */ /* 0x000ea80000100800 */
[----:B------:R-:W2:Y:S04]  /*ca90*/  LDG.E.U8 R171, desc[UR6][R16.64] ;  /* 0x0000000610ab7981 */ /* 0x000ea8000c1e1100 */
[----:B------:R-:W2:Y:S04]  /*caa0*/  LDL R17, [R1+0x478] ;  /* 0x0004780001117983 */ /* 0x000ea80000100800 */
[----:B------:R-:W2:Y:S01]  /*cab0*/  LDL R16, [R1+0x47c] ;  /* 0x00047c0001107983 */ /* 0x000ea20000100800 */
[----:B------:R-:W-:-:S03]  /*cac0*/  IADD3.X R3, R22, UR37, RZ, P2, !PT ;  /* 0x0000002516037c10 */ /* 0x000fc600097fe4ff */
[----:B------:R-:W2:Y:S04]  /*cad0*/  LDL R22, [R1+0x454] ;  /* 0x0004540001167983 */ /* 0x000ea80000100800 */
[----:B------:R0:W2:Y:S02]  /*cae0*/  LDG.E.U8 R183, desc[UR6][R2.64] ;  /* 0x0000000602b77981 */ /* 0x0000a4000c1e1100 */
[----:B0-----:R-:W-:Y:S02]  /*caf0*/  IADD3 R2, P2, R30, UR61, RZ ;  /* 0x0000003d1e027c10 */ /* 0x001fe4000ff5e0ff */
[----:B------:R-:W2:Y:S01]  /*cb00*/  LDL R30, [R1+0x500] ;  /* 0x00050000011e7983 */ /* 0x000ea20000100800 */
[----:B---3--:R-:W-:-:S03]  /*cb10*/  IADD3.X R15, R21, UR37, RZ, P1, !PT ;  /* 0x00000025150f7c10 */ /* 0x008fc60008ffe4ff */
[----:B------:R-:W3:Y:S01]  /*cb20*/  LDL R21, [R1+0x460] ;  /* 0x0004600001157983 */ /* 0x000ee20000100800 */
[----:B-----5:R-:W-:-:S03]  /*cb30*/  IADD3 R12, P1, R20, UR61, RZ ;  /* 0x0000003d140c7c10 */ /* 0x020fc6000ff3e0ff */
[----:B------:R-:W5:Y:S04]  /*cb40*/  LDL R20, [R1+0x45c] ;  /* 0x00045c0001147983 */ /* 0x000f680000100800 */
[----:B------:R-:W5:Y:S01]  /*cb50*/  LDG.E.U8 R169, desc[UR6][R14.64] ;  /* 0x000000060ea97981 */ /* 0x000f62000c1e1100 */
[----:B----4-:R-:W-:-:S03]  /*cb60*/  IADD3.X R3, R11, UR37, RZ, P2, !PT ;  /* 0x000000250b037c10 */ /* 0x010fc600097fe4ff */
[----:B------:R-:W4:Y:S04]  /*cb70*/  LDL R15, [R1+0x488] ;  /* 0x00048800010f7983 */ /* 0x000f280000100800 */
[----:B------:R-:W4:Y:S01]  /*cb80*/  LDL R11, [R1+0x468] ;  /* 0x00046800010b7983 */ /* 0x000f220000100800 */
[----:B------:R-:W-:-:S03]  /*cb90*/  IADD3.X R13, R19, UR37, RZ, P1, !PT ;  /* 0x00000025130d7c10 */ /* 0x000fc60008ffe4ff */
[----:B------:R-:W4:Y:S04]  /*cba0*/  LDL R19, [R1+0x464] ;  /* 0x0004640001137983 */ /* 0x000f280000100800 */
[----:B------:R0:W4:Y:S04]  /*cbb0*/  LDG.E.U8 R167, desc[UR6][R2.64] ;  /* 0x0000000602a77981 */ /* 0x000128000c1e1100 */
[----:B------:R-:W4:Y:S04]  /*cbc0*/  LDG.E.U8 R181, desc[UR6][R12.64] ;  /* 0x000000060cb57981 */ /* 0x000f28000c1e1100 */
[----:B------:R-:W4:Y:S01]  /*cbd0*/  LDL R14, [R1+0x490] ;  /* 0x00049000010e7983 */ /* 0x000f220000100800 */
[----:B0-----:R-:W-:-:S03]  /*cbe0*/  IADD3 R2, P1, R29, UR61, RZ ;  /* 0x0000003d1d027c10 */ /* 0x001fc6000ff3e0ff */
[----:B------:R-:W4:Y:S01]  /*cbf0*/  LDL R29, [R1+0x508] ;  /* 0x00050800011d7983 */ /* 0x000f220000100800 */
[----:B------:R-:W-:-:S03]  /*cc00*/  IADD3.X R3, R28, UR37, RZ, P1, !PT ;  /* 0x000000251c037c10 */ /* 0x000fc60008ffe4ff */
[----:B------:R-:W4:Y:S04]  /*cc10*/  LDL R13, [R1+0x470] ;  /* 0x00047000010d7983 */ /* 0x000f280000100800 */
[----:B------:R0:W4:Y:S04]  /*cc20*/  LDG.E.U8 R179, desc[UR6][R2.64] ;  /* 0x0000000602b37981 */ /* 0x000128000c1e1100 */
[----:B------:R-:W4:Y:S04]  /*cc30*/  LDL R12, [R1+0x480] ;  /* 0x00048000010c7983 */ /* 0x000f280000100800 */
[----:B------:R-:W4:Y:S01]  /*cc40*/  LDL R28, [R1+0x504] ;  /* 0x00050400011c7983 */ /* 0x000f220000100800 */
[----:B0-----:R-:W-:-:S03]  /*cc50*/  IADD3 R2, P1, R4, UR61, RZ ;  /* 0x0000003d04027c10 */ /* 0x001fc6000ff3e0ff */
[----:B------:R-:W4:Y:S01]  /*cc60*/  LDL R4, [R1+0x46c] ;  /* 0x00046c0001047983 */ /* 0x000f220000100800 */
[----:B------:R-:W-:-:S03]  /*cc70*/  IADD3.X R3, R27, UR37, RZ, P1, !PT ;  /* 0x000000251b037c10 */ /* 0x000fc60008ffe4ff */
[----:B------:R-:W4:Y:S04]  /*cc80*/  LDL R27, [R1+0x510] ;  /* 0x00051000011b7983 */ /* 0x000f280000100800 */
[----:B------:R2:W4:Y:S02]  /*cc90*/  LDG.E.U8 R165, desc[UR6][R2.64] ;  /* 0x0000000602a57981 */ /* 0x000524000c1e1100 */
[----:B--2---:R-:W-:Y:S02]  /*cca0*/  IADD3 R2, P1, R0, UR61, RZ ;  /* 0x0000003d00027c10 */ /* 0x004fe4000ff3e0ff */
[----:B------:R-:W2:Y:S02]  /*ccb0*/  LDL R0, [R1+0x474] ;  /* 0x0004740001007983 */ /* 0x000ea40000100800 */
[----:B------:R-:W-:-:S02]  /*ccc0*/  IADD3.X R3, R26, UR37, RZ, P1, !PT ;  /* 0x000000251a037c10 */ /* 0x000fc40008ffe4ff */
[----:B------:R-:W2:Y:S04]  /*ccd0*/  LDL R26, [R1+0x484] ;  /* 0x00048400011a7983 */ /* 0x000ea80000100800 */
[----:B------:R0:W2:Y:S02]  /*cce0*/  LDG.E.U8 R177, desc[UR6][R2.64] ;  /* 0x0000000602b17981 */ /* 0x0000a4000c1e1100 */
[----:B0-----:R-:W-:Y:S02]  /*ccf0*/  IADD3 R2, P1, R25, UR61, RZ ;  /* 0x0000003d19027c10 */ /* 0x001fe4000ff3e0ff */
        /* <DEDUP_REMOVED lines=9> */
[----:B---3--:R-:W-:Y:S02]  /*cd90*/  IADD3 R2, P1, R21, UR61, RZ ;  /* 0x0000003d15027c10 */ /* 0x008fe4000ff3e0ff */
[----:B------:R-:W3:Y:S02]  /*cda0*/  LDL R21, [R1+0x4b0] ;  /* 0x0004b00001157983 */ /* 0x000ee40000100800 */
[----:B-----5:R-:W-:-:S02]  /*cdb0*/  IADD3.X R3, R20, UR37, RZ, P1, !PT ;  /* 0x0000002514037c10 */ /* 0x020fc40008ffe4ff */
[----:B------:R-:W5:Y:S04]  /*cdc0*/  LDL R20, [R1+0x4b8] ;  /* 0x0004b80001147983 */ /* 0x000f680000100800 */
[----:B------:R4:W5:Y:S02]  /*cdd0*/  LDG.E.U8 R161, desc[UR6][R2.64] ;  /* 0x0000000602a17981 */ /* 0x000964000c1e1100 */
[----:B----4-:R-:W-:Y:S02]  /*cde0*/  IADD3 R2, P1, R11, UR61, RZ ;  /* 0x0000003d0b027c10 */ /* 0x010fe4000ff3e0ff */
[----:B------:R-:W4:Y:S02]  /*cdf0*/  LDL R11, [R1+0x48c] ;  /* 0x00048c00010b7983 */ /* 0x000f240000100800 */
[----:B------:R-:W-:-:S02]  /*ce00*/  IADD3.X R3, R19, UR37, RZ, P1, !PT ;  /* 0x0000002513037c10 */ /* 0x000fc40008ffe4ff */
[----:B------:R-:W5:Y:S04]  /*ce10*/  LDL R19, [R1+0x4c0] ;  /* 0x0004c00001137983 */ /* 0x000f680000100800 */
[----:B------:R0:W5:Y:S02]  /*ce20*/  LDG.E.U8 R172, desc[UR6][R2.64] ;  /* 0x0000000602ac7981 */ /* 0x000164000c1e1100 */
[----:B0-----:R-:W-:Y:S02]  /*ce30*/  IADD3 R2, P1, R13, UR61, RZ ;  /* 0x0000003d0d027c10 */ /* 0x001fe4000ff3e0ff */
[----:B------:R-:W3:Y:S02]  /*ce40*/  LDL R13, [R1+0x49c] ;  /* 0x00049c00010d7983 */ /* 0x000ee40000100800 */
[----:B------:R-:W-:-:S02]  /*ce50*/  IADD3.X R3, R4, UR37, RZ, P1, !PT ;  /* 0x0000002504037c10 */ /* 0x000fc40008ffe4ff */
[----:B------:R-:W5:Y:S04]  /*ce60*/  LDL R4, [R1+0x4a8] ;  /* 0x0004a80001047983 */ /* 0x000f680000100800 */
[----:B------:R0:W5:Y:S02]  /*ce70*/  LDG.E.U8 R159, desc[UR6][R2.64] ;  /* 0x00000006029f7981 */ /* 0x000164000c1e1100 */
[----:B0-----:R-:W-:Y:S02]  /*ce80*/  IADD3 R2, P1, R17, UR61, RZ ;  /* 0x0000003d11027c10 */ /* 0x001fe4000ff3e0ff */
[----:B------:R-:W5:Y:S02]  /*ce90*/  LDL R17, [R1+0x4bc] ;  /* 0x0004bc0001117983 */ /* 0x000f640000100800 */
[----:B--2---:R-:W-:-:S02]  /*cea0*/  IADD3.X R3, R0, UR37, RZ, P1, !PT ;  /* 0x0000002500037c10 */ /* 0x004fc40008ffe4ff */
        /* <DEDUP_REMOVED lines=14> */
[----:B----4-:R-:W-:-:S02]  /*cf90*/  IADD3.X R3, R11, UR37, RZ, P1, !PT ;  /* 0x000000250b037c10 */ /* 0x010fc40008ffe4ff */
[----:B------:R-:W4:Y:S04]  /*cfa0*/  LDL R11, [R1+0x4cc] ;  /* 0x0004cc00010b7983 */ /* 0x000f280000100800 */
[----:B------:R0:W4:Y:S02]  /*cfb0*/  LDG.E.U8 R155, desc[UR6][R2.64] ;  /* 0x00000006029b7981 */ /* 0x000124000c1e1100 */
[----:B0-----:R-:W-:Y:S02]  /*cfc0*/  IADD3 R2, P1, R25, UR61, RZ ;  /* 0x0000003d19027c10 */ /* 0x001fe4000ff3e0ff */
[----:B------:R-:W4:Y:S02]  /*cfd0*/  LDL R25, [R1+0x52c] ;  /* 0x00052c0001197983 */ /* 0x000f240000100800 */
[----:B------:R-:W-:-:S02]  /*cfe0*/  IADD3.X R3, R24, UR37, RZ, P1, !PT ;  /* 0x0000002518037c10 */ /* 0x000fc40008ffe4ff */
[----:B------:R-:W4:Y:S04]  /*cff0*/  LDL R24, [R1+0x524] ;  /* 0x0005240001187983 */ /* 0x000f280000100800 */
[----:B------:R0:W4:Y:S02]  /*d000*/  LDG.E.U8 R166, desc[UR6][R2.64] ;  /* 0x0000000602a67981 */ /* 0x000124000c1e1100 */
[----:B0-----:R-:W-:Y:S02]  /*d010*/  IADD3 R2, P1, R23, UR61, RZ ;  /* 0x0000003d17027c10 */ /* 0x001fe4000ff3e0ff */
[----:B------:R-:W4:Y:S02]  /*d020*/  LDL R23, [R1+0x518] ;  /* 0x0005180001177983 */ /* 0x000f240000100800 */
[----:B---3--:R-:W-:-:S02]  /*d030*/  IADD3.X R3, R13, UR37, RZ, P1, !PT ;  /* 0x000000250d037c10 */ /* 0x008fc40008ffe4ff */
[----:B------:R-:W3:Y:S04]  /*d040*/  LDL R13, [R1+0x4d8] ;  /* 0x0004d800010d7983 */ /* 0x000ee80000100800 */
[----:B------:R5:W3:Y:S02]  /*d050*/  LDG.E.U8 R153, desc[UR6][R2.64] ;  /* 0x0000000602997981 */ /* 0x000ae4000c1e1100 */
[----:B-----5:R-:W-:Y:S02]  /*d060*/  IADD3 R2, P1, R4, UR61, RZ ;  /* 0x0000003d04027c10 */ /* 0x020fe4000ff3e0ff */
[----:B------:R-:W5:Y:S02]  /*d070*/  LDL R4, [R1+0x4d4] ;  /* 0x0004d40001047983 */ /* 0x000f640000100800 */
[----:B------:R-:W-:-:S05]  /*d080*/  IADD3.X R3, R22, UR37, RZ, P1, !PT ;  /* 0x0000002516037c10 */ /* 0x000fca0008ffe4ff */
[----:B------:R0:W5:Y:S02]  /*d090*/  LDG.E.U8 R164, desc[UR6][R2.64] ;  /* 0x0000000602a47981 */ /* 0x000164000c1e1100 */
[----:B0-----:R-:W-:-:S04]  /*d0a0*/  IADD3 R2, P1, R21, UR61, RZ ;  /* 0x0000003d15027c10 */ /* 0x001fc8000ff3e0ff */
[----:B--2---:R-:W-:Y:S02]  /*d0b0*/  IADD3.X R3, R0, UR37, RZ, P1, !PT ;  /* 0x0000002500037c10 */ /* 0x004fe40008ffe4ff */
[----:B------:R-:W2:Y:S04]  /*d0c0*/  LDL R0, [R1+0x4e0] ;  /* 0x0004e00001007983 */ /* 0x000ea80000100800 */
[----:B------:R0:W2:Y:S02]  /*d0d0*/  LDG.E.U8 R22, desc[UR6][R2.64] ;  /* 0x0000000602167981 */ /* 0x0000a4000c1e1100 */
[----:B0-----:R-:W-:Y:S02]  /*d0e0*/  IADD3 R2, P1, R20, UR61, RZ ;  /* 0x0000003d14027c10 */ /* 0x001fe4000ff3e0ff */
[----:B------:R-:W2:Y:S02]  /*d0f0*/  LDL R20, [R1+0x534] ;  /* 0x0005340001147983 */ /* 0x000ea40000100800 */
[----:B------:R-:W-:-:S02]  /*d100*/  IADD3.X R3, R12, UR37, RZ, P1, !PT ;  /* 0x000000250c037c10 */ /* 0x000fc40008ffe4ff */
[----:B------:R-:W2:Y:S04]  /*d110*/  LDL R12, [R1+0x4dc] ;  /* 0x0004dc00010c7983 */ /* 0x000ea80000100800 */
[----:B------:R0:W2:Y:S02]  /*d120*/  LDG.E.U8 R162, desc[UR6][R2.64] ;  /* 0x0000000602a27981 */ /* 0x0000a4000c1e1100 */
[----:B0-----:R-:W-:-:S04]  /*d130*/  IADD3 R2, P1, R19, UR61, RZ ;  /* 0x0000003d13027c10 */ /* 0x001fc8000ff3e0ff */
[----:B------:R-:W-:-:S05]  /*d140*/  IADD3.X R3, R17, UR37, RZ, P1, !PT ;  /* 0x0000002511037c10 */ /* 0x000fca0008ffe4ff */
[----:B------:R0:W2:Y:S02]  /*d150*/  LDG.E.U8 R21, desc[UR6][R2.64] ;  /* 0x0000000602157981 */ /* 0x0000a4000c1e1100 */
[----:B0-----:R-:W-:Y:S02]  /*d160*/  IADD3 R2, P1, R16, UR61, RZ ;  /* 0x0000003d10027c10 */ /* 0x001fe4000ff3e0ff */
[----:B------:R-:W2:Y:S02]  /*d170*/  LDL R16, [R1+0x4ec] ;  /* 0x0004ec0001107983 */ /* 0x000ea40000100800 */
[----:B------:R-:W-:Y:S02]  /*d180*/  IADD3.X R3, R15, UR37, RZ, P1, !PT ;  /* 0x000000250f037c10 */ /* 0x000fe40008ffe4ff */
[----:B------:R-:W2:Y:S04]  /*d190*/  LDL R15, [R1+0x514] ;  /* 0x00051400010f7983 */ /* 0x000ea80000100800 */
[----:B------:R0:W2:Y:S02]  /*d1a0*/  LDG.E.U8 R160, desc[UR6][R2.64] ;  /* 0x0000000602a07981 */ /* 0x0000a4000c1e1100 */
[----:B0-----:R-:W-:-:S02]  /*d1b0*/  IADD3 R2, P1, R14, UR61, RZ ;  /* 0x0000003d0e027c10 */ /* 0x001fc4000ff3e0ff */
[----:B------:R-:W2:Y:S02]  /*d1c0*/  LDL R14, [R1+0x528] ;  /* 0x00052800010e7983 */ /* 0x000ea40000100800 */
[----:B----4-:R-:W-:Y:S02]  /*d1d0*/  IADD3.X R3, R11, UR37, RZ, P1, !PT ;  /* 0x000000250b037c10 */ /* 0x010fe40008ffe4ff */
[----:B------:R-:W4:Y:S04]  /*d1e0*/  LDL R11, [R1+0x4fc] ;  /* 0x0004fc00010b7983 */ /* 0x000f280000100800 */
[----:B------:R3:W4:Y:S02]  /*d1f0*/  LDG.E.U8 R19, desc[UR6][R2.64] ;  /* 0x0000000602137981 */ /* 0x000724000c1e1100 */
[----:B---3--:R-:W-:-:S02]  /*d200*/  IADD3 R2, P1, R13, UR61, RZ ;  /* 0x0000003d0d027c10 */ /* 0x008fc4000ff3e0ff */
[----:B------:R-:W3:Y:S02]  /*d210*/  LDL R13, [R1+0x520] ;  /* 0x00052000010d7983 */ /* 0x000ee40000100800 */
[----:B-----5:R-:W-:Y:S02]  /*d220*/  IADD3.X R3, R4, UR37, RZ, P1, !PT ;  /* 0x0000002504037c10 */ /* 0x020fe40008ffe4ff */
[----:B------:R-:W5:Y:S04]  /*d230*/  LDL R4, [R1+0x50c] ;  /* 0x00050c0001047983 */ /* 0x000f680000100800 */
[----:B------:R2:W3:Y:S02]  /*d240*/  LDG.E.U8 R158, desc[UR6][R2.64] ;  /* 0x00000006029e7981 */ /* 0x0004e4000c1e1100 */
[----:B--2---:R-:W-:-:S02]  /*d250*/  IADD3 R2, P1, R0, UR61, RZ ;  /* 0x0000003d00027c10 */ /* 0x004fc4000ff3e0ff */
[----:B------:R-:W2:Y:S02]  /*d260*/  LDL R0, [R1+0x51c] ;  /* 0x00051c0001007983 */ /* 0x000ea40000100800 */
[----:B------:R-:W-:Y:S02]  /*d270*/  IADD3.X R3, R12, UR37, RZ, P1, !PT ;  /* 0x000000250c037c10 */ /* 0x000fe40008ffe4ff */
[----:B------:R-:W2:Y:S04]  /*d280*/  LDL R12, [R1+0x530] ;  /* 0x00053000010c7983 */ /* 0x000ea80000100800 */
[----:B------:R0:W2:Y:S02]  /*d290*/  LDG.E.U8 R17, desc[UR6][R2.64] ;  /* 0x0000000602117981 */ /* 0x0000a4000c1e1100 */
[----:B0-----:R-:W-:-:S04]  /*d2a0*/  IADD3 R2, P1, R35, UR61, RZ ;  /* 0x0000003d23027c10 */ /* 0x001fc8000ff3e0ff */
[----:B------:R-:W-:-:S05]  /*d2b0*/  IADD3.X R3, R34, UR37, RZ, P1, !PT ;  /* 0x0000002522037c10 */ /* 0x000fca0008ffe4ff */
        /* <DEDUP_REMOVED lines=8> */
[----:B----4-:R-:W-:-:S05]  /*d340*/  IADD3.X R3, R11, UR37, RZ, P1, !PT ;  /* 0x000000250b037c10 */ /* 0x010fca0008ffe4ff */
[----:B------:R0:W4:Y:S02]  /*d350*/  LDG.E.U8 R11, desc[UR6][R2.64] ;  /* 0x00000006020b7981 */ /* 0x000124000c1e1100 */
[----:B0-----:R-:W-:-:S04]  /*d360*/  IADD3 R2, P1, R29, UR61, RZ ;  /* 0x0000003d1d027c10 */ /* 0x001fc8000ff3e0ff */
[----:B------:R-:W-:-:S05]  /*d370*/  IADD3.X R3, R28, UR37, RZ, P1, !PT ;  /* 0x000000251c037c10 */ /* 0x000fca0008ffe4ff */
[----:B------:R0:W4:Y:S02]  /*d380*/  LDG.E.U8 R152, desc[UR6][R2.64] ;  /* 0x0000000602987981 */ /* 0x000124000c1e1100 */
[----:B0-----:R-:W-:-:S04]  /*d390*/  IADD3 R2, P1, R27, UR61, RZ ;  /* 0x0000003d1b027c10 */ /* 0x001fc8000ff3e0ff */
[----:B-----5:R-:W-:-:S05]  /*d3a0*/  IADD3.X R3, R4, UR37, RZ, P1, !PT ;  /* 0x0000002504037c10 */ /* 0x020fca0008ffe4ff */
[----:B------:R0:W5:Y:S02]  /*d3b0*/  LDG.E.U8 R4, desc[UR6][R2.64] ;  /* 0x0000000602047981 */ /* 0x000164000c1e1100 */
[----:B0-----:R-:W-:-:S04]  /*d3c0*/  IADD3 R2, P1, R23, UR61, RZ ;  /* 0x0000003d17027c10 */ /* 0x001fc8000ff3e0ff */
[----:B------:R-:W-:-:S05]  /*d3d0*/  IADD3.X R3, R15, UR37, RZ, P1, !PT ;  /* 0x000000250f037c10 */ /* 0x000fca0008ffe4ff */
[----:B------:R3:W4:Y:S02]  /*d3e0*/  LDG.E.U8 R23, desc[UR6][R2.64] ;  /* 0x0000000602177981 */ /* 0x000724000c1e1100 */
[----:B---3--:R-:W-:-:S04]  /*d3f0*/  IADD3 R2, P1, R13, UR61, RZ ;  /* 0x0000003d0d027c10 */ /* 0x008fc8000ff3e0ff */
[----:B--2---:R-:W-:-:S05]  /*d400*/  IADD3.X R3, R0, UR37, RZ, P1, !PT ;  /* 0x0000002500037c10 */ /* 0x004fca0008ffe4ff */
[----:B------:R0:W2:Y:S01]  /*d410*/  LDG.E.U8 R0, desc[UR6][R2.64] ;  /* 0x0000000602007981 */ /* 0x0000a2000c1e1100 */
[----:B------:R-:W-:Y:S02]  /*d420*/  IADD3 R12, P2, R12, UR61, RZ ;  /* 0x0000003d0c0c7c10 */ /* 0x000fe4000ff5e0ff */
[----:B------:R-:W-:Y:S02]  /*d430*/  IADD3 R14, P1, R14, UR61, RZ ;  /* 0x0000003d0e0e7c10 */ /* 0x000fe4000ff3e0ff */
[----:B------:R-:W-:Y:S02]  /*d440*/  IADD3.X R13, R25, UR37, RZ, P2, !PT ;  /* 0x00000025190d7c10 */ /* 0x000fe400097fe4ff */
[----:B------:R-:W-:Y:S02]  /*d450*/  IADD3.X R15, R24, UR37, RZ, P1, !PT ;  /* 0x00000025180f7c10 */ /* 0x000fe40008ffe4ff */
[----:B------:R-:W3:Y:S01]  /*d460*/  LDL.LU.64 R24, [R1] ;  /* 0x0000000001187983 */ /* 0x000ee20000300a00 */
[----:B0-----:R-:W-:-:S03]  /*d470*/  IADD3 R2, P3, R26, UR61, RZ ;  /* 0x0000003d1a027c10 */ /* 0x001fc6000ff7e0ff */
[----:B------:R-:W3:Y:S04]  /*d480*/  LDL.LU.64 R26, [R1+0x8] ;  /* 0x00000800011a7983 */ /* 0x000ee80000300a00 */
[----:B------:R-:W3:Y:S04]  /*d490*/  LDL.LU.64 R28, [R1+0x10] ;  /* 0x00001000011c7983 */ /* 0x000ee80000300a00 */
[----:B------:R-:W3:Y:S04]  /*d4a0*/  LDL.LU.64 R30, [R1+0x18] ;  /* 0x00001800011e7983 */ /* 0x000ee80000300a00 */
[----:B------:R-:W3:Y:S04]  /*d4b0*/  LDL.LU.64 R32, [R1+0x20] ;  /* 0x0000200001207983 */ /* 0x000ee80000300a00 */
[----:B------:R-:W3:Y:S04]  /*d4c0*/  LDL.LU.64 R34, [R1+0x28] ;  /* 0x0000280001227983 */ /* 0x000ee80000300a00 */
[----:B------:R-:W3:Y:S04]  /*d4d0*/  LDL.LU.64 R36, [R1+0x30] ;  /* 0x0000300001247983 */ /* 0x000ee80000300a00 */
[----:B------:R-:W3:Y:S04]  /*d4e0*/  LDL.LU.64 R38, [R1+0x38] ;  /* 0x0000380001267983 */ /* 0x000ee80000300a00 */
[----:B------:R-:W3:Y:S04]  /*d4f0*/  LDL.LU.64 R40, [R1+0x40] ;  /* 0x0000400001287983 */ /* 0x000ee80000300a00 */
[----:B------:R-:W3:Y:S04]  /*d500*/  LDG.E.U8 R12, desc[UR6][R12.64] ;  /* 0x000000060c0c7981 */ /* 0x000ee8000c1e1100 */
[----:B------:R-:W3:Y:S04]  /*d510*/  LDL.LU.64 R42, [R1+0x48] ;  /* 0x00004800012a7983 */ /* 0x000ee80000300a00 */
[----:B------:R-:W3:Y:S04]  /*d520*/  LDL.LU.64 R44, [R1+0x50] ;  /* 0x00005000012c7983 */ /* 0x000ee80000300a00 */
[----:B------:R-:W3:Y:S01]  /*d530*/  LDL.LU.64 R46, [R1+0x58] ;  /* 0x00005800012e7983 */ /* 0x000ee20000300a00 */
[----:B------:R-:W-:-:S03]  /*d540*/  IADD3.X R3, R20, UR37, RZ, P3, !PT ;  /* 0x0000002514037c10 */ /* 0x000fc60009ffe4ff */
        /* <DEDUP_REMOVED lines=11> */
[----:B------:R0:W3:Y:S04]  /*d600*/  LDG.E.U8 R15, desc[UR6][R2.64] ;  /* 0x00000006020f7981 */ /* 0x0000e8000c1e1100 */
        /* <DEDUP_REMOVED lines=41> */
[----:B------:R-:W3:Y:S01]  /*d8a0*/  LDL.LU.64 R150, [R1+0x1f8] ;  /* 0x0001f80001967983 */ /* 0x000ee20000300a00 */
[----:B------:R-:W-:Y:S01]  /*d8b0*/  BAR.SYNC.DEFER_BLOCKING 0x0 ;  /* 0x0000000000007b1d */ /* 0x000fe20000010000 */
[----:B------:R-:W-:Y:S01]  /*d8c0*/  FMUL R239, R239, 1.4426950216293334961 ;  /* 0x3fb8aa3befef7820 */ /* 0x000fe20000400000 */
        /* <DEDUP_REMOVED lines=15> */
[----:B------:R-:W-:Y:S01]  /*d9c0*/  MUFU.EX2 R239, R239 ;  /* 0x000000ef00ef7308 */ /* 0x000fe20000000800 */
[----:B------:R-:W-:Y:S01]  /*d9d0*/  FMUL R218, R218, 1.4426950216293334961 ;  /* 0x3fb8aa3bdada7820 */ /* 0x000fe20000400000 */
[----:B------:R-:W-:Y:S01]  /*d9e0*/  FMUL R217, R217, 1.4426950216293334961 ;  /* 0x3fb8aa3bd9d97820 */ /* 0x000fe20000400000 */
[----:B------:R-:W-:Y:S01]  /*d9f0*/  FMUL R215, R215, 1.4426950216293334961 ;  /* 0x3fb8aa3bd7d77820 */ /* 0x000fe20000400000 */
[----:B------:R-:W-:Y:S01]  /*da00*/  FMUL R214, R214, 1.4426950216293334961 ;  /* 0x3fb8aa3bd6d67820 */ /* 0x000fe20000400000 */
[----:B------:R-:W-:-:S03]  /*da10*/  FMUL R212, R212, 1.4426950216293334961 ;  /* 0x3fb8aa3bd4d47820 */ /* 0x000fc60000400000 */
[----:B------:R-:W1:Y:S01]  /*da20*/  MUFU.EX2 R238, R238 ;  /* 0x000000ee00ee7308 */ /* 0x000e620000000800 */
[----:B------:R-:W-:Y:S01]  /*da30*/  FMUL R211, R211, 1.4426950216293334961 ;  /* 0x3fb8aa3bd3d37820 */ /* 0x000fe20000400000 */
[----:B------:R-:W-:Y:S01]  /*da40*/  FMUL R210, R210, 1.4426950216293334961 ;  /* 0x3fb8aa3bd2d27820 */ /* 0x000fe20000400000 */
[----:B------:R-:W-:-:S05]  /*da50*/  FMUL R199, R199, 1.4426950216293334961 ;  /* 0x3fb8aa3bc7c77820 */ /* 0x000fca0000400000 */
[----:B------:R-:W-:Y:S01]  /*da60*/  MUFU.EX2 R237, R237 ;  /* 0x000000ed00ed7308 */ /* 0x000fe20000000800 */
[----:B------:R-:W-:Y:S07]  /*da70*/  STS.U8 [R185+UR60+0x9100], R163 ;  /* 0x009100a3b9007988 */ /* 0x000fee000800003c */
[----:B------:R-:W0:Y:S01]  /*da80*/  MUFU.EX2 R236, R236 ;  /* 0x000000ec00ec7308 */ /* 0x000e220000000800 */
[----:B------:R-:W-:Y:S07]  /*da90*/  STS.U8 [R185+UR60+0x9200], R161 ;  /* 0x009200a1b9007988 */ /* 0x000fee000800003c */
[----:B------:R-:W-:Y:S01]  /*daa0*/  MUFU.EX2 R235, R235 ;  /* 0x000000eb00eb7308 */ /* 0x000fe20000000800 */
[----:B------:R-:W-:Y:S07]  /*dab0*/  STS.U8 [R185+UR60+0x9700], R22 ;  /* 0x00970016b9007988 */ /* 0x000fee000800003c */
[----:B------:R-:W4:Y:S01]  /*dac0*/  MUFU.EX2 R234, R234 ;  /* 0x000000ea00ea7308 */ /* 0x000f220000000800 */
[----:B------:R5:W-:Y:S07]  /*dad0*/  STS.U8 [R185+UR60+0x9800], R21 ;  /* 0x00980015b9007988 */ /* 0x000bee000800003c */
[----:B------:R-:W-:Y:S01]  /*dae0*/  MUFU.EX2 R233, R233 ;  /* 0x000000e900e97308 */ /* 0x000fe20000000800 */
[----:B------:R2:W-:Y:S07]  /*daf0*/  STS.U8 [R185+UR60+0x9900], R19 ;  /* 0x00990013b9007988 */ /* 0x0005ee000800003c */
[----:B------:R-:W4:Y:S01]  /*db00*/  MUFU.EX2 R232, R232 ;  /* 0x000000e800e87308 */ /* 0x000f220000000800 */
[----:B------:R1:W-:Y:S01]  /*db10*/  STS.U8 [R185+UR60+0x9a00], R17 ;  /* 0x009a0011b9007988 */ /* 0x0003e2000800003c */
[----:B-----5:R-:W-:Y:S01]  /*db20*/  FMUL R21, R205, 1.4426950216293334961 ;  /* 0x3fb8aa3bcd157820 */ /* 0x020fe20000400000 */
[----:B--2---:R-:W-:Y:S01]  /*db30*/  FMUL R19, R206, 1.4426950216293334961 ;  /* 0x3fb8aa3bce137820 */ /* 0x004fe20000400000 */
[----:B------:R-:W-:Y:S01]  /*db40*/  FMUL R22, R204, 1.4426950216293334961 ;  /* 0x3fb8aa3bcc167820 */ /* 0x000fe20000400000 */
[----:B------:R2:W-:Y:S03]  /*db50*/  STS.U8 [R185+UR60+0x9b00], R16 ;  /* 0x009b0010b9007988 */ /* 0x0005e6000800003c */
[----:B------:R-:W-:Y:S01]  /*db60*/  MUFU.EX2 R231, R231 ;  /* 0x000000e700e77308 */ /* 0x000fe20000000800 */
[----:B------:R-:W-:Y:S01]  /*db70*/  FMUL R161, R202, 1.4426950216293334961 ;  /* 0x3fb8aa3bcaa17820 */ /* 0x000fe20000400000 */
[----:B------:R-:W-:Y:S01]  /*db80*/  FMUL R200, R200, 1.4426950216293334961 ;  /* 0x3fb8aa3bc8c87820 */ /* 0x000fe20000400000 */
[----:B-1----:R-:W-:Y:S01]  /*db90*/  FMUL R17, R209, 1.4426950216293334961 ;  /* 0x3fb8aa3bd1117820 */ /* 0x002fe20000400000 */
[----:B------:R-:W-:-:S04]  /*dba0*/  FMUL R163, R201, 1.4426950216293334961 ;  /* 0x3fb8aa3bc9a37820 */ /* 0x000fc80000400000 */
[----:B------:R-:W1:Y:S01]  /*dbb0*/  MUFU.EX2 R230, R230 ;  /* 0x000000e600e67308 */ /* 0x000e620000000800 */
[----:B--2---:R-:W-:-:S07]  /*dbc0*/  FMUL R16, R207, 1.4426950216293334961 ;  /* 0x3fb8aa3bcf107820 */ /* 0x004fce0000400000 */
[----:B------:R-:W-:Y:S08]  /*dbd0*/  MUFU.EX2 R228, R228 ;  /* 0x000000e400e47308 */ /* 0x000ff00000000800 */
[----:B------:R-:W2:Y:S08]  /*dbe0*/  MUFU.EX2 R227, R227 ;  /* 0x000000e300e37308 */ /* 0x000eb00000000800 */
[----:B------:R-:W-:Y:S08]  /*dbf0*/  MUFU.EX2 R226, R226 ;  /* 0x000000e200e27308 */ /* 0x000ff00000000800 */
[----:B------:R-:W5:Y:S08]  /*dc00*/  MUFU.EX2 R224, R224 ;  /* 0x000000e000e07308 */ /* 0x000f700000000800 */
[----:B------:R-:W-:Y:S08]  /*dc10*/  MUFU.EX2 R223, R223 ;  /* 0x000000df00df7308 */ /* 0x000ff00000000800 */
[----:B------:R-:W5:Y:S01]  /*dc20*/  MUFU.EX2 R222, R222 ;  /* 0x000000de00de7308 */ /* 0x000f620000000800 */
[----:B------:R0:W-:Y:S07]  /*dc30*/  STS.U8 [R185+UR60+0x9d00], R4 ;  /* 0x009d0004b9007988 */ /* 0x0001ee000800003c */
[----:B------:R-:W-:Y:S01]  /*dc40*/  MUFU.EX2 R218, R218 ;  /* 0x000000da00da7308 */ /* 0x000fe20000000800 */
[----:B------:R1:W-:Y:S07]  /*dc50*/  STS.U8 [R185+UR60+0x9e00], R0 ;  /* 0x009e0000b9007988 */ /* 0x0003ee000800003c */
[----:B------:R-:W-:Y:S08]  /*dc60*/  MUFU.EX2 R217, R217 ;  /* 0x000000d900d97308 */ /* 0x000ff00000000800 */
[----:B------:R-:W-:Y:S08]  /*dc70*/  MUFU.EX2 R215, R215 ;  /* 0x000000d700d77308 */ /* 0x000ff00000000800 */
[----:B------:R-:W-:Y:S08]  /*dc80*/  MUFU.EX2 R214, R214 ;  /* 0x000000d600d67308 */ /* 0x000ff00000000800 */
[----:B------:R-:W-:Y:S08]  /*dc90*/  MUFU.EX2 R212, R212 ;  /* 0x000000d400d47308 */ /* 0x000ff00000000800 */
[----:B------:R-:W5:Y:S08]  /*dca0*/  MUFU.EX2 R211, R211 ;  /* 0x000000d300d37308 */ /* 0x000f700000000800 */
[----:B------:R-:W-:Y:S08]  /*dcb0*/  MUFU.EX2 R210, R210 ;  /* 0x000000d200d27308 */ /* 0x000ff00000000800 */
[----:B------:R-:W5:Y:S01]  /*dcc0*/  MUFU.EX2 R199, R199 ;  /* 0x000000c700c77308 */ /* 0x000f620000000800 */
[----:B0-----:R-:W-:-:S02]  /*dcd0*/  F2FP.SATFINITE.E4M3.F32.PACK_AB_MERGE_C R4, R238, R239, RZ ;  /* 0x000000efee04723e */ /* 0x001fc400048070ff */
[----:B------:R-:W-:-:S05]  /*dce0*/  F2FP.SATFINITE.E4M3.F32.PACK_AB_MERGE_C R3, R236, R237, RZ ;  /* 0x000000edec03723e */ /* 0x000fca00048070ff */
[----:B------:R-:W-:Y:S01]  /*dcf0*/  MUFU.EX2 R17, R17 ;  /* 0x0000001100117308 */ /* 0x000fe20000000800 */
[----:B----4-:R-:W-:Y:S02]  /*dd00*/  F2FP.SATFINITE.E4M3.F32.PACK_AB_MERGE_C R2, R234, R235, RZ ;  /* 0x000000ebea02723e */ /* 0x010fe400048070ff */
[----:B-1----:R-:W-:-:S05]  /*dd10*/  F2FP.SATFINITE.E4M3.F32.PACK_AB_MERGE_C R0, R232, R233, RZ ;  /* 0x000000e9e800723e */ /* 0x002fca00048070ff */
[----:B------:R-:W0:Y:S08]  /*dd20*/  MUFU.EX2 R16, R16 ;  /* 0x0000001000107308 */ /* 0x000e300000000800 */
[----:B------:R-:W-:Y:S08]  /*dd30*/  MUFU.EX2 R19, R19 ;  /* 0x0000001300137308 */ /* 0x000ff00000000800 */
[----:B------:R-:W1:Y:S08]  /*dd40*/  MUFU.EX2 R21, R21 ;  /* 0x0000001500157308 */ /* 0x000e700000000800 */
[----:B------:R-:W-:Y:S08]  /*dd50*/  MUFU.EX2 R22, R22 ;  /* 0x0000001600167308 */ /* 0x000ff00000000800 */
[----:B------:R-:W4:Y:S08]  /*dd60*/  MUFU.EX2 R161, R161 ;  /* 0x000000a100a17308 */ /* 0x000f300000000800 */
[----:B------:R-:W-:Y:S08]  /*dd70*/  MUFU.EX2 R200, R200 ;  /* 0x000000c800c87308 */ /* 0x000ff00000000800 */
[----:B------:R-:W4:Y:S01]  /*dd80*/  MUFU.EX2 R163, R163 ;  /* 0x000000a300a37308 */ /* 0x000f220000000800 */
[----:B------:R-:W-:-:S02]  /*dd90*/  F2FP.SATFINITE.E4M3.F32.PACK_AB_MERGE_C R4, R230, R231, R4 ;  /* 0x000000e7e604723e */ /* 0x000fc40004807004 */
[----:B--2---:R-:W-:Y:S02]  /*dda0*/  F2FP.SATFINITE.E4M3.F32.PACK_AB_MERGE_C R3, R227, R228, R3 ;  /* 0x000000e4e303723e */ /* 0x004fe40004807003 */
[----:B-----5:R-:W-:Y:S02]  /*ddb0*/  F2FP.SATFINITE.E4M3.F32.PACK_AB_MERGE_C R2, R224, R226, R2 ;  /* 0x000000e2e002723e */ /* 0x020fe40004807002 */
[----:B------:R-:W-:Y:S01]  /*ddc0*/  F2FP.SATFINITE.E4M3.F32.PACK_AB_MERGE_C R0, R222, R223, R0 ;  /* 0x000000dfde00723e */ /* 0x000fe20004807000 */
[----:B------:R2:W-:Y:S01]  /*ddd0*/  STS.U8 [R185+UR60+0x9500], R155 ;  /* 0x0095009bb9007988 */ /* 0x0005e2000800003c */
[----:B------:R-:W-:Y:S02]  /*dde0*/  SEL R14, R4, R3, !P0 ;  /* 0x00000003040e7207 */ /* 0x000fe40004000000 */
[----:B------:R-:W-:Y:S01]  /*ddf0*/  SEL R13, R2, R0, !P0 ;  /* 0x00000000020d7207 */ /* 0x000fe20004000000 */
[----:B------:R5:W-:Y:S01]  /*de00*/  STS.U8 [R185+UR60+0x9600], R153 ;  /* 0x00960099b9007988 */ /* 0x000be2000800003c */
[----:B--2---:R-:W-:-:S02]  /*de10*/  SEL R155, R0, R2, !P0 ;  /* 0x00000002009b7207 */ /* 0x004fc40004000000 */
[----:B------:R-:W-:Y:S02]  /*de20*/  F2FP.SATFINITE.E4M3.F32.PACK_AB_MERGE_C R2, R211, R212, RZ ;  /* 0x000000d4d302723e */ /* 0x000fe400048070ff */
[----:B-----5:R-:W-:Y:S02]  /*de30*/  SEL R153, R3, R4, !P0 ;  /* 0x0000000403997207 */ /* 0x020fe40004000000 */
[----:B------:R-:W-:Y:S02]  /*de40*/  F2FP.SATFINITE.E4M3.F32.PACK_AB_MERGE_C R4, R217, R218, RZ ;  /* 0x000000dad904723e */ /* 0x000fe400048070ff */
[----:B------:R-:W-:Y:S02]  /*de50*/  F2FP.SATFINITE.E4M3.F32.PACK_AB_MERGE_C R3, R214, R215, RZ ;  /* 0x000000d7d603723e */ /* 0x000fe400048070ff */
[----:B------:R-:W-:Y:S02]  /*de60*/  F2FP.SATFINITE.E4M3.F32.PACK_AB_MERGE_C R0, R199, R210, RZ ;  /* 0x000000d2c700723e */ /* 0x000fe400048070ff */
[----:B0-----:R-:W-:-:S02]  /*de70*/  F2FP.SATFINITE.E4M3.F32.PACK_AB_MERGE_C R4, R16, R17, R4 ;  /* 0x000000111004723e */ /* 0x001fc40004807004 */
[----:B-1----:R-:W-:Y:S02]  /*de80*/  F2FP.SATFINITE.E4M3.F32.PACK_AB_MERGE_C R3, R21, R19, R3 ;  /* 0x000000131503723e */ /* 0x002fe40004807003 */
[----:B----4-:R-:W-:Y:S02]  /*de90*/  F2FP.SATFINITE.E4M3.F32.PACK_AB_MERGE_C R2, R161, R22, R2 ;  /* 0x00000016a102723e */ /* 0x010fe40004807002 */
[----:B------:R-:W-:Y:S01]  /*dea0*/  F2FP.SATFINITE.E4M3.F32.PACK_AB_MERGE_C R0, R163, R200, R0 ;  /* 0x000000c8a300723e */ /* 0x000fe20004807000 */
[----:B------:R0:W-:Y:S04]  /*deb0*/  STS.U8 [R185+UR60+0x9300], R159 ;  /* 0x0093009fb9007988 */ /* 0x0001e8000800003c */
[----:B------:R1:W-:Y:S04]  /*dec0*/  STS.U8 [R185+UR60+0x9400], R157 ;  /* 0x0094009db9007988 */ /* 0x0003e8000800003c */
[----:B------:R2:W-:Y:S01]  /*ded0*/  STS.U8 [R185+UR60+0x9c00], R11 ;  /* 0x009c000bb9007988 */ /* 0x0005e2000800003c */
[----:B0-----:R-:W-:-:S02]  /*dee0*/  SEL R159, R0, R2, !P0 ;  /* 0x00000002009f7207 */ /* 0x001fc40004000000 */
[----:B-1----:R-:W-:Y:S02]  /*def0*/  SEL R157, R3, R4, !P0 ;  /* 0x00000004039d7207 */ /* 0x002fe40004000000 */
[----:B--2---:R-:W-:Y:S02]  /*df00*/  SEL R11, R2, R0, !P0 ;  /* 0x00000000020b7207 */ /* 0x004fe40004000000 */
[----:B------:R-:W-:Y:S01]  /*df10*/  LOP3.LUT R0, R216, 0x1, RZ, 0x3c, !PT ;  /* 0x00000001d8007812 */ /* 0x000fe200078e3cff */
[----:B---3--:R0:W-:Y:S04]  /*df20*/  STS.U8 [R185+UR60+0x9f00], R12 ;  /* 0x009f000cb9007988 */ /* 0x0081e8000800003c */
[----:B------:R-:W-:Y:S04]  /*df30*/  SHFL.IDX PT, R153, R153, R0, 0x1f ;  /* 0x00001f0099997589 */ /* 0x000fe800000e0000 */
[----:B------:R-:W-:Y:S01]  /*df40*/  SHFL.IDX PT, R155, R155, R0, 0x1f ;  /* 0x00001f009b9b7589 */ /* 0x000fe200000e0000 */
[----:B0-----:R-:W-:-:S03]  /*df50*/  SEL R12, R4, R3, !P0 ;  /* 0x00000003040c7207 */ /* 0x001fc60004000000 */
[----:B------:R-:W-:Y:S04]  /*df60*/  SHFL.IDX PT, R157, R157, R0, 0x1f ;  /* 0x00001f009d9d7589 */ /* 0x000fe800000e0000 */
[----:B------:R-:W-:Y:S04]  /*df70*/  SHFL.IDX PT, R159, R159, R0, 0x1f ;  /* 0x00001f009f9f7589 */ /* 0x000fe800000e0000 */
[----:B------:R-:W0:Y:S04]  /*df80*/  SHFL.IDX PT, R0, R14, R216, 0x1f ;  /* 0x00001fd80e007589 */ /* 0x000e2800000e0000 */
[----:B------:R-:W1:Y:S04]  /*df90*/  SHFL.IDX PT, R4, R12, R216, 0x1f ;  /* 0x00001fd80c047589 */ /* 0x000e6800000e0000 */
        /* <DEDUP_REMOVED lines=47> */
[----:B------:R-:W-:Y:S04]  /*e290*/  STS.U8 [R18+UR60+0x9e80], R20 ;  /* 0x009e801412007988 */ /* 0x000fe8000800003c */
[----:B------:R-:W-:Y:S01]  /*e2a0*/  STS.U8 [R18+UR60+0x9f80], R15 ;  /* 0x009f800f12007988 */ /* 0x000fe2000800003c */
[----:B------:R2:W-:Y:S06]  /*e2b0*/  MEMBAR.ALL.CTA ;  /* 0x0000000000007992 */ /* 0x0005ec0000008000 */
[----:B--2---:R-:W2:Y:S01]  /*e2c0*/  FENCE.VIEW.ASYNC.S ;  /* 0x00000000000073c6 */ /* 0x004ea20000000000 */
[-CC-:B0-----:R-:W-:Y:S01]  /*e2d0*/  PRMT R152, R0, R221.reuse, R153.reuse ;  /* 0x000000dd00987216 */ /* 0x181fe20000000099 */
[----:B------:R-:W-:Y:S01]  /*e2e0*/  FADD R3, -R10, R252 ;  /* 0x000000fc0a037221 */ /* 0x000fe20000000100 */
[-C--:B------:R-:W-:Y:S01]  /*e2f0*/  PRMT R153, R0, R220.reuse, R153 ;  /* 0x000000dc00997216 */ /* 0x080fe20000000099 */
[----:B------:R-:W-:Y:S01]  /*e300*/  FADD R0, -R9, R246 ;  /* 0x000000f609007221 */ /* 0x000fe20000000100 */
[C-C-:B-1----:R-:W-:Y:S01]  /*e310*/  PRMT R156, R4.reuse, R221, R157.reuse ;  /* 0x000000dd049c7216 */ /* 0x142fe2000000009d */
[----:B--2---:R-:W0:Y:S01]  /*e320*/  SHFL.IDX PT, R2, R13, R216, 0x1f ;  /* 0x00001fd80d027589 */ /* 0x004e2200000e0000 */
[----:B------:R-:W-:Y:S01]  /*e330*/  PRMT R157, R4, R220, R157 ;  /* 0x000000dc049d7216 */ /* 0x000fe2000000009d */
[----:B------:R-:W-:Y:S01]  /*e340*/  FMUL R3, R3, 1.4426950216293334961 ;  /* 0x3fb8aa3b03037820 */ /* 0x000fe20000400000 */
[----:B------:R-:W-:-:S05]  /*e350*/  FMUL R4, R0, 1.4426950216293334961 ;  /* 0x3fb8aa3b00047820 */ /* 0x000fca0000400000 */
[----:B------:R-:W1:Y:S08]  /*e360*/  MUFU.EX2 R3, R3 ;  /* 0x0000000300037308 */ /* 0x000e700000000800 */
[----:B------:R-:W2:Y:S01]  /*e370*/  MUFU.EX2 R4, R4 ;  /* 0x0000000400047308 */ /* 0x000ea20000000800 */
[--C-:B0-----:R-:W-:Y:S01]  /*e380*/  PRMT R154, R2, R221, R155.reuse ;  /* 0x000000dd029a7216 */ /* 0x101fe2000000009b */
[-C--:B-1----:R-:W-:Y:S01]  /*e390*/  FMUL R26, R26, R3.reuse ;  /* 0x000000031a1a7220 */ /* 0x082fe20000400000 */
[-C--:B------:R-:W-:Y:S01]  /*e3a0*/  FMUL R27, R27, R3.reuse ;  /* 0x000000031b1b7220 */ /* 0x080fe20000400000 */
        /* <DEDUP_REMOVED lines=61> */
[----:B------:R-:W-:Y:S01]  /*e780*/  FMUL R151, R151, R3 ;  /* 0x0000000397977220 */ /* 0x000fe20000400000 */
[-C--:B--2---:R-:W-:Y:S01]  /*e790*/  FMUL R24, R24, R4.reuse ;  /* 0x0000000418187220 */ /* 0x084fe20000400000 */
        /* <DEDUP_REMOVED lines=63> */
[----:B------:R-:W-:Y:S01]  /*eb90*/  PRMT R155, R2, R220, R155 ;  /* 0x000000dc029b7216 */ /* 0x000fe2000000009b */
[----:B------:R-:W-:Y:S06]  /*eba0*/  BAR.SYNC.DEFER_BLOCKING 0x0 ;  /* 0x0000000000007b1d */ /* 0x000fec0000010000 */
[----:B------:R-:W-:-:S06]  /*ebb0*/  WARPGROUP.ARRIVE ;  /* 0x00000000000079c5 */ /* 0x000fcc0000000000 */
[----:B------:R-:W-:Y:S01]  /*ebc0*/  QGMMA.64x256x32.F32.E4M3.E4M3 R24, R152, gdesc[UR8], R24, gsb0 ;  /* 0x03e0000898187df3 */ /* 0x000fe20008000818 */
[----:B------:R-:W0:Y:S02]  /*ebd0*/  SHFL.IDX PT, R11, R11, R216, 0x1f ;  /* 0x00001fd80b0b7589 */ /* 0x000e2400000e0000 */
[C-C-:B0-----:R-:W-:Y:S02]  /*ebe0*/  PRMT R158, R11.reuse, R221, R159.reuse ;  /* 0x000000dd0b9e7216 */ /* 0x141fe4000000009f */
[----:B------:R-:W-:Y:S01]  /*ebf0*/  PRMT R159, R11, R220, R159 ;  /* 0x000000dc0b9f7216 */ /* 0x000fe2000000009f */
[----:B------:R-:W-:Y:S02]  /*ec00*/  WARPGROUP.DEPBAR.LE gsb0, 0x0 ;  /* 0x00008000000079c5 */ /* 0x000fe40000010000 */
[----:B------:R-:W-:Y:S04]  /*ec10*/  STL.64 [R1], R24 ;  /* 0x0000001801007387 */ /* 0x000fe80000100a00 */
        /* <DEDUP_REMOVED lines=63> */
[----:B0-----:R-:W2:Y:S04]  /*f010*/  LDL.LU.64 R150, [R1+0x738] ;  /* 0x0007380001967983 */ /* 0x001ea80000300a00 */
[----:B------:R-:W3:Y:S04]  /*f020*/  LDL.LU.64 R148, [R1+0x730] ;  /* 0x0007300001947983 */ /* 0x000ee80000300a00 */
[----:B------:R-:W4:Y:S04]  /*f030*/  LDL.LU.64 R146, [R1+0x728] ;  /* 0x0007280001927983 */ /* 0x000f280000300a00 */
[----:B------:R-:W5:Y:S04]  /*f040*/  LDL.LU.64 R144, [R1+0x720] ;  /* 0x0007200001907983 */ /* 0x000f680000300a00 */
        /* <DEDUP_REMOVED lines=60> */
[----:B------:R-:W3:Y:S04]  /*f410*/  LDL R12, [R1+0x240] ;  /* 0x00024000010c7983 */ /* 0x000ee80000100800 */
[----:B------:R-:W3:Y:S04]  /*f420*/  LDL.LU R11, [R1+0x224] ;  /* 0x00022400010b7983 */ /* 0x000ee80000300800 */
[----:B------:R-:W3:Y:S04]  /*f430*/  LDL.LU R23, [R1+0x218] ;  /* 0x0002180001177983 */ /* 0x000ee80000300800 */
[----:B------:R-:W3:Y:S04]  /*f440*/  LDL.LU R153, [R1+0x21c] ;  /* 0x00021c0001997983 */ /* 0x000ee80000300800 */
[----:B------:R-:W3:Y:S04]  /*f450*/  LDL.LU R152, [R1+0x220] ;  /* 0x0002200001987983 */ /* 0x000ee80000300800 */
[----:B------:R-:W3:Y:S01]  /*f460*/  LDL.LU R20, [R1+0x214] ;  /* 0x0002140001147983 */ /* 0x000ee20000300800 */
[----:B------:R-:W-:Y:S01]  /*f470*/  FADD R0, -R8, R245 ;  /* 0x000000f508007221 */ /* 0x000fe20000000100 */
[----:B------:R-:W-:-:S03]  /*f480*/  FADD R2, -R7, R244 ;  /* 0x000000f407027221 */ /* 0x000fc60000000100 */
[----:B------:R-:W-:Y:S01]  /*f490*/  FMUL R0, R0, 1.4426950216293334961 ;  /* 0x3fb8aa3b00007820 */ /* 0x000fe20000400000 */
[----:B------:R-:W-:-:S05]  /*f4a0*/  FMUL R2, R2, 1.4426950216293334961 ;  /* 0x3fb8aa3b02027820 */ /* 0x000fca0000400000 */
[----:B------:R-:W2:Y:S08]  /*f4b0*/  MUFU.EX2 R0, R0 ;  /* 0x0000000000007308 */ /* 0x000eb00000000800 */
[----:B------:R-:W5:Y:S01]  /*f4c0*/  MUFU.EX2 R2, R2 ;  /* 0x0000000200027308 */ /* 0x000f620000000800 */
[-C--:B--2---:R-:W-:Y:S01]  /*f4d0*/  FMUL R150, R150, R0.reuse ;  /* 0x0000000096967220 */ /* 0x084fe20000400000 */
[-C--:B------:R-:W-:Y:S01]  /*f4e0*/  FMUL R151, R151, R0.reuse ;  /* 0x0000000097977220 */ /* 0x080fe20000400000 */
[-C--:B----4-:R-:W-:Y:S01]  /*f4f0*/  FMUL R146, R146, R0.reuse ;  /* 0x0000000092927220 */ /* 0x090fe20000400000 */
[----:B------:R-:W-:Y:S01]  /*f500*/  FMUL R147, R147, R0 ;  /* 0x0000000093937220 */ /* 0x000fe20000400000 */
[-C--:B-----5:R-:W-:Y:S01]  /*f510*/  FMUL R144, R144, R2.reuse ;  /* 0x0000000290907220 */ /* 0x0a0fe20000400000 */
[-C--:B------:R-:W-:Y:S01]  /*f520*/  FMUL R145, R145, R2.reuse ;  /* 0x0000000291917220 */ /* 0x080fe20000400000 */
[-C--:B---3--:R-:W-:Y:S01]  /*f530*/  FMUL R148, R148, R2.reuse ;  /* 0x0000000294947220 */ /* 0x088fe20000400000 */
[----:B------:R-:W-:Y:S01]  /*f540*/  FMUL R149, R149, R2 ;  /* 0x0000000295957220 */ /* 0x000fe20000400000 */
[-C--:B------:R-:W-:Y:S01]  /*f550*/  FMUL R142, R142, R0.reuse ;  /* 0x000000008e8e7220 */ /* 0x080fe20000400000 */
        /* <DEDUP_REMOVED lines=119> */
[----:B------:R-:W-:Y:S01]  /*fcd0*/  UMOV UR42, UR10 ;  /* 0x0000000a002a7c82 */ /* 0x000fe20008000000 */
[----:B------:R-:W-:-:S04]  /*fce0*/  UMOV UR43, UR11 ;  /* 0x0000000b002b7c82 */ /* 0x000fc80008000000 */
[----:B------:R-:W-:-:S06]  /*fcf0*/  WARPGROUP.ARRIVE ;  /* 0x00000000000079c5 */ /* 0x000fcc0000000000 */
[----:B------:R-:W-:Y:S01]  /*fd00*/  QGMMA.64x256x32.F32.E4M3.E4M3 R24, R156, gdesc[UR40], R24, gsb0 ;  /* 0x03e000289c187df3 */ /* 0x000fe20008000818 */
[----:B------:R-:W-:Y:S01]  /*fd10*/  R2UR UR46, R12 ;  /* 0x000000000c2e72ca */ /* 0x000fe200000e0000 */
[----:B------:R-:W-:Y:S01]  /*fd20*/  FADD R12, R239, R238 ;  /* 0x000000eeef0c7221 */ /* 0x000fe20000000000 */
[----:B------:R-:W-:Y:S01]  /*fd30*/  R2UR UR37, R11 ;  /* 0x000000000b2572ca */ /* 0x000fe200000e0000 */
[----:B------:R-:W-:Y:S01]  /*fd40*/  FADD R13, R231, R230 ;  /* 0x000000e6e70d7221 */ /* 0x000fe20000000000 */
        /* <DEDUP_REMOVED lines=24> */
[----:B------:R-:W-:-:S04]  /*fed0*/  FADD R14, R163, R13 ;  /* 0x0000000da30e7221 */ /* 0x000fc80000000000 */
[----:B------:R-:W0:Y:S04]  /*fee0*/  SHFL.BFLY PT, R13, R12, 0x2, 0x1f ;  /* 0x0c401f000c0d7f89 */ /* 0x000e2800000e0000 */
[----:B------:R-:W1:Y:S01]  /*fef0*/  SHFL.BFLY PT, R17, R14, 0x2, 0x1f ;  /* 0x0c401f000e117f89 */ /* 0x000e6200000e0000 */
[----:B------:R-:W-:-:S03]  /*ff00*/  FADD R16, R199, R16 ;  /* 0x00000010c7107221 */ /* 0x000fc60000000000 */
[----:B------:R-:W2:Y:S04]  /*ff10*/  SHFL.BFLY PT, R15, R11, 0x2, 0x1f ;  /* 0x0c401f000b0f7f89 */ /* 0x000ea800000e0000 */
[----:B------:R-:W3:Y:S01]  /*ff20*/  SHFL.BFLY PT, R18, R16, 0x2, 0x1f ;  /* 0x0c401f0010127f89 */ /* 0x000ee200000e0000 */
[----:B0-----:R-:W-:Y:S01]  /*ff30*/  FADD R13, R12, R13 ;  /* 0x0000000d0c0d7221 */ /* 0x001fe20000000000 */
[----:B-1----:R-:W-:-:S05]  /*ff40*/  FADD R12, R14, R17 ;  /* 0x000000110e0c7221 */ /* 0x002fca0000000000 */
[----:B------:R-:W0:Y:S01]  /*ff50*/  SHFL.BFLY PT, R17, R12, 0x1, 0x1f ;  /* 0x0c201f000c117f89 */ /* 0x000e2200000e0000 */
[----:B--2---:R-:W-:Y:S01]  /*ff60*/  FADD R15, R11, R15 ;  /* 0x0000000f0b0f7221 */ /* 0x004fe20000000000 */
[----:B---3--:R-:W-:Y:S02]  /*ff70*/  FADD R11, R16, R18 ;  /* 0x00000012100b7221 */ /* 0x008fe40000000000 */
[----:B------:R-:W-:Y:S04]  /*ff80*/  SHFL.BFLY PT, R16, R13, 0x1, 0x1f ;  /* 0x0c201f000d107f89 */ /* 0x000fe800000e0000 */
[----:B------:R-:W1:Y:S04]  /*ff90*/  SHFL.BFLY PT, R14, R15, 0x1, 0x1f ;  /* 0x0c201f000f0e7f89 */ /* 0x000e6800000e0000 */
[----:B------:R-:W2:Y:S01]  /*ffa0*/  SHFL.BFLY PT, R18, R11, 0x1, 0x1f ;  /* 0x0c201f000b127f89 */ /* 0x000ea200000e0000 */
[----:B0-----:R-:W-:-:S04]  /*ffb0*/  FADD R12, R12, R17 ;  /* 0x000000110c0c7221 */ /* 0x001fc80000000000 */
[----:B------:R-:W-:-:S05]  /*ffc0*/  FFMA R20, R2, R20, R12 ;  /* 0x0000001402147223 */ /* 0x000fca000000000c */
[----:B------:R0:W-:Y:S01]  /*ffd0*/  STL [R1+0x214], R20 ;  /* 0x0002141401007387 */ /* 0x0001e20000100800 */
[----:B-1----:R-:W-:Y:S01]  /*ffe0*/  FADD R14, R15, R14 ;  /* 0x0000000e0f0e7221 */ /* 0x002fe20000000000 */
[----:B------:R-:W-:Y:S01]  /*fff0*/  UIADD3 UR37, UR37, 0x20, URZ ;  /* 0x0000002025257890 */ /* 0x000fe2000fffe03f */
[----:B------:R-:W-:Y:S01]  /*10000*/  FADD R13, R13, R16 ;  /* 0x000000100d0d7221 */ /* 0x000fe20000000000 */
[----:B0-----:R-:W0:Y:S01]  /*10010*/  LDC R20, c[0x0][0x280] ;  /* 0x0000a000ff147b82 */ /* 0x001e220000000800 */
[----:B--2---:R-:W-:Y:S01]  /*10020*/  FADD R11, R11, R18 ;  /* 0x000000120b0b7221 */ /* 0x004fe20000000000 */
[----:B------:R-:W-:Y:S01]  /*10030*/  FFMA R153, R3, R153, R14 ;  /* 0x0000009903997223 */ /* 0x000fe2000000000e */
[----:B------:R-:W-:Y:S01]  /*10040*/  FFMA R152, R4, R152, R13 ;  /* 0x0000009804987223 */ /* 0x000fe2000000000d */
[----:B------:R-:W-:Y:S02]  /*10050*/  IMAD.U32 R2, RZ, RZ, UR37 ;  /* 0x00000025ff027e24 */ /* 0x000fe4000f8e00ff */
[----:B------:R-:W-:Y:S01]  /*10060*/  FFMA R23, R0, R23, R11 ;  /* 0x0000001700177223 */ /* 0x000fe2000000000b */
[----:B------:R-:W-:Y:S04]  /*10070*/  STL [R1+0x21c], R153 ;  /* 0x00021c9901007387 */ /* 0x000fe80000100800 */
[----:B------:R-:W-:Y:S04]  /*10080*/  STL [R1+0x220], R152 ;  /* 0x0002209801007387 */ /* 0x000fe80000100800 */
[----:B------:R1:W-:Y:S04]  /*10090*/  STL [R1+0x224], R2 ;  /* 0x0002240201007387 */ /* 0x0003e80000100800 */
[----:B------:R2:W-:Y:S04]  /*100a0*/  STL [R1+0x218], R23 ;  /* 0x0002181701007387 */ /* 0x0005e80000100800 */
[----:B------:R2:W-:Y:S04]  /*100b0*/  STL [R1+0x200], R9 ;  /* 0x0002000901007387 */ /* 0x0005e80000100800 */
[----:B------:R2:W-:Y:S04]  /*100c0*/  STL [R1+0x204], R8 ;  /* 0x0002040801007387 */ /* 0x0005e80000100800 */
[----:B------:R2:W-:Y:S01]  /*100d0*/  STL [R1+0x208], R7 ;  /* 0x0002080701007387 */ /* 0x0005e20000100800 */
[----:B0-----:R-:W-:Y:S01]  /*100e0*/  ISETP.LE.AND P1, PT, R20, UR37, PT ;  /* 0x0000002514007c0c */ /* 0x001fe2000bf23270 */
[----:B------:R-:W-:Y:S01]  /*100f0*/  ULEA UR61, UR46, UR61, 0x5 ;  /* 0x0000003d2e3d7291 */ /* 0x000fe2000f8e283f */
[----:B------:R-:W-:Y:S01]  /*10100*/  R2UR UR11, R243 ;  /* 0x00000000f30b72ca */ /* 0x000fe200000e0000 */
[----:B------:R-:W-:Y:S01]  /*10110*/  ULEA UR4, UR5, UR4, 0x5 ;  /* 0x0000000405047291 */ /* 0x000fe2000f8e283f */
[----:B------:R-:W-:-:S02]  /*10120*/  R2UR UR10, R242 ;  /* 0x00000000f20a72ca */ /* 0x000fc400000e0000 */
[----:B------:R-:W-:Y:S02]  /*10130*/  R2UR UR9, R241 ;  /* 0x00000000f10972ca */ /* 0x000fe400000e0000 */
[----:B------:R-:W-:Y:S01]  /*10140*/  R2UR UR8, R240 ;  /* 0x00000000f00872ca */ /* 0x000fe200000e0000 */
[--C-:B------:R-:W-:Y:S02]  /*10150*/  IMAD.MOV.U32 R3, RZ, RZ, R10.reuse ;  /* 0x000000ffff037224 */ /* 0x100fe400078e000a */
[----:B------:R-:W-:Y:S02]  /*10160*/  IMAD.MOV.U32 R4, RZ, RZ, R9 ;  /* 0x000000ffff047224 */ /* 0x000fe400078e0009 */
[----:B------:R-:W-:Y:S02]  /*10170*/  IMAD.MOV.U32 R252, RZ, RZ, R10 ;  /* 0x000000fffffc7224 */ /* 0x000fe400078e000a */
[----:B------:R-:W-:Y:S02]  /*10180*/  IMAD.MOV.U32 R0, RZ, RZ, R8 ;  /* 0x000000ffff007224 */ /* 0x000fe400078e0008 */
[----:B-1----:R-:W-:Y:S01]  /*10190*/  IMAD.MOV.U32 R2, RZ, RZ, R7 ;  /* 0x000000ffff027224 */ /* 0x002fe200078e0007 */
[----:B------:R-:W-:-:S02]  /*101a0*/  WARPGROUP.DEPBAR.LE gsb0, 0x0 ;  /* 0x00008000000079c5 */ /* 0x000fc40000010000 */
[----:B--2---:R-:W-:Y:S05]  /*101b0*/  @!P1 BRA `(.L_x_1) ;  /* 0xffffff9000e49947 */ /* 0x004fea000383ffff */
.L_x_0:
[----:B------:R-:W-:Y:S01]  /*101c0*/  STL [R1+0x54c], R4 ;  /* 0x00054c0401007387 */ /* 0x000fe20000100800 */
[----:B------:R-:W-:Y:S01]  /*101d0*/  IMAD.MOV.U32 R167, RZ, RZ, 0x3dc6b27f ;  /* 0x3dc6b27fffa77424 */ /* 0x000fe200078e00ff */
[----:B------:R-:W-:Y:S08]  /*101e0*/  BAR.SYNC.DEFER_BLOCKING 0x0 ;  /* 0x0000000000007b1d */ /* 0x000ff00000010000 */
[----:B------:R-:W0:Y:S01]  /*101f0*/  S2UR UR9, SR_CTAID.Y ;  /* 0x00000000000979c3 */ /* 0x000e220000002600 */
[----:B------:R-:W-:Y:S01]  /*10200*/  ULDC.64 UR4, c[0x0][0x270] ;  /* 0x00009c0000047ab9 */ /* 0x000fe20000000a00 */
[----:B------:R-:W-:Y:S01]  /*10210*/  STL [R1+0x548], R3 ;  /* 0x0005480301007387 */ /* 0x000fe20000100800 */
[----:B------:R-:W-:-:S03]  /*10220*/  ULDC UR8, c[0x0][0x278] ;  /* 0x00009e0000087ab9 */ /* 0x000fc60000000800 */
[----:B------:R-:W-:Y:S04]  /*10230*/  STL [R1+0x544], R2 ;  /* 0x0005440201007387 */ /* 0x000fe80000100800 */
[----:B------:R1:W-:Y:S04]  /*10240*/  STL [R1+0x540], R0 ;  /* 0x0005400001007387 */ /* 0x0003e80000100800 */
[----:B------:R-:W2:Y:S04]  /*10250*/  LDL.LU R6, [R1+0x214] ;  /* 0x0002140001067983 */ /* 0x000ea80000300800 */
[----:B------:R-:W3:Y:S04]  /*10260*/  LDL.LU R9, [R1+0x220] ;  /* 0x0002200001097983 */ /* 0x000ee80000300800 */
[----:B------:R-:W4:Y:S04]  /*10270*/  LDL.LU R7, [R1+0x218] ;  /* 0x0002180001077983 */ /* 0x000f280000300800 */
[----:B------:R-:W5:Y:S04]  /*10280*/  LDL.LU R12, [R1+0x1ec] ;  /* 0x0001ec00010c7983 */ /* 0x000f680000300800 */
        /* <DEDUP_REMOVED lines=27> */
[----:B------:R-:W5:Y:S01]  /*10440*/  LDL.LU R10, [R1+0x1f8] ;  /* 0x0001f800010a7983 */ /* 0x000f620000300800 */
[C---:B--2---:R-:W-:Y:S01]  /*10450*/  FMUL R8, R6.reuse, 8388608 ;  /* 0x4b00000006087820 */ /* 0x044fe20000400000 */
[----:B------:R-:W-:-:S02]  /*10460*/  FSETP.GEU.AND P0, PT, R6, 1.175494350822287508e-38, PT ;  /* 0x008000000600780b */ /* 0x000fc40003f0e000 */
[----:B------:R-:W-:Y:S01]  /*10470*/  FSETP.GT.AND P1, PT, |R6|, 8.50705917302346158658e+37, PT ;  /* 0x7e8000000600780b */ /* 0x000fe20003f24200 */
[----:B---3--:R-:W-:Y:S01]  /*10480*/  IMAD.MOV.U32 R170, RZ, RZ, R9 ;  /* 0x000000ffffaa7224 */ /* 0x008fe200078e0009 */
[----:B------:R-:W-:Y:S01]  /*10490*/  FSEL R8, R8, R6, !P0 ;  /* 0x0000000608087208 */ /* 0x000fe20004000000 */
[----:B------:R-:W-:Y:S01]  /*104a0*/  FMUL R9, R26, 0.25 ;  /* 0x3e8000001a097820 */ /* 0x000fe20000400000 */
[----:B----4-:R-:W-:-:S03]  /*104b0*/  FSETP.GT.AND P2, PT, |R7|, 8.50705917302346158658e+37, PT ;  /* 0x7e8000000700780b */ /* 0x010fc60003f44200 */
[C---:B------:R-:W-:Y:S01]  /*104c0*/  VIADD R5, R8.reuse, 0xc0cafb0d ;  /* 0xc0cafb0d08057836 */ /* 0x040fe20000000000 */
[----:B------:R-:W-:Y:S02]  /*104d0*/  FSEL R26, R9, R26, P2 ;  /* 0x0000001a091a7208 */ /* 0x000fe40001000000 */
[----:B------:R-:W-:Y:S02]  /*104e0*/  FSEL R9, RZ, -23, P0 ;  /* 0xc1b80000ff097808 */ /* 0x000fe40000000000 */
[----:B------:R-:W-:Y:S02]  /*104f0*/  LOP3.LUT R5, R5, 0xff800000, RZ, 0xc0, !PT ;  /* 0xff80000005057812 */ /* 0x000fe400078ec0ff */
[----:B------:R-:W-:Y:S01]  /*10500*/  ISETP.GE.U32.AND P0, PT, R8, 0x7f800000, PT ;  /* 0x7f8000000800780c */ /* 0x000fe20003f06070 */
[----:B-----5:R-:W-:Y:S02]  /*10510*/  IMAD.MOV.U32 R169, RZ, RZ, R166 ;  /* 0x000000ffffa97224 */ /* 0x020fe400078e00a6 */
[----:B------:R-:W-:-:S02]  /*10520*/  IMAD.MOV.U32 R168, RZ, RZ, R11 ;  /* 0x000000ffffa87224 */ /* 0x000fc400078e000b */
[----:B------:R-:W-:Y:S02]  /*10530*/  IMAD.MOV.U32 R166, RZ, RZ, R10 ;  /* 0x000000ffffa67224 */ /* 0x000fe400078e000a */
[----:B------:R-:W-:-:S05]  /*10540*/  FMUL R10, R24, 0.25 ;  /* 0x3e800000180a7820 */ /* 0x000fca0000400000 */
[----:B------:R-:W-:Y:S01]  /*10550*/  FSEL R24, R10, R24, P1 ;  /* 0x000000180a187208 */ /* 0x000fe20000800000 */
[----:B------:R-:W-:Y:S01]  /*10560*/  IMAD.IADD R10, R8, 0x1, -R5 ;  /* 0x00000001080a7824 */ /* 0x000fe200078e0a05 */
[----:B------:R-:W-:-:S05]  /*10570*/  I2FP.F32.S32 R5, R5 ;  /* 0x0000000500057245 */ /* 0x000fca0000201400 */
[----:B------:R-:W-:Y:S01]  /*10580*/  FFMA.FTZ R11, R5, 1.1920928955078125e-07, R9 ;  /* 0x34000000050b7823 */ /* 0x000fe20000010009 */
[----:B------:R-:W-:-:S04]  /*10590*/  FADD R5, R10, -1 ;  /* 0xbf8000000a057421 */ /* 0x000fc80000000000 */
[----:B------:R-:W-:-:S04]  /*105a0*/  FFMA.FTZ R9, R5, R167, -0.16845393180847167969 ;  /* 0xbe2c7f3005097423 */ /* 0x000fc800000100a7 */
[----:B------:R-:W-:-:S04]  /*105b0*/  FFMA.FTZ R9, R5, R9, 0.1716887056827545166 ;  /* 0x3e2fcf2a05097423 */ /* 0x000fc80000010009 */
[----:B------:R-:W-:-:S04]  /*105c0*/  FFMA.FTZ R9, R5, R9, -0.17900948226451873779 ;  /* 0xbe374e4305097423 */ /* 0x000fc80000010009 */
[----:B------:R-:W-:-:S04]  /*105d0*/  FFMA.FTZ R9, R5, R9, 0.20512372255325317383 ;  /* 0x3e520bf405097423 */ /* 0x000fc80000010009 */
[----:B------:R-:W-:-:S04]  /*105e0*/  FFMA.FTZ R9, R5, R9, -0.24046532809734344482 ;  /* 0xbe763c8b05097423 */ /* 0x000fc80000010009 */
[----:B------:R-:W-:-:S04]  /*105f0*/  FFMA.FTZ R9, R5, R9, 0.28857114911079406738 ;  /* 0x3e93bf9905097423 */ /* 0x000fc80000010009 */
[----:B------:R-:W-:-:S04]  /*10600*/  FFMA.FTZ R9, R5, R9, -0.36067417263984680176 ;  /* 0xbeb8aa4905097423 */ /* 0x000fc80000010009 */
[----:B------:R-:W-:-:S04]  /*10610*/  FFMA.FTZ R9, R5, R9, 0.48089820146560668945 ;  /* 0x3ef6384a05097423 */ /* 0x000fc80000010009 */
[----:B------:R-:W-:-:S04]  /*10620*/  FFMA.FTZ R9, R5, R9, -0.72134751081466674805 ;  /* 0xbf38aa3b05097423 */ /* 0x000fc80000010009 */
[----:B------:R-:W-:-:S04]  /*10630*/  FMUL R9, R5, R9 ;  /* 0x0000000905097220 */ /* 0x000fc80000400000 */
[----:B------:R-:W-:-:S04]  /*10640*/  FMUL R9, R5, R9 ;  /* 0x0000000905097220 */ /* 0x000fc80000400000 */
[----:B------:R-:W-:-:S04]  /*10650*/  FFMA.FTZ R5, R5, 1.4426950216293334961, R9 ;  /* 0x3fb8aa3b05057823 */ /* 0x000fc80000010009 */
[----:B-1----:R-:W-:Y:S01]  /*10660*/  FADD R0, R11, R5 ;  /* 0x000000050b007221 */ /* 0x002fe20000000000 */
[----:B------:R-:W-:-:S04]  /*10670*/  @P0 IMAD.MOV.U32 R5, RZ, RZ, 0x7f800000 ;  /* 0x7f800000ff050424 */ /* 0x000fc800078e00ff */
[----:B------:R-:W-:-:S05]  /*10680*/  @P0 FFMA.FTZ R0, R8, R5, +INF ;  /* 0x7f80000008000423 */ /* 0x000fca0000010005 */
[----:B------:R1:W-:Y:S04]  /*10690*/  STL [R1+0x258], R0 ;  /* 0x0002580001007387 */ /* 0x0003e80000100800 */
[----:B------:R-:W2:Y:S01]  /*106a0*/  LDL.LU R171, [R1+0x21c] ;  /* 0x00021c0001ab7983 */ /* 0x000ea20000300800 */
[----:B------:R-:W-:Y:S01]  /*106b0*/  FMUL R5, R149, 0.25 ;  /* 0x3e80000095057820 */ /* 0x000fe20000400000 */
[----:B------:R-:W-:Y:S01]  /*106c0*/  FSETP.NEU.AND P0, PT, R8, RZ, PT ;  /* 0x000000ff0800720b */ /* 0x000fe20003f0d000 */
[----:B------:R-:W-:Y:S01]  /*106d0*/  FMUL R8, R145, 0.25 ;  /* 0x3e80000091087820 */ /* 0x000fe20000400000 */
[C---:B------:R-:W-:Y:S01]  /*106e0*/  FSETP.GEU.AND P3, PT, |R6|.reuse, 1.175494350822287508e-38, PT ;  /* 0x008000000600780b */ /* 0x040fe20003f6e200 */
[----:B------:R-:W-:Y:S01]  /*106f0*/  @P1 FMUL R6, R6, 0.25 ;  /* 0x3e80000006061820 */ /* 0x000fe20000400000 */
[----:B------:R-:W-:Y:S01]  /*10700*/  FSEL R149, R5, R149, P1 ;  /* 0x0000009505957208 */ /* 0x000fe20000800000 */
[----:B------:R-:W-:Y:S01]  /*10710*/  FMUL R5, R148, 0.25 ;  /* 0x3e80000094057820 */ /* 0x000fe20000400000 */
[----:B------:R-:W-:Y:S01]  /*10720*/  FSEL R145, R8, R145, P1 ;  /* 0x0000009108917208 */ /* 0x000fe20000800000 */
[----:B------:R-:W-:-:S03]  /*10730*/  FMUL R8, R141, 0.25 ;  /* 0x3e8000008d087820 */ /* 0x000fc60000400000 */
[----:B------:R-:W-:Y:S01]  /*10740*/  FSEL R148, R5, R148, P1 ;  /* 0x0000009405947208 */ /* 0x000fe20000800000 */
[----:B------:R-:W-:Y:S01]  /*10750*/  FMUL R5, R144, 0.25 ;  /* 0x3e80000090057820 */ /* 0x000fe20000400000 */
[----:B------:R-:W-:Y:S01]  /*10760*/  FSEL R141, R8, R141, P1 ;  /* 0x0000008d088d7208 */ /* 0x000fe20000800000 */
[----:B------:R-:W-:Y:S02]  /*10770*/  FMUL R8, R137, 0.25 ;  /* 0x3e80000089087820 */ /* 0x000fe40000400000 */
[----:B------:R-:W-:Y:S01]  /*10780*/  @!P3 FMUL R6, R6, 16777216 ;  /* 0x4b8000000606b820 */ /* 0x000fe20000400000 */
[----:B------:R-:W-:Y:S01]  /*10790*/  FSEL R144, R5, R144, P1 ;  /* 0x0000009005907208 */ /* 0x000fe20000800000 */
[----:B------:R-:W-:Y:S01]  /*107a0*/  FMUL R5, R140, 0.25 ;  /* 0x3e8000008c057820 */ /* 0x000fe20000400000 */
[----:B------:R-:W-:Y:S01]  /*107b0*/  FSEL R137, R8, R137, P1 ;  /* 0x0000008908897208 */ /* 0x000fe20000800000 */
[----:B------:R-:W-:Y:S01]  /*107c0*/  FMUL R8, R133, 0.25 ;  /* 0x3e80000085087820 */ /* 0x000fe20000400000 */
[----:B------:R-:W-:Y:S01]  /*107d0*/  @!P3 FMUL R145, R145, 16777216 ;  /* 0x4b8000009191b820 */ /* 0x000fe20000400000 */
[----:B------:R-:W1:Y:S01]  /*107e0*/  MUFU.RCP R6, R6 ;  /* 0x0000000600067308 */ /* 0x000e620000001000 */
[----:B------:R-:W-:Y:S01]  /*107f0*/  FSEL R140, R5, R140, P1 ;  /* 0x0000008c058c7208 */ /* 0x000fe20000800000 */
[----:B------:R-:W-:Y:S01]  /*10800*/  FMUL R5, R136, 0.25 ;  /* 0x3e80000088057820 */ /* 0x000fe20000400000 */
[----:B------:R-:W-:Y:S01]  /*10810*/  FSEL R133, R8, R133, P1 ;  /* 0x0000008508857208 */ /* 0x000fe20000800000 */
[----:B------:R-:W-:Y:S01]  /*10820*/  FMUL R8, R129, 0.25 ;  /* 0x3e80000081087820 */ /* 0x000fe20000400000 */
[----:B------:R-:W-:Y:S01]  /*10830*/  @!P3 FMUL R144, R144, 16777216 ;  /* 0x4b8000009090b820 */ /* 0x000fe20000400000 */
[----:B------:R-:W-:Y:S01]  /*10840*/  @!P3 FMUL R137, R137, 16777216 ;  /* 0x4b8000008989b820 */ /* 0x000fe20000400000 */
        /* <DEDUP_REMOVED lines=10> */
[----:B-1----:R-:W-:Y:S01]  /*108f0*/  FMUL R0, R6, R145 ;  /* 0x0000009106007220 */ /* 0x002fe20000400000 */
[----:B------:R-:W-:Y:S01]  /*10900*/  @!P3 FMUL R129, R129, 16777216 ;  /* 0x4b8000008181b820 */ /* 0x000fe20000400000 */
[----:B------:R-:W-:Y:S01]  /*10910*/  FSEL R128, R5, R128, P1 ;  /* 0x0000008005807208 */ /* 0x000fe20000800000 */
[----:B------:R-:W-:Y:S01]  /*10920*/  FMUL R5, R124, 0.25 ;  /* 0x3e8000007c057820 */ /* 0x000fe20000400000 */
[----:B------:R-:W-:Y:S01]  /*10930*/  FSEL R121, R8, R121, P1 ;  /* 0x0000007908797208 */ /* 0x000fe20000800000 */
[----:B------:R-:W-:Y:S01]  /*10940*/  FMUL R8, R117, 0.25 ;  /* 0x3e80000075087820 */ /* 0x000fe20000400000 */
[C---:B------:R-:W-:Y:S01]  /*10950*/  FMUL R2, R6.reuse, R144 ;  /* 0x0000009006027220 */ /* 0x040fe20000400000 */
[----:B------:R-:W-:Y:S01]  /*10960*/  FMUL R3, R6, R137 ;  /* 0x0000008906037220 */ /* 0x000fe20000400000 */
[----:B------:R-:W-:Y:S01]  /*10970*/  FSEL R124, R5, R124, P1 ;  /* 0x0000007c057c7208 */ /* 0x000fe20000800000 */
[----:B------:R-:W-:Y:S01]  /*10980*/  FMUL R5, R120, 0.25 ;  /* 0x3e80000078057820 */ /* 0x000fe20000400000 */
[----:B------:R-:W-:Y:S01]  /*10990*/  FSEL R117, R8, R117, P1 ;  /* 0x0000007508757208 */ /* 0x000fe20000800000 */
[----:B------:R-:W-:Y:S01]  /*109a0*/  FMUL R8, R113, 0.25 ;  /* 0x3e80000071087820 */ /* 0x000fe20000400000 */
[----:B------:R1:W-:Y:S01]  /*109b0*/  STL [R1+0x550], R0 ;  /* 0x0005500001007387 */ /* 0x0003e20000100800 */
[----:B------:R-:W-:Y:S01]  /*109c0*/  FMUL R4, R6, R136 ;  /* 0x0000008806047220 */ /* 0x000fe20000400000 */
[----:B------:R-:W-:Y:S01]  /*109d0*/  FSEL R120, R5, R120, P1 ;  /* 0x0000007805787208 */ /* 0x000fe20000800000 */
[----:B------:R-:W-:Y:S01]  /*109e0*/  FMUL R5, R116, 0.25 ;  /* 0x3e80000074057820 */ /* 0x000fe20000400000 */
[----:B------:R-:W-:Y:S01]  /*109f0*/  FSEL R113, R8, R113, P1 ;  /* 0x0000007108717208 */ /* 0x000fe20000800000 */
[----:B------:R-:W-:Y:S01]  /*10a00*/  FMUL R8, R109, 0.25 ;  /* 0x3e8000006d087820 */ /* 0x000fe20000400000 */
[----:B------:R-:W-:Y:S01]  /*10a10*/  @!P3 FMUL R128, R128, 16777216 ;  /* 0x4b8000008080b820 */ /* 0x000fe20000400000 */
[----:B------:R-:W-:Y:S01]  /*10a20*/  STL [R1+0x554], R2 ;  /* 0x0005540201007387 */ /* 0x000fe20000100800 */
[----:B------:R-:W-:Y:S01]  /*10a30*/  FSEL R116, R5, R116, P1 ;  /* 0x0000007405747208 */ /* 0x000fe20000800000 */
[----:B------:R-:W-:Y:S01]  /*10a40*/  FMUL R5, R112, 0.25 ;  /* 0x3e80000070057820 */ /* 0x000fe20000400000 */
[----:B------:R-:W-:Y:S01]  /*10a50*/  FSEL R109, R8, R109, P1 ;  /* 0x0000006d086d7208 */ /* 0x000fe20000800000 */
[----:B------:R-:W-:Y:S01]  /*10a60*/  FMUL R8, R105, 0.25 ;  /* 0x3e80000069087820 */ /* 0x000fe20000400000 */
[----:B-1----:R-:W-:Y:S01]  /*10a70*/  FMUL R0, R6, R129 ;  /* 0x0000008106007220 */ /* 0x002fe20000400000 */
[----:B------:R-:W-:Y:S01]  /*10a80*/  STL [R1+0x558], R3 ;  /* 0x0005580301007387 */ /* 0x000fe20000100800 */
[----:B------:R-:W-:Y:S01]  /*10a90*/  FSEL R112, R5, R112, P1 ;  /* 0x0000007005707208 */ /* 0x000fe20000800000 */
[----:B------:R-:W-:Y:S01]  /*10aa0*/  FMUL R5, R108, 0.25 ;  /* 0x3e8000006c057820 */ /* 0x000fe20000400000 */
[----:B------:R-:W-:Y:S01]  /*10ab0*/  FSEL R105, R8, R105, P1 ;  /* 0x0000006908697208 */ /* 0x000fe20000800000 */
[----:B------:R-:W-:Y:S01]  /*10ac0*/  FMUL R8, R101, 0.25 ;  /* 0x3e80000065087820 */ /* 0x000fe20000400000 */
[----:B------:R-:W-:Y:S01]  /*10ad0*/  STL [R1+0x55c], R4 ;  /* 0x00055c0401007387 */ /* 0x000fe20000100800 */
[----:B------:R-:W-:Y:S01]  /*10ae0*/  @!P3 FMUL R121, R121, 16777216 ;  /* 0x4b8000007979b820 */ /* 0x000fe20000400000 */
[----:B------:R-:W-:Y:S01]  /*10af0*/  FSEL R108, R5, R108, P1 ;  /* 0x0000006c056c7208 */ /* 0x000fe20000800000 */
[----:B------:R-:W-:Y:S01]  /*10b00*/  FMUL R5, R104, 0.25 ;  /* 0x3e80000068057820 */ /* 0x000fe20000400000 */
[----:B------:R-:W-:Y:S01]  /*10b10*/  FSEL R101, R8, R101, P1 ;  /* 0x0000006508657208 */ /* 0x000fe20000800000 */
[----:B------:R-:W-:Y:S01]  /*10b20*/  FMUL R8, R97, 0.25 ;  /* 0x3e80000061087820 */ /* 0x000fe20000400000 */
[----:B------:R1:W-:Y:S01]  /*10b30*/  STL [R1+0x244], R0 ;  /* 0x0002440001007387 */ /* 0x0003e20000100800 */
        /* <DEDUP_REMOVED lines=11> */
[C---:B-1----:R-:W-:Y:S01]  /*10bf0*/  FMUL R0, R6.reuse, R128 ;  /* 0x0000008006007220 */ /* 0x042fe20000400000 */
[----:B------:R-:W-:Y:S01]  /*10c00*/  FMUL R2, R6, R121 ;  /* 0x0000007906027220 */ /* 0x000fe20000400000 */
[----:B------:R-:W-:Y:S01]  /*10c10*/  FSEL R96, R5, R96, P1 ;  /* 0x0000006005607208 */ /* 0x000fe20000800000 */
[----:B------:R-:W-:Y:S01]  /*10c20*/  FMUL R5, R92, 0.25 ;  /* 0x3e8000005c057820 */ /* 0x000fe20000400000 */
[----:B------:R-:W-:Y:S01]  /*10c30*/  FSEL R89, R8, R89, P1 ;  /* 0x0000005908597208 */ /* 0x000fe20000800000 */
[----:B------:R-:W-:Y:S01]  /*10c40*/  FMUL R8, R85, 0.25 ;  /* 0x3e80000055087820 */ /* 0x000fe20000400000 */
[----:B------:R-:W-:Y:S01]  /*10c50*/  FMUL R3, R6, R120 ;  /* 0x0000007806037220 */ /* 0x000fe20000400000 */
[----:B------:R1:W-:Y:S01]  /*10c60*/  STL [R1+0x560], R0 ;  /* 0x0005600001007387 */ /* 0x0003e20000100800 */
[----:B------:R-:W-:Y:S01]  /*10c70*/  FSEL R92, R5, R92, P1 ;  /* 0x0000005c055c7208 */ /* 0x000fe20000800000 */
[----:B------:R-:W-:Y:S01]  /*10c80*/  FMUL R5, R88, 0.25 ;  /* 0x3e80000058057820 */ /* 0x000fe20000400000 */
[----:B------:R-:W-:Y:S01]  /*10c90*/  FSEL R85, R8, R85, P1 ;  /* 0x0000005508557208 */ /* 0x000fe20000800000 */
[----:B------:R-:W-:Y:S01]  /*10ca0*/  FMUL R8, R81, 0.25 ;  /* 0x3e80000051087820 */ /* 0x000fe20000400000 */
[----:B------:R-:W-:Y:S01]  /*10cb0*/  FMUL R4, R6, R113 ;  /* 0x0000007106047220 */ /* 0x000fe20000400000 */
[----:B------:R-:W-:Y:S01]  /*10cc0*/  @!P3 FMUL R105, R105, 16777216 ;  /* 0x4b8000006969b820 */ /* 0x000fe20000400000 */
        /* <DEDUP_REMOVED lines=87> */
[----:B------:R-:W-:Y:S01]  /*11240*/  FMUL R8, R6, R72 ;  /* 0x0000004806087220 */ /* 0x000fe20000400000 */
[----:B------:R-:W-:Y:S01]  /*11250*/  @!P3 FMUL R125, R125, 16777216 ;  /* 0x4b8000007d7db820 */ /* 0x000fe20000400000 */
[----:B------:R-:W-:Y:S01]  /*11260*/  @!P3 FMUL R124, R124, 16777216 ;  /* 0x4b8000007c7cb820 */ /* 0x000fe20000400000 */
[----:B------:R-:W-:Y:S01]  /*11270*/  FSEL R28, R5, R28, P1 ;  /* 0x0000001c051c7208 */ /* 0x000fe20000800000 */
[----:B------:R-:W-:Y:S01]  /*11280*/  @!P3 FMUL R117, R117, 16777216 ;  /* 0x4b8000007575b820 */ /* 0x000fe20000400000 */
[----:B------:R3:W-:Y:S01]  /*11290*/  STL [R1+0x204], R8 ;  /* 0x0002040801007387 */ /* 0x0007e20000100800 */
[----:B------:R-:W-:Y:S01]  /*112a0*/  @!P3 FMUL R116, R116, 16777216 ;  /* 0x4b8000007474b820 */ /* 0x000fe20000400000 */
        /* <DEDUP_REMOVED lines=36> */
[C---:B------:R-:W-:Y:S01]  /*114f0*/  FMUL R242, R6.reuse, R149 ;  /* 0x0000009506f27220 */ /* 0x040fe20000400000 */
        /* <DEDUP_REMOVED lines=15> */
[C---:B-1----:R-:W-:Y:S01]  /*115f0*/  FMUL R0, R6.reuse, R88 ;  /* 0x0000005806007220 */ /* 0x042fe20000400000 */
[C---:B------:R-:W-:Y:S01]  /*11600*/  FMUL R85, R6.reuse, R85 ;  /* 0x0000005506557220 */ /* 0x040fe20000400000 */
[C---:B------:R-:W-:Y:S01]  /*11610*/  FMUL R84, R6.reuse, R84 ;  /* 0x0000005406547220 */ /* 0x040fe20000400000 */
[C---:B------:R-:W-:Y:S01]  /*11620*/  FMUL R2, R6.reuse, R81 ;  /* 0x0000005106027220 */ /* 0x040fe20000400000 */
[C---:B------:R-:W-:Y:S01]  /*11630*/  FMUL R3, R6.reuse, R80 ;  /* 0x0000005006037220 */ /* 0x040fe20000400000 */
[C---:B------:R-:W-:Y:S01]  /*11640*/  FMUL R77, R6.reuse, R77 ;  /* 0x0000004d064d7220 */ /* 0x040fe20000400000 */
[C---:B------:R-:W-:Y:S01]  /*11650*/  FMUL R76, R6.reuse, R76 ;  /* 0x0000004c064c7220 */ /* 0x040fe20000400000 */
[----:B------:R-:W-:Y:S01]  /*11660*/  FMUL R4, R6, R73 ;  /* 0x0000004906047220 */ /* 0x000fe20000400000 */
[----:B--2---:R-:W-:-:S02]  /*11670*/  IMAD.MOV.U32 R5, RZ, RZ, R171 ;  /* 0x000000ffff057224 */ /* 0x004fc400078e00ab */
[----:B------:R-:W-:Y:S02]  /*11680*/  IMAD.MOV.U32 R171, RZ, RZ, R169 ;  /* 0x000000ffffab7224 */ /* 0x000fe400078e00a9 */
[----:B------:R-:W-:Y:S02]  /*11690*/  IMAD.MOV.U32 R169, RZ, RZ, R168 ;  /* 0x000000ffffa97224 */ /* 0x000fe400078e00a8 */
[----:B------:R-:W-:Y:S02]  /*116a0*/  IMAD.MOV.U32 R168, RZ, RZ, R166 ;  /* 0x000000ffffa87224 */ /* 0x000fe400078e00a6 */
[----:B------:R-:W-:Y:S02]  /*116b0*/  IMAD.MOV.U32 R166, RZ, RZ, R165 ;  /* 0x000000ffffa67224 */ /* 0x000fe400078e00a5 */
[----:B------:R-:W-:Y:S02]  /*116c0*/  IMAD.MOV.U32 R165, RZ, RZ, R164 ;  /* 0x000000ffffa57224 */ /* 0x000fe400078e00a4 */
[----:B------:R-:W-:-:S02]  /*116d0*/  IMAD.MOV.U32 R164, RZ, RZ, R163 ;  /* 0x000000ffffa47224 */ /* 0x000fc400078e00a3 */
        /* <DEDUP_REMOVED lines=11> */
[----:B------:R-:W2:Y:S01]  /*11790*/  LDL.LU R152, [R1+0x11c] ;  /* 0x00011c0001987983 */ /* 0x000ea20000300800 */
[C---:B---3--:R-:W-:Y:S01]  /*117a0*/  FMUL R8, R5.reuse, 8388608 ;  /* 0x4b00000005087820 */ /* 0x048fe20000400000 */
[----:B------:R-:W-:Y:S01]  /*117b0*/  FSETP.GEU.AND P1, PT, R5, 1.175494350822287508e-38, PT ;  /* 0x008000000500780b */ /* 0x000fe20003f2e000 */
[----:B------:R-:W-:-:S02]  /*117c0*/  IMAD.MOV.U32 R211, RZ, RZ, R154 ;  /* 0x000000ffffd37224 */ /* 0x000fc400078e009a */
[----:B------:R-:W-:Y:S01]  /*117d0*/  FMUL R69, R6, R69 ;  /* 0x0000004506457220 */ /* 0x000fe20000400000 */
[----:B------:R-:W-:Y:S01]  /*117e0*/  IMAD.MOV.U32 R210, RZ, RZ, R153 ;  /* 0x000000ffffd27224 */ /* 0x000fe200078e0099 */
[----:B------:R-:W-:Y:S01]  /*117f0*/  FSEL R8, R8, R5, !P1 ;  /* 0x0000000508087208 */ /* 0x000fe20004800000 */
[----:B------:R-:W-:Y:S01]  /*11800*/  IMAD.MOV.U32 R213, RZ, RZ, R156 ;  /* 0x000000ffffd57224 */ /* 0x000fe200078e009c */
[----:B------:R-:W-:Y:S01]  /*11810*/  FSEL R11, RZ, -23, P1 ;  /* 0xc1b80000ff0b7808 */ /* 0x000fe20000800000 */
[----:B------:R-:W-:Y:S01]  /*11820*/  IMAD.MOV.U32 R212, RZ, RZ, R155 ;  /* 0x000000ffffd47224 */ /* 0x000fe200078e009b */
[C---:B------:R-:W-:Y:S01]  /*11830*/  ISETP.GE.U32.AND P1, PT, R8.reuse, 0x7f800000, PT ;  /* 0x7f8000000800780c */ /* 0x040fe20003f26070 */
[----:B------:R-:W-:Y:S02]  /*11840*/  VIADD R9, R8, 0xc0cafb0d ;  /* 0xc0cafb0d08097836 */ /* 0x000fe40000000000 */
[----:B------:R-:W-:Y:S01]  /*11850*/  FMUL R68, R6, R68 ;  /* 0x0000004406447220 */ /* 0x000fe20000400000 */
[----:B------:R-:W-:-:S02]  /*11860*/  IMAD.MOV.U32 R215, RZ, RZ, R158 ;  /* 0x000000ffffd77224 */ /* 0x000fc400078e009e */
[C---:B------:R-:W-:Y:S01]  /*11870*/  FMUL R251, R6.reuse, R65 ;  /* 0x0000004106fb7220 */ /* 0x040fe20000400000 */
[----:B------:R-:W-:Y:S01]  /*11880*/  IMAD.MOV.U32 R214, RZ, RZ, R157 ;  /* 0x000000ffffd67224 */ /* 0x000fe200078e009d */
[----:B------:R-:W-:Y:S01]  /*11890*/  LOP3.LUT R9, R9, 0xff800000, RZ, 0xc0, !PT ;  /* 0xff80000009097812 */ /* 0x000fe200078ec0ff */
[----:B------:R-:W-:Y:S02]  /*118a0*/  IMAD.MOV.U32 R218, RZ, RZ, R160 ;  /* 0x000000ffffda7224 */ /* 0x000fe400078e00a0 */
[C---:B------:R-:W-:Y:S01]  /*118b0*/  FMUL R247, R6.reuse, R64 ;  /* 0x0000004006f77220 */ /* 0x040fe20000400000 */
[----:B------:R-:W-:Y:S02]  /*118c0*/  IMAD.MOV.U32 R217, RZ, RZ, R159 ;  /* 0x000000ffffd97224 */ /* 0x000fe400078e009f */
[----:B------:R-:W-:Y:S01]  /*118d0*/  FMUL R61, R6, R61 ;  /* 0x0000003d063d7220 */ /* 0x000fe20000400000 */
[----:B------:R-:W-:Y:S01]  /*118e0*/  IMAD.IADD R10, R8, 0x1, -R9 ;  /* 0x00000001080a7824 */ /* 0x000fe200078e0a09 */
[----:B------:R-:W-:Y:S01]  /*118f0*/  I2FP.F32.S32 R9, R9 ;  /* 0x0000000900097245 */ /* 0x000fe20000201400 */
[----:B------:R-:W-:-:S02]  /*11900*/  IMAD.MOV.U32 R222, RZ, RZ, R162 ;  /* 0x000000ffffde7224 */ /* 0x000fc400078e00a2 */
[----:B------:R-:W-:Y:S01]  /*11910*/  FMUL R60, R6, R60 ;  /* 0x0000003c063c7220 */ /* 0x000fe20000400000 */
[----:B------:R-:W-:Y:S01]  /*11920*/  FADD R10, R10, -1 ;  /* 0xbf8000000a0a7421 */ /* 0x000fe20000000000 */
[----:B------:R-:W-:Y:S02]  /*11930*/  IMAD.MOV.U32 R219, RZ, RZ, R161 ;  /* 0x000000ffffdb7224 */ /* 0x000fe400078e00a1 */
[----:B------:R-:W-:Y:S01]  /*11940*/  FFMA.FTZ R9, R9, 1.1920928955078125e-07, R11 ;  /* 0x3400000009097823 */ /* 0x000fe2000001000b */
[----:B------:R-:W-:Y:S02]  /*11950*/  IMAD.MOV.U32 R224, RZ, RZ, R164 ;  /* 0x000000ffffe07224 */ /* 0x000fe400078e00a4 */
[----:B------:R-:W-:Y:S01]  /*11960*/  FFMA.FTZ R11, R10, R167, -0.16845393180847167969 ;  /* 0xbe2c7f300a0b7423 */ /* 0x000fe200000100a7 */
[----:B------:R-:W-:Y:S02]  /*11970*/  IMAD.MOV.U32 R223, RZ, RZ, R163 ;  /* 0x000000ffffdf7224 */ /* 0x000fe400078e00a3 */
[----:B------:R-:W-:Y:S01]  /*11980*/  FMUL R243, R6, R57 ;  /* 0x0000003906f37220 */ /* 0x000fe20000400000 */
[----:B------:R-:W-:-:S02]  /*11990*/  IMAD.MOV.U32 R226, RZ, RZ, R166 ;  /* 0x000000ffffe27224 */ /* 0x000fc400078e00a6 */
[----:B------:R-:W-:Y:S01]  /*119a0*/  FFMA.FTZ R11, R10, R11, 0.1716887056827545166 ;  /* 0x3e2fcf2a0a0b7423 */ /* 0x000fe2000001000b */
[----:B------:R-:W-:Y:S02]  /*119b0*/  IMAD.MOV.U32 R225, RZ, RZ, R165 ;  /* 0x000000ffffe17224 */ /* 0x000fe400078e00a5 */
[C---:B------:R-:W-:Y:S01]  /*119c0*/  FMUL R53, R6.reuse, R53 ;  /* 0x0000003506357220 */ /* 0x040fe20000400000 */
[----:B------:R-:W-:Y:S01]  /*119d0*/  FMUL R52, R6, R52 ;  /* 0x0000003406347220 */ /* 0x000fe20000400000 */
[----:B------:R-:W-:Y:S01]  /*119e0*/  FFMA.FTZ R11, R10, R11, -0.17900948226451873779 ;  /* 0xbe374e430a0b7423 */ /* 0x000fe2000001000b */
[C---:B------:R-:W-:Y:S01]  /*119f0*/  FMUL R49, R6.reuse, R49 ;  /* 0x0000003106317220 */ /* 0x040fe20000400000 */
[C---:B------:R-:W-:Y:S01]  /*11a00*/  FMUL R48, R6.reuse, R48 ;  /* 0x0000003006307220 */ /* 0x040fe20000400000 */
[----:B------:R-:W-:Y:S01]  /*11a10*/  FMUL R45, R6, R45 ;  /* 0x0000002d062d7220 */ /* 0x000fe20000400000 */
[----:B------:R-:W-:Y:S01]  /*11a20*/  FFMA.FTZ R11, R10, R11, 0.20512372255325317383 ;  /* 0x3e520bf40a0b7423 */ /* 0x000fe2000001000b */
[C---:B------:R-:W-:Y:S01]  /*11a30*/  FMUL R44, R6.reuse, R44 ;  /* 0x0000002c062c7220 */ /* 0x040fe20000400000 */
[C---:B------:R-:W-:Y:S01]  /*11a40*/  FMUL R41, R6.reuse, R41 ;  /* 0x0000002906297220 */ /* 0x040fe20000400000 */
[----:B------:R-:W-:Y:S01]  /*11a50*/  FMUL R40, R6, R40 ;  /* 0x0000002806287220 */ /* 0x000fe20000400000 */
[----:B------:R-:W-:Y:S01]  /*11a60*/  FFMA.FTZ R11, R10, R11, -0.24046532809734344482 ;  /* 0xbe763c8b0a0b7423 */ /* 0x000fe2000001000b */
[C---:B------:R-:W-:Y:S01]  /*11a70*/  FMUL R37, R6.reuse, R37 ;  /* 0x0000002506257220 */ /* 0x040fe20000400000 */
[C---:B------:R-:W-:Y:S01]  /*11a80*/  FMUL R36, R6.reuse, R36 ;  /* 0x0000002406247220 */ /* 0x040fe20000400000 */
[----:B------:R-:W-:Y:S01]  /*11a90*/  FMUL R33, R6, R33 ;  /* 0x0000002106217220 */ /* 0x000fe20000400000 */
[----:B------:R-:W-:Y:S01]  /*11aa0*/  FFMA.FTZ R11, R10, R11, 0.28857114911079406738 ;  /* 0x3e93bf990a0b7423 */ /* 0x000fe2000001000b */
[C---:B------:R-:W-:Y:S01]  /*11ab0*/  FMUL R32, R6.reuse, R32 ;  /* 0x0000002006207220 */ /* 0x040fe20000400000 */
[C---:B------:R-:W-:Y:S01]  /*11ac0*/  FMUL R29, R6.reuse, R29 ;  /* 0x0000001d061d7220 */ /* 0x040fe20000400000 */
[----:B------:R-:W-:Y:S01]  /*11ad0*/  FMUL R28, R6, R28 ;  /* 0x0000001c061c7220 */ /* 0x000fe20000400000 */
[----:B------:R-:W-:Y:S01]  /*11ae0*/  FFMA.FTZ R11, R10, R11, -0.36067417263984680176 ;  /* 0xbeb8aa490a0b7423 */ /* 0x000fe2000001000b */
[C---:B------:R-:W-:Y:S01]  /*11af0*/  FMUL R25, R6.reuse, R25 ;  /* 0x0000001906197220 */ /* 0x040fe20000400000 */
[----:B------:R-:W-:Y:S01]  /*11b00*/  FMUL R24, R6, R24 ;  /* 0x0000001806187220 */ /* 0x000fe20000400000 */
[----:B------:R-:W-:Y:S01]  /*11b10*/  FMUL R6, R171, 0.25 ;  /* 0x3e800000ab067820 */ /* 0x000fe20000400000 */
[----:B------:R-:W-:Y:S01]  /*11b20*/  FFMA.FTZ R11, R10, R11, 0.48089820146560668945 ;  /* 0x3ef6384a0a0b7423 */ /* 0x000fe2000001000b */
[----:B------:R-:W-:Y:S01]  /*11b30*/  FSETP.GT.AND P3, PT, |R5|, 8.50705917302346158658e+37, PT ;  /* 0x7e8000000500780b */ /* 0x000fe20003f64200 */
[----:B------:R-:W-:-:S02]  /*11b40*/  IMAD.MOV.U32 R227, RZ, RZ, R168 ;  /* 0x000000ffffe37224 */ /* 0x000fc400078e00a8 */
[----:B------:R-:W-:Y:S01]  /*11b50*/  FFMA.FTZ R11, R10, R11, -0.72134751081466674805 ;  /* 0xbf38aa3b0a0b7423 */ /* 0x000fe2000001000b */
[----:B------:R-:W-:Y:S01]  /*11b60*/  IMAD.MOV.U32 R189, RZ, RZ, R170 ;  /* 0x000000ffffbd7224 */ /* 0x000fe200078e00aa */
[----:B------:R-:W-:Y:S01]  /*11b70*/  FSEL R6, R6, R171, P3 ;  /* 0x000000ab06067208 */ /* 0x000fe20001800000 */
[----:B------:R-:W-:Y:S02]  /*11b80*/  IMAD.MOV.U32 R228, RZ, RZ, R169 ;  /* 0x000000ffffe47224 */ /* 0x000fe400078e00a9 */
[----:B------:R-:W-:-:S04]  /*11b90*/  FMUL R11, R10, R11 ;  /* 0x0000000b0a0b7220 */ /* 0x000fc80000400000 */
[----:B------:R-:W-:-:S04]  /*11ba0*/  FMUL R11, R10, R11 ;  /* 0x0000000b0a0b7220 */ /* 0x000fc80000400000 */
[----:B------:R-:W-:-:S04]  /*11bb0*/  FFMA.FTZ R11, R10, 1.4426950216293334961, R11 ;  /* 0x3fb8aa3b0a0b7823 */ /* 0x000fc8000001000b */
[----:B------:R-:W-:Y:S01]  /*11bc0*/  FADD R56, R9, R11 ;  /* 0x0000000b09387221 */ /* 0x000fe20000000000 */
[----:B------:R-:W-:-:S04]  /*11bd0*/  @P1 IMAD.MOV.U32 R9, RZ, RZ, 0x7f800000 ;  /* 0x7f800000ff091424 */ /* 0x000fc800078e00ff */
[----:B------:R-:W-:-:S05]  /*11be0*/  @P1 FFMA.FTZ R56, R8, R9, +INF ;  /* 0x7f80000008381423 */ /* 0x000fca0000010009 */
[----:B------:R1:W-:Y:S04]  /*11bf0*/  STL [R1+0x8], R56 ;  /* 0x0000083801007387 */ /* 0x0003e80000100800 */
        /* <DEDUP_REMOVED lines=17> */
[----:B--2---:R-:W-:-:S03]  /*11d10*/  IMAD.MOV.U32 R209, RZ, RZ, R152 ;  /* 0x000000ffffd17224 */ /* 0x004fc600078e0098 */
[----:B------:R-:W2:Y:S04]  /*11d20*/  LDL.LU R152, [R1+0x8c] ;  /* 0x00008c0001987983 */ /* 0x000ea80000300800 */
        /* <DEDUP_REMOVED lines=36> */
[----:B------:R-:W2:Y:S01]  /*11f70*/  LDL.LU R185, [R1] ;  /* 0x0000000001b97983 */ /* 0x000ea20000300800 */
[----:B------:R-:W-:Y:S01]  /*11f80*/  FMUL R10, R12, 0.25 ;  /* 0x3e8000000c0a7820 */ /* 0x000fe20000400000 */
[----:B------:R-:W-:-:S04]  /*11f90*/  FMUL R11, R14, 0.25 ;  /* 0x3e8000000e0b7820 */ /* 0x000fc80000400000 */
[----:B------:R-:W-:Y:S01]  /*11fa0*/  FSEL R10, R10, R12, P3 ;  /* 0x0000000c0a0a7208 */ /* 0x000fe20001800000 */
[----:B------:R-:W-:Y:S01]  /*11fb0*/  FMUL R12, R13, 0.25 ;  /* 0x3e8000000d0c7820 */ /* 0x000fe20000400000 */
[----:B------:R-:W-:Y:S01]  /*11fc0*/  FSEL R11, R11, R14, P3 ;  /* 0x0000000e0b0b7208 */ /* 0x000fe20001800000 */
[----:B------:R-:W-:Y:S01]  /*11fd0*/  FMUL R14, R15, 0.25 ;  /* 0x3e8000000f0e7820 */ /* 0x000fe20000400000 */
[C---:B------:R-:W-:Y:S02]  /*11fe0*/  FSETP.GEU.AND P4, PT, |R5|.reuse, 1.175494350822287508e-38, PT ;  /* 0x008000000500780b */ /* 0x040fe40003f8e200 */
[----:B------:R-:W-:Y:S01]  /*11ff0*/  FSEL R12, R12, R13, P3 ;  /* 0x0000000d0c0c7208 */ /* 0x000fe20001800000 */
[----:B------:R-:W-:Y:S01]  /*12000*/  FMUL R13, R16, 0.25 ;  /* 0x3e800000100d7820 */ /* 0x000fe20000400000 */
[----:B------:R-:W-:Y:S01]  /*12010*/  FSEL R14, R14, R15, P3 ;  /* 0x0000000f0e0e7208 */ /* 0x000fe20001800000 */
[----:B------:R-:W-:Y:S01]  /*12020*/  FMUL R15, R18, 0.25 ;  /* 0x3e800000120f7820 */ /* 0x000fe20000400000 */
[----:B------:R-:W-:-:S02]  /*12030*/  @P3 FMUL R5, R5, 0.25 ;  /* 0x3e80000005053820 */ /* 0x000fc40000400000 */
        /* <DEDUP_REMOVED lines=8> */
[----:B------:R-:W-:Y:S02]  /*120c0*/  FMUL R19, R22, 0.25 ;  /* 0x3e80000016137820 */ /* 0x000fe40000400000 */
[----:B------:R-:W0:Y:S01]  /*120d0*/  MUFU.RCP R5, R5 ;  /* 0x0000000500057308 */ /* 0x000e220000001000 */
[----:B------:R-:W-:Y:S01]  /*120e0*/  FSEL R17, R17, R20, P3 ;  /* 0x0000001411117208 */ /* 0x000fe20001800000 */
[----:B------:R-:W-:Y:S01]  /*120f0*/  FMUL R20, R21, 0.25 ;  /* 0x3e80000015147820 */ /* 0x000fe20000400000 */
[----:B------:R-:W-:Y:S01]  /*12100*/  FSEL R19, R19, R22, P3 ;  /* 0x0000001613137208 */ /* 0x000fe20001800000 */
[----:B------:R-:W-:Y:S01]  /*12110*/  FMUL R22, R23, 0.25 ;  /* 0x3e80000017167820 */ /* 0x000fe20000400000 */
[----:B------:R-:W-:Y:S01]  /*12120*/  FSETP.NEU.AND P1, PT, R8, RZ, PT ;  /* 0x000000ff0800720b */ /* 0x000fe20003f2d000 */
[----:B------:R-:W-:Y:S01]  /*12130*/  FMUL R8, R228, 0.25 ;  /* 0x3e800000e4087820 */ /* 0x000fe20000400000 */
[----:B------:R-:W-:Y:S01]  /*12140*/  FSEL R20, R20, R21, P3 ;  /* 0x0000001514147208 */ /* 0x000fe20001800000 */
[----:B------:R-:W-:Y:S01]  /*12150*/  FMUL R9, R227, 0.25 ;  /* 0x3e800000e3097820 */ /* 0x000fe20000400000 */
[----:B------:R-:W-:Y:S01]  /*12160*/  FSEL R22, R22, R23, P3 ;  /* 0x0000001716167208 */ /* 0x000fe20001800000 */
[----:B------:R-:W-:Y:S01]  /*12170*/  FMUL R21, R226, 0.25 ;  /* 0x3e800000e2157820 */ /* 0x000fe20000400000 */
[----:B------:R-:W-:Y:S01]  /*12180*/  FMUL R23, R225, 0.25 ;  /* 0x3e800000e1177820 */ /* 0x000fe20000400000 */
[----:B-1----:R-:W-:Y:S01]  /*12190*/  FMUL R56, R224, 0.25 ;  /* 0x3e800000e0387820 */ /* 0x002fe20000400000 */
[----:B------:R-:W-:Y:S01]  /*121a0*/  FMUL R57, R223, 0.25 ;  /* 0x3e800000df397820 */ /* 0x000fe20000400000 */
        /* <DEDUP_REMOVED lines=11> */
[----:B---3--:R-:W-:Y:S01]  /*12260*/  FMUL R105, R208, 0.25 ;  /* 0x3e800000d0697820 */ /* 0x008fe20000400000 */
[----:B----4-:R-:W-:Y:S01]  /*12270*/  FMUL R108, R207, 0.25 ;  /* 0x3e800000cf6c7820 */ /* 0x010fe20000400000 */
[----:B-----5:R-:W-:Y:S01]  /*12280*/  FMUL R109, R206, 0.25 ;  /* 0x3e800000ce6d7820 */ /* 0x020fe20000400000 */
        /* <DEDUP_REMOVED lines=14> */
[----:B------:R-:W-:Y:S01]  /*12370*/  FSEL R8, R8, R228, P3 ;  /* 0x000000e408087208 */ /* 0x000fe20001800000 */
[----:B------:R-:W-:Y:S01]  /*12380*/  @!P4 FMUL R10, R10, 16777216 ;  /* 0x4b8000000a0ac820 */ /* 0x000fe20000400000 */
[----:B------:R-:W-:-:S02]  /*12390*/  FSEL R9, R9, R227, P3 ;  /* 0x000000e309097208 */ /* 0x000fc40001800000 */
[----:B------:R-:W-:Y:S02]  /*123a0*/  FSEL R21, R21, R226, P3 ;  /* 0x000000e215157208 */ /* 0x000fe40001800000 */
[----:B------:R-:W-:Y:S02]  /*123b0*/  FSEL R23, R23, R225, P3 ;  /* 0x000000e117177208 */ /* 0x000fe40001800000 */
[----:B------:R-:W-:Y:S02]  /*123c0*/  FSEL R56, R56, R224, P3 ;  /* 0x000000e038387208 */ /* 0x000fe40001800000 */
[----:B------:R-:W-:Y:S02]  /*123d0*/  FSEL R57, R57, R223, P3 ;  /* 0x000000df39397208 */ /* 0x000fe40001800000 */
[----:B------:R-:W-:Y:S02]  /*123e0*/  FSEL R64, R64, R222, P3 ;  /* 0x000000de40407208 */ /* 0x000fe40001800000 */
[----:B------:R-:W-:-:S02]  /*123f0*/  FSEL R65, R65, R219, P3 ;  /* 0x000000db41417208 */ /* 0x000fc40001800000 */
[----:B------:R-:W-:Y:S02]  /*12400*/  FSEL R72, R72, R218, P3 ;  /* 0x000000da48487208 */ /* 0x000fe40001800000 */
[----:B------:R-:W-:Y:S02]  /*12410*/  FSEL R73, R73, R217, P3 ;  /* 0x000000d949497208 */ /* 0x000fe40001800000 */
[----:B------:R-:W-:Y:S02]  /*12420*/  FSEL R80, R80, R215, P3 ;  /* 0x000000d750507208 */ /* 0x000fe40001800000 */
[----:B------:R-:W-:Y:S02]  /*12430*/  FSEL R81, R81, R214, P3 ;  /* 0x000000d651517208 */ /* 0x000fe40001800000 */
[----:B------:R-:W-:Y:S02]  /*12440*/  FSEL R93, R93, R213, P3 ;  /* 0x000000d55d5d7208 */ /* 0x000fe40001800000 */
[----:B------:R-:W-:-:S02]  /*12450*/  FSEL R97, R97, R212, P3 ;  /* 0x000000d461617208 */ /* 0x000fc40001800000 */
[----:B------:R-:W-:Y:S01]  /*12460*/  FSEL R100, R100, R211, P3 ;  /* 0x000000d364647208 */ /* 0x000fe20001800000 */
[----:B--2---:R-:W-:Y:S01]  /*12470*/  FMUL R148, R152, 0.25 ;  /* 0x3e80000098947820 */ /* 0x004fe20000400000 */
[----:B------:R-:W-:-:S04]  /*12480*/  FMUL R149, R154, 0.25 ;  /* 0x3e8000009a957820 */ /* 0x000fc80000400000 */
[----:B------:R-:W-:Y:S01]  /*12490*/  FSEL R148, R148, R152, P3 ;  /* 0x0000009894947208 */ /* 0x000fe20001800000 */
[----:B------:R-:W-:Y:S01]  /*124a0*/  FMUL R152, R153, 0.25 ;  /* 0x3e80000099987820 */ /* 0x000fe20000400000 */
[----:B------:R-:W-:-:S04]  /*124b0*/  FSEL R149, R149, R154, P3 ;  /* 0x0000009a95957208 */ /* 0x000fc80001800000 */
[----:B------:R-:W-:Y:S01]  /*124c0*/  FSEL R152, R152, R153, P3 ;  /* 0x0000009998987208 */ /* 0x000fe20001800000 */
[----:B------:R-:W-:Y:S01]  /*124d0*/  FMUL R153, R156, 0.25 ;  /* 0x3e8000009c997820 */ /* 0x000fe20000400000 */
[----:B------:R-:W-:-:S04]  /*124e0*/  FMUL R154, R155, 0.25 ;  /* 0x3e8000009b9a7820 */ /* 0x000fc80000400000 */
[----:B------:R-:W-:Y:S02]  /*124f0*/  FSEL R153, R153, R156, P3 ;  /* 0x0000009c99997208 */ /* 0x000fe40001800000 */
        /* <DEDUP_REMOVED lines=22> */
[----:B------:R-:W-:Y:S01]  /*12660*/  FMUL R166, R190, 0.25 ;  /* 0x3e800000bea67820 */ /* 0x000fe20000400000 */
        /* <DEDUP_REMOVED lines=20> */
[----:B------:R-:W-:Y:S01]  /*127b0*/  FSEL R166, R166, R190, P3 ;  /* 0x000000bea6a67208 */ /* 0x000fe20001800000 */
        /* <DEDUP_REMOVED lines=63> */
[C---:B0-----:R-:W-:Y:S01]  /*12bb0*/  FMUL R88, R5.reuse, R10 ;  /* 0x0000000a05587220 */ /* 0x041fe20000400000 */
[----:B------:R-:W-:Y:S01]  /*12bc0*/  FMUL R10, R5, R6 ;  /* 0x00000006050a7220 */ /* 0x000fe20000400000 */
[----:B------:R-:W-:Y:S01]  /*12bd0*/  FMUL R6, R151, 0.25 ;  /* 0x3e80000097067820 */ /* 0x000fe20000400000 */
        /* <DEDUP_REMOVED lines=61> */
[----:B------:R-:W-:Y:S01]  /*12fb0*/  FMUL R166, R5, R166 ;  /* 0x000000a605a67220 */ /* 0x000fe20000400000 */
[----:B------:R-:W-:Y:S01]  /*12fc0*/  FMUL R5, R150, 0.25 ;  /* 0x3e80000096057820 */ /* 0x000fe20000400000 */
[----:B------:R-:W-:Y:S01]  /*12fd0*/  FSEL R151, R6, R151, P2 ;  /* 0x0000009706977208 */ /* 0x000fe20001000000 */
[----:B------:R-:W-:-:S03]  /*12fe0*/  FMUL R6, R147, 0.25 ;  /* 0x3e80000093067820 */ /* 0x000fc60000400000 */
[----:B------:R-:W-:Y:S01]  /*12ff0*/  FSEL R150, R5, R150, P2 ;  /* 0x0000009605967208 */ /* 0x000fe20001000000 */
        /* <DEDUP_REMOVED lines=46> */
[----:B------:R-:W-:Y:S02]  /*132e0*/  IMAD.MOV.U32 R230, RZ, RZ, R184 ;  /* 0x000000ffffe67224 */ /* 0x000fe400078e00b8 */
[----:B------:R-:W-:Y:S01]  /*132f0*/  FMUL R6, R99, 0.25 ;  /* 0x3e80000063067820 */ /* 0x000fe20000400000 */
[----:B------:R-:W-:Y:S01]  /*13300*/  IMAD.MOV.U32 R234, RZ, RZ, R186 ;  /* 0x000000ffffea7224 */ /* 0x000fe200078e00ba */
[----:B------:R-:W2:Y:S01]  /*13310*/  LDL.LU R184, [R1+0x160] ;  /* 0x0001600001b87983 */ /* 0x000ea20000300800 */
[----:B------:R-:W-:Y:S01]  /*13320*/  FSEL R102, R5, R102, P2 ;  /* 0x0000006605667208 */ /* 0x000fe20001000000 */
[----:B------:R-:W-:Y:S02]  /*13330*/  FMUL R5, R98, 0.25 ;  /* 0x3e80000062057820 */ /* 0x000fe40000400000 */
[----:B------:R-:W3:Y:S01]  /*13340*/  LDL.LU R186, [R1+0x150] ;  /* 0x0001500001ba7983 */ /* 0x000ee20000300800 */
[----:B------:R-:W-:Y:S01]  /*13350*/  IMAD.MOV.U32 R221, RZ, RZ, R185 ;  /* 0x000000ffffdd7224 */ /* 0x000fe200078e00b9 */
[----:B------:R-:W-:Y:S01]  /*13360*/  FSEL R99, R6, R99, P2 ;  /* 0x0000006306637208 */ /* 0x000fe20001000000 */
[----:B------:R-:W-:Y:S01]  /*13370*/  IMAD.MOV.U32 R220, RZ, RZ, R188 ;  /* 0x000000ffffdc7224 */ /* 0x000fe200078e00bc */
[----:B------:R-:W4:Y:S01]  /*13380*/  LDL.LU R185, [R1+0x144] ;  /* 0x0001440001b97983 */ /* 0x000f220000300800 */
[----:B------:R-:W-:Y:S01]  /*13390*/  FMUL R6, R95, 0.25 ;  /* 0x3e8000005f067820 */ /* 0x000fe20000400000 */
[----:B------:R-:W-:-:S02]  /*133a0*/  IMAD.MOV.U32 R235, RZ, RZ, R187 ;  /* 0x000000ffffeb7224 */ /* 0x000fc400078e00bb */
[----:B------:R-:W5:Y:S01]  /*133b0*/  LDL.LU R188, [R1+0x140] ;  /* 0x0001400001bc7983 */ /* 0x000f620000300800 */
[----:B------:R-:W-:Y:S01]  /*133c0*/  FSEL R98, R5, R98, P2 ;  /* 0x0000006205627208 */ /* 0x000fe20001000000 */
[----:B------:R-:W-:Y:S02]  /*133d0*/  FMUL R5, R94, 0.25 ;  /* 0x3e8000005e057820 */ /* 0x000fe40000400000 */
[----:B------:R-:W2:Y:S01]  /*133e0*/  LDL.LU R187, [R1+0x134] ;  /* 0x0001340001bb7983 */ /* 0x000ea20000300800 */
[----:B------:R-:W-:Y:S01]  /*133f0*/  FSEL R95, R6, R95, P2 ;  /* 0x0000005f065f7208 */ /* 0x000fe20001000000 */
[----:B------:R-:W-:Y:S01]  /*13400*/  FMUL R6, R91, 0.25 ;  /* 0x3e8000005b067820 */ /* 0x000fe20000400000 */
[----:B------:R-:W-:Y:S01]  /*13410*/  FSEL R94, R5, R94, P2 ;  /* 0x0000005e055e7208 */ /* 0x000fe20001000000 */
[----:B------:R-:W4:Y:S01]  /*13420*/  LDL.LU R190, [R1+0x130] ;  /* 0x0001300001be7983 */ /* 0x000f220000300800 */
[----:B------:R-:W-:Y:S01]  /*13430*/  FMUL R5, R90, 0.25 ;  /* 0x3e8000005a057820 */ /* 0x000fe20000400000 */
[----:B------:R-:W-:Y:S01]  /*13440*/  IMAD.MOV.U32 R19, RZ, RZ, R189 ;  /* 0x000000ffff137224 */ /* 0x000fe200078e00bd */
[----:B------:R-:W-:Y:S01]  /*13450*/  FSEL R91, R6, R91, P2 ;  /* 0x0000005b065b7208 */ /* 0x000fe20001000000 */
[----:B------:R-:W5:Y:S01]  /*13460*/  LDL.LU R189, [R1+0x124] ;  /* 0x0001240001bd7983 */ /* 0x000f620000300800 */
[----:B------:R-:W-:Y:S01]  /*13470*/  FMUL R6, R87, 0.25 ;  /* 0x3e80000057067820 */ /* 0x000fe20000400000 */
[----:B------:R-:W-:-:S02]  /*13480*/  FSEL R90, R5, R90, P2 ;  /* 0x0000005a055a7208 */ /* 0x000fc40001000000 */
[----:B------:R-:W5:Y:S01]  /*13490*/  LDL.LU R192, [R1+0x120] ;  /* 0x0001200001c07983 */ /* 0x000f620000300800 */
[----:B------:R-:W-:-:S03]  /*134a0*/  FMUL R5, R86, 0.25 ;  /* 0x3e80000056057820 */ /* 0x000fc60000400000 */
[----:B------:R-:W5:Y:S01]  /*134b0*/  LDL.LU R191, [R1+0x114] ;  /* 0x0001140001bf7983 */ /* 0x000f620000300800 */
[----:B------:R-:W-:Y:S01]  /*134c0*/  FSEL R87, R6, R87, P2 ;  /* 0x0000005706577208 */ /* 0x000fe20001000000 */
[----:B------:R-:W-:Y:S01]  /*134d0*/  FMUL R6, R83, 0.25 ;  /* 0x3e80000053067820 */ /* 0x000fe20000400000 */
[----:B------:R-:W-:Y:S01]  /*134e0*/  FSEL R86, R5, R86, P2 ;  /* 0x0000005605567208 */ /* 0x000fe20001000000 */
[----:B------:R-:W5:Y:S01]  /*134f0*/  LDL.LU R194, [R1+0x110] ;  /* 0x0001100001c27983 */ /* 0x000f620000300800 */
[----:B------:R-:W-:Y:S02]  /*13500*/  FMUL R5, R82, 0.25 ;  /* 0x3e80000052057820 */ /* 0x000fe40000400000 */
        /* <DEDUP_REMOVED lines=43> */
[----:B------:R-:W-:-:S03]  /*137c0*/  FSEL R55, R6, R55, P2 ;  /* 0x0000003706377208 */ /* 0x000fc60001000000 */
[----:B------:R-:W5:Y:S01]  /*137d0*/  LDL.LU R210, [R1+0x90] ;  /* 0x0000900001d27983 */ /* 0x000f620000300800 */
[----:B------:R-:W-:-:S03]  /*137e0*/  FMUL R6, R51, 0.25 ;  /* 0x3e80000033067820 */ /* 0x000fc60000400000 */
[----:B------:R-:W5:Y:S01]  /*137f0*/  LDL.LU R209, [R1+0x84] ;  /* 0x0000840001d17983 */ /* 0x000f620000300800 */
[----:B------:R-:W-:-:S03]  /*13800*/  FSEL R54, R5, R54, P2 ;  /* 0x0000003605367208 */ /* 0x000fc60001000000 */
[----:B------:R-:W5:Y:S01]  /*13810*/  LDL.LU R212, [R1+0x80] ;  /* 0x0000800001d47983 */ /* 0x000f620000300800 */
[----:B------:R-:W-:-:S03]  /*13820*/  FMUL R5, R50, 0.25 ;  /* 0x3e80000032057820 */ /* 0x000fc60000400000 */
[----:B------:R-:W5:Y:S04]  /*13830*/  LDL.LU R211, [R1+0x74] ;  /* 0x0000740001d37983 */ /* 0x000f680000300800 */
        /* <DEDUP_REMOVED lines=18> */
[----:B------:R-:W-:Y:S01]  /*13960*/  FMUL R5, R42, 0.25 ;  /* 0x3e8000002a057820 */ /* 0x000fe20000400000 */
[----:B------:R-:W-:Y:S01]  /*13970*/  FSEL R43, R6, R43, P2 ;  /* 0x0000002b062b7208 */ /* 0x000fe20001000000 */
[----:B------:R-:W-:Y:S01]  /*13980*/  FMUL R6, R39, 0.25 ;  /* 0x3e80000027067820 */ /* 0x000fe20000400000 */
[C---:B------:R-:W-:Y:S01]  /*13990*/  FMUL R11, R7.reuse, 8388608 ;  /* 0x4b000000070b7820 */ /* 0x040fe20000400000 */
[----:B------:R-:W-:Y:S01]  /*139a0*/  FSETP.GEU.AND P3, PT, R7, 1.175494350822287508e-38, PT ;  /* 0x008000000700780b */ /* 0x000fe20003f6e000 */
[----:B------:R-:W5:Y:S01]  /*139b0*/  LDL.LU R223, [R1+0x14] ;  /* 0x0000140001df7983 */ /* 0x000f620000300800 */
[----:B------:R-:W-:Y:S01]  /*139c0*/  FSEL R42, R5, R42, P2 ;  /* 0x0000002a052a7208 */ /* 0x000fe20001000000 */
[----:B------:R-:W-:Y:S01]  /*139d0*/  FMUL R5, R38, 0.25 ;  /* 0x3e80000026057820 */ /* 0x000fe20000400000 */
[----:B------:R-:W-:Y:S01]  /*139e0*/  FSEL R39, R6, R39, P2 ;  /* 0x0000002706277208 */ /* 0x000fe20001000000 */
[----:B------:R-:W-:Y:S01]  /*139f0*/  FMUL R6, R35, 0.25 ;  /* 0x3e80000023067820 */ /* 0x000fe20000400000 */
[----:B------:R-:W-:Y:S01]  /*13a00*/  FSEL R11, R11, R7, !P3 ;  /* 0x000000070b0b7208 */ /* 0x000fe20005800000 */
[----:B------:R-:W5:Y:S01]  /*13a10*/  LDL.LU R227, [R1+0x10] ;  /* 0x0000100001e37983 */ /* 0x000f620000300800 */
[----:B------:R-:W-:Y:S01]  /*13a20*/  FSEL R38, R5, R38, P2 ;  /* 0x0000002605267208 */ /* 0x000fe20001000000 */
[----:B------:R-:W-:Y:S01]  /*13a30*/  FMUL R5, R34, 0.25 ;  /* 0x3e80000022057820 */ /* 0x000fe20000400000 */
[----:B------:R-:W-:Y:S01]  /*13a40*/  FSEL R35, R6, R35, P2 ;  /* 0x0000002306237208 */ /* 0x000fe20001000000 */
[----:B------:R-:W-:Y:S01]  /*13a50*/  FMUL R6, R31, 0.25 ;  /* 0x3e8000001f067820 */ /* 0x000fe20000400000 */
[----:B------:R-:W-:Y:S01]  /*13a60*/  FSETP.GEU.AND P4, PT, |R7|, 1.175494350822287508e-38, PT ;  /* 0x008000000700780b */ /* 0x000fe20003f8e200 */
[----:B------:R-:W5:Y:S01]  /*13a70*/  LDL.LU R226, [R1+0x4] ;  /* 0x0000040001e27983 */ /* 0x000f620000300800 */
[----:B------:R-:W-:Y:S01]  /*13a80*/  FSEL R34, R5, R34, P2 ;  /* 0x0000002205227208 */ /* 0x000fe20001000000 */
[----:B------:R-:W-:Y:S01]  /*13a90*/  FMUL R5, R30, 0.25 ;  /* 0x3e8000001e057820 */ /* 0x000fe20000400000 */
[----:B------:R-:W-:Y:S01]  /*13aa0*/  FSEL R31, R6, R31, P2 ;  /* 0x0000001f061f7208 */ /* 0x000fe20001000000 */
[----:B------:R-:W-:-:S03]  /*13ab0*/  VIADD R6, R11, 0xc0cafb0d ;  /* 0xc0cafb0d0b067836 */ /* 0x000fc60000000000 */
[----:B------:R-:W-:Y:S01]  /*13ac0*/  FSEL R30, R5, R30, P2 ;  /* 0x0000001e051e7208 */ /* 0x000fe20001000000 */
[----:B------:R-:W-:Y:S01]  /*13ad0*/  FMUL R5, R27, 0.25 ;  /* 0x3e8000001b057820 */ /* 0x000fe20000400000 */
[----:B------:R-:W-:Y:S01]  /*13ae0*/  @P2 FMUL R7, R7, 0.25 ;  /* 0x3e80000007072820 */ /* 0x000fe20000400000 */
[----:B------:R-:W-:-:S03]  /*13af0*/  LOP3.LUT R6, R6, 0xff800000, RZ, 0xc0, !PT ;  /* 0xff80000006067812 */ /* 0x000fc600078ec0ff */
[----:B------:R-:W-:Y:S01]  /*13b00*/  FSEL R27, R5, R27, P2 ;  /* 0x0000001b051b7208 */ /* 0x000fe20001000000 */
[----:B------:R-:W-:Y:S01]  /*13b10*/  @!P4 FMUL R7, R7, 16777216 ;  /* 0x4b8000000707c820 */ /* 0x000fe20000400000 */
[----:B------:R-:W-:Y:S02]  /*13b20*/  FSEL R5, RZ, -23, P3 ;  /* 0xc1b80000ff057808 */ /* 0x000fe40001800000 */
[----:B------:R-:W-:Y:S02]  /*13b30*/  I2FP.F32.S32 R18, R6 ;  /* 0x0000000600127245 */ /* 0x000fe40000201400 */
[C---:B------:R-:W-:Y:S01]  /*13b40*/  FSETP.GEU.AND P2, PT, R19.reuse, 1.175494350822287508e-38, PT ;  /* 0x008000001300780b */ /* 0x040fe20003f4e000 */
[----:B------:R-:W0:Y:S02]  /*13b50*/  MUFU.RCP R7, R7 ;  /* 0x0000000700077308 */ /* 0x000e240000001000 */
[----:B------:R-:W-:Y:S01]  /*13b60*/  FFMA.FTZ R5, R18, 1.1920928955078125e-07, R5 ;  /* 0x3400000012057823 */ /* 0x000fe20000010005 */
[----:B------:R-:W-:-:S05]  /*13b70*/  FMUL R18, R19, 8388608 ;  /* 0x4b00000013127820 */ /* 0x000fca0000400000 */
[----:B------:R-:W-:Y:S01]  /*13b80*/  FSEL R18, R18, R19, !P2 ;  /* 0x0000001312127208 */ /* 0x000fe20005000000 */
[----:B------:R-:W-:Y:S01]  /*13b90*/  @!P4 FMUL R151, R151, 16777216 ;  /* 0x4b8000009797c820 */ /* 0x000fe20000400000 */
[----:B------:R-:W-:-:S03]  /*13ba0*/  @!P4 FMUL R150, R150, 16777216 ;  /* 0x4b8000009696c820 */ /* 0x000fc60000400000 */
[----:B------:R-:W-:Y:S02]  /*13bb0*/  VIADD R23, R18, 0xc0cafb0d ;  /* 0xc0cafb0d12177836 */ /* 0x000fe40000000000 */
        /* <DEDUP_REMOVED lines=62> */
[----:B------:R-:W-:Y:S01]  /*13fa0*/  LOP3.LUT R23, R23, 0xff800000, RZ, 0xc0, !PT ;  /* 0xff80000017177812 */ /* 0x000fe200078ec0ff */
[C---:B0-----:R-:W-:Y:S01]  /*13fb0*/  FMUL R151, R7.reuse, R151 ;  /* 0x0000009707977220 */ /* 0x041fe20000400000 */
        /* <DEDUP_REMOVED lines=63> */
[----:B------:R-:W-:Y:S01]  /*143b0*/  I2FP.F32.S32 R26, R23 ;  /* 0x00000017001a7245 */ /* 0x000fe20000201400 */
[----:B------:R-:W-:Y:S01]  /*143c0*/  IMAD.IADD R23, R18, 0x1, -R23 ;  /* 0x0000000112177824 */ /* 0x000fe200078e0a17 */
[----:B------:R-:W-:-:S03]  /*143d0*/  FSEL R22, RZ, -23, P2 ;  /* 0xc1b80000ff167808 */ /* 0x000fc60001000000 */
[----:B------:R-:W-:Y:S02]  /*143e0*/  FADD R23, R23, -1 ;  /* 0xbf80000017177421 */ /* 0x000fe40000000000 */
[----:B------:R-:W-:Y:S02]  /*143f0*/  FFMA.FTZ R22, R26, 1.1920928955078125e-07, R22 ;  /* 0x340000001a167823 */ /* 0x000fe40000010016 */
        /* <DEDUP_REMOVED lines=9> */
[----:B------:R-:W-:Y:S01]  /*14490*/  FMUL R26, R23, R26 ;  /* 0x0000001a171a7220 */ /* 0x000fe20000400000 */
[----:B------:R-:W-:-:S03]  /*144a0*/  IMAD.IADD R6, R11, 0x1, -R6 ;  /* 0x000000010b067824 */ /* 0x000fc600078e0a06 */
[----:B------:R-:W-:-:S04]  /*144b0*/  FMUL R26, R23, R26 ;  /* 0x0000001a171a7220 */ /* 0x000fc80000400000 */
[----:B------:R-:W-:Y:S01]  /*144c0*/  FFMA.FTZ R26, R23, 1.4426950216293334961, R26 ;  /* 0x3fb8aa3b171a7823 */ /* 0x000fe2000001001a */
[----:B------:R-:W-:-:S03]  /*144d0*/  FADD R23, R6, -1 ;  /* 0xbf80000006177421 */ /* 0x000fc60000000000 */
[----:B------:R-:W-:Y:S01]  /*144e0*/  FADD R6, R22, R26 ;  /* 0x0000001a16067221 */ /* 0x000fe20000000000 */
        /* <DEDUP_REMOVED lines=8> */
[----:B------:R-:W-:Y:S01]  /*14570*/  FFMA.FTZ R22, R23, R22, -0.72134751081466674805 ;  /* 0xbf38aa3b17167423 */ /* 0x000fe20000010016 */
[----:B------:R-:W-:-:S03]  /*14580*/  ISETP.GE.U32.AND P2, PT, R18, 0x7f800000, PT ;  /* 0x7f8000001200780c */ /* 0x000fc60003f46070 */
[----:B------:R-:W-:-:S04]  /*14590*/  FMUL R22, R23, R22 ;  /* 0x0000001617167220 */ /* 0x000fc80000400000 */
[----:B------:R-:W-:-:S04]  /*145a0*/  FMUL R22, R23, R22 ;  /* 0x0000001617167220 */ /* 0x000fc80000400000 */
[----:B------:R-:W-:-:S04]  /*145b0*/  FFMA.FTZ R22, R23, 1.4426950216293334961, R22 ;  /* 0x3fb8aa3b17167823 */ /* 0x000fc80000010016 */
[----:B------:R-:W-:Y:S01]  /*145c0*/  FADD R5, R5, R22 ;  /* 0x0000001605057221 */ /* 0x000fe20000000000 */
[----:B------:R-:W-:Y:S02]  /*145d0*/  @P2 IMAD.MOV.U32 R22, RZ, RZ, 0x7f800000 ;  /* 0x7f800000ff162424 */ /* 0x000fe400078e00ff */
[----:B------:R-:W-:Y:S02]  /*145e0*/  FMUL R167, R170, 0.25 ;  /* 0x3e800000aaa77820 */ /* 0x000fe40000400000 */
[----:B------:R-:W-:Y:S01]  /*145f0*/  @P2 FFMA.FTZ R6, R18, R22, +INF ;  /* 0x7f80000012062423 */ /* 0x000fe20000010016 */
[----:B------:R-:W-:-:S04]  /*14600*/  FSETP.GT.AND P2, PT, |R19|, 8.50705917302346158658e+37, PT ;  /* 0x7e8000001300780b */ /* 0x000fc80003f44200 */
[----:B------:R-:W-:Y:S01]  /*14610*/  FSEL R167, R167, R170, P2 ;  /* 0x000000aaa7a77208 */ /* 0x000fe20001000000 */
[----:B------:R-:W-:-:S05]  /*14620*/  FMUL R170, R171, 0.25 ;  /* 0x3e800000abaa7820 */ /* 0x000fca0000400000 */
        /* <DEDUP_REMOVED lines=13> */
[----:B---3--:R-:W-:Y:S01]  /*14700*/  FMUL R183, R186, 0.25 ;  /* 0x3e800000bab77820 */ /* 0x008fe20000400000 */
[----:B------:R-:W-:-:S04]  /*14710*/  FMUL R26, R168, 0.25 ;  /* 0x3e800000a81a7820 */ /* 0x000fc80000400000 */
[----:B------:R-:W-:Y:S01]  /*14720*/  FSEL R183, R183, R186, P2 ;  /* 0x000000bab7b77208 */ /* 0x000fe20001000000 */
[----:B--2---:R-:W-:Y:S01]  /*14730*/  FMUL R186, R187, 0.25 ;  /* 0x3e800000bbba7820 */ /* 0x004fe20000400000 */
[----:B------:R-:W-:Y:S01]  /*14740*/  FSEL R26, R26, R168, P2 ;  /* 0x000000a81a1a7208 */ /* 0x000fe20001000000 */
[----:B------:R-:W-:-:S03]  /*14750*/  FMUL R168, R169, 0.25 ;  /* 0x3e800000a9a87820 */ /* 0x000fc60000400000 */
[----:B------:R-:W-:Y:S01]  /*14760*/  FSEL R186, R186, R187, P2 ;  /* 0x000000bbbaba7208 */ /* 0x000fe20001000000 */
[----:B----4-:R-:W-:Y:S01]  /*14770*/  FMUL R187, R190, 0.25 ;  /* 0x3e800000bebb7820 */ /* 0x010fe20000400000 */
[----:B------:R-:W-:Y:S01]  /*14780*/  FSEL R168, R168, R169, P2 ;  /* 0x000000a9a8a87208 */ /* 0x000fe20001000000 */
[----:B------:R-:W-:-:S03]  /*14790*/  FMUL R169, R172, 0.25 ;  /* 0x3e800000aca97820 */ /* 0x000fc60000400000 */
[----:B------:R-:W-:Y:S01]  /*147a0*/  FSEL R187, R187, R190, P2 ;  /* 0x000000bebbbb7208 */ /* 0x000fe20001000000 */
[----:B-----5:R-:W-:Y:S01]  /*147b0*/  FMUL R190, R191, 0.25 ;  /* 0x3e800000bfbe7820 */ /* 0x020fe20000400000 */
        /* <DEDUP_REMOVED lines=48> */
[----:B------:R-:W-:-:S02]  /*14ac0*/  FSEL R221, R221, R224, P2 ;  /* 0x000000e0dddd7208 */ /* 0x000fc40001000000 */
[----:B------:R-:W-:Y:S01]  /*14ad0*/  FSEL R192, R192, R193, P2 ;  /* 0x000000c1c0c07208 */ /* 0x000fe20001000000 */
[----:B------:R-:W0:Y:S01]  /*14ae0*/  S2R R224, SR_TID.X ;  /* 0x0000000000e07919 */ /* 0x000e220000002100 */
        /* <DEDUP_REMOVED lines=14> */
[----:B------:R-:W-:Y:S01]  /*14bd0*/  FMUL R219, R225, 0.25 ;  /* 0x3e800000e1db7820 */ /* 0x000fe20000400000 */
[----:B------:R-:W-:Y:S02]  /*14be0*/  FSETP.GEU.AND P4, PT, |R19|, 1.175494350822287508e-38, PT ;  /* 0x008000001300780b */ /* 0x000fe40003f8e200 */
[----:B------:R-:W-:Y:S01]  /*14bf0*/  FSEL R200, R200, R201, P2 ;  /* 0x000000c9c8c87208 */ /* 0x000fe20001000000 */
[----:B------:R-:W-:Y:S01]  /*14c00*/  FMUL R201, R204, 0.25 ;  /* 0x3e800000ccc97820 */ /* 0x000fe20000400000 */
[----:B------:R-:W-:Y:S01]  /*14c10*/  FSEL R219, R219, R225, P2 ;  /* 0x000000e1dbdb7208 */ /* 0x000fe20001000000 */
[----:B------:R-:W-:-:S03]  /*14c20*/  FMUL R225, R226, 0.25 ;  /* 0x3e800000e2e17820 */ /* 0x000fc60000400000 */
[----:B------:R-:W-:Y:S01]  /*14c30*/  FSEL R201, R201, R204, P2 ;  /* 0x000000ccc9c97208 */ /* 0x000fe20001000000 */
[----:B------:R-:W-:Y:S01]  /*14c40*/  FMUL R204, R205, 0.25 ;  /* 0x3e800000cdcc7820 */ /* 0x000fe20000400000 */
[----:B------:R-:W-:Y:S01]  /*14c50*/  FSEL R225, R225, R226, P2 ;  /* 0x000000e2e1e17208 */ /* 0x000fe20001000000 */
[C---:B0-----:R-:W-:Y:S02]  /*14c60*/  IMAD.SHL.U32 R226, R224.reuse, 0x10, RZ ;  /* 0x00000010e0e27824 */ /* 0x041fe400078e00ff */
[----:B------:R-:W-:Y:S02]  /*14c70*/  IMAD.SHL.U32 R224, R224, 0x40, RZ ;  /* 0x00000040e0e07824 */ /* 0x000fe400078e00ff */
[----:B------:R-:W-:Y:S01]  /*14c80*/  @P2 FMUL R19, R19, 0.25 ;  /* 0x3e80000013132820 */ /* 0x000fe20000400000 */
[----:B------:R-:W-:Y:S01]  /*14c90*/  FSEL R204, R204, R205, P2 ;  /* 0x000000cdcccc7208 */ /* 0x000fe20001000000 */
[----:B------:R-:W-:Y:S01]  /*14ca0*/  FMUL R205, R208, 0.25 ;  /* 0x3e800000d0cd7820 */ /* 0x000fe20000400000 */
[----:B------:R-:W-:Y:S01]  /*14cb0*/  LOP3.LUT R226, R226, 0xf0, RZ, 0xc0, !PT ;  /* 0x000000f0e2e27812 */ /* 0x000fe200078ec0ff */
[----:B------:R-:W-:Y:S01]  /*14cc0*/  FMUL R22, R220, 0.25 ;  /* 0x3e800000dc167820 */ /* 0x000fe20000400000 */
[----:B------:R-:W-:Y:S01]  /*14cd0*/  LOP3.LUT R224, R224, 0x400, RZ, 0xc0, !PT ;  /* 0x00000400e0e07812 */ /* 0x000fe200078ec0ff */
[----:B------:R-:W-:Y:S01]  /*14ce0*/  @!P4 FMUL R19, R19, 16777216 ;  /* 0x4b8000001313c820 */ /* 0x000fe20000400000 */
[----:B------:R-:W-:Y:S01]  /*14cf0*/  FSEL R205, R205, R208, P2 ;  /* 0x000000d0cdcd7208 */ /* 0x000fe20001000000 */
[----:B------:R-:W-:Y:S01]  /*14d00*/  FMUL R208, R209, 0.25 ;  /* 0x3e800000d1d07820 */ /* 0x000fe20000400000 */
[----:B------:R-:W-:-:S02]  /*14d10*/  IADD3 R224, R224, UR60, R226 ;  /* 0x0000003ce0e07c10 */ /* 0x000fc4000fffe0e2 */
[----:B------:R-:W0:Y:S01]  /*14d20*/  MUFU.RCP R226, R19 ;  /* 0x0000001300e27308 */ /* 0x000e220000001000 */
[----:B------:R-:W-:Y:S01]  /*14d30*/  FSEL R22, R22, R220, P2 ;  /* 0x000000dc16167208 */ /* 0x000fe20001000000 */
[----:B------:R-:W-:Y:S01]  /*14d40*/  FMUL R220, R222, 0.25 ;  /* 0x3e800000dedc7820 */ /* 0x000fe20000400000 */
[----:B------:R-:W-:Y:S01]  /*14d50*/  FSEL R208, R208, R209, P2 ;  /* 0x000000d1d0d07208 */ /* 0x000fe20001000000 */
[----:B------:R-:W-:Y:S01]  /*14d60*/  FMUL R216, R217, 0.25 ;  /* 0x3e800000d9d87820 */ /* 0x000fe20000400000 */
[----:B------:R-:W-:Y:S02]  /*14d70*/  FMUL R209, R212, 0.25 ;  /* 0x3e800000d4d17820 */ /* 0x000fe40000400000 */
[----:B------:R-:W-:Y:S01]  /*14d80*/  FSEL R220, R220, R222, P2 ;  /* 0x000000dedcdc7208 */ /* 0x000fe20001000000 */
[----:B------:R-:W-:Y:S01]  /*14d90*/  FMUL R222, R223, 0.25 ;  /* 0x3e800000dfde7820 */ /* 0x000fe20000400000 */
[----:B------:R-:W-:Y:S01]  /*14da0*/  FSEL R216, R216, R217, P2 ;  /* 0x000000d9d8d87208 */ /* 0x000fe20001000000 */
[----:B------:R-:W-:Y:S01]  /*14db0*/  FMUL R217, R228, 0.25 ;  /* 0x3e800000e4d97820 */ /* 0x000fe20000400000 */
[----:B------:R-:W-:Y:S01]  /*14dc0*/  FSEL R209, R209, R212, P2 ;  /* 0x000000d4d1d17208 */ /* 0x000fe20001000000 */
[----:B------:R-:W-:Y:S01]  /*14dd0*/  FMUL R212, R213, 0.25 ;  /* 0x3e800000d5d47820 */ /* 0x000fe20000400000 */
[----:B------:R-:W-:Y:S01]  /*14de0*/  FSEL R222, R222, R223, P2 ;  /* 0x000000dfdede7208 */ /* 0x000fe20001000000 */
[----:B------:R-:W-:Y:S01]  /*14df0*/  @!P4 FMUL R171, R171, 16777216 ;  /* 0x4b800000ababc820 */ /* 0x000fe20000400000 */
[----:B------:R-:W-:Y:S01]  /*14e00*/  FMUL R223, R227, 0.25 ;  /* 0x3e800000e3df7820 */ /* 0x000fe20000400000 */
[----:B------:R-:W-:Y:S01]  /*14e10*/  @!P4 FMUL R176, R176, 16777216 ;  /* 0x4b800000b0b0c820 */ /* 0x000fe20000400000 */
[----:B------:R-:W-:Y:S01]  /*14e20*/  @!P4 FMUL R185, R185, 16777216 ;  /* 0x4b800000b9b9c820 */ /* 0x000fe20000400000 */
[----:B------:R-:W-:Y:S01]  /*14e30*/  FSEL R217, R217, R228, P2 ;  /* 0x000000e4d9d97208 */ /* 0x000fe20001000000 */
[----:B------:R-:W-:Y:S01]  /*14e40*/  @!P4 FMUL R170, R170, 16777216 ;  /* 0x4b800000aaaac820 */ /* 0x000fe20000400000 */
[----:B------:R-:W-:Y:S01]  /*14e50*/  FSEL R212, R212, R213, P2 ;  /* 0x000000d5d4d47208 */ /* 0x000fe20001000000 */
[----:B------:R-:W-:Y:S01]  /*14e60*/  @!P4 FMUL R173, R173, 16777216 ;  /* 0x4b800000adadc820 */ /* 0x000fe20000400000 */
[----:B0-----:R-:W-:Y:S01]  /*14e70*/  FMUL R228, R226, R171 ;  /* 0x000000abe2e47220 */ /* 0x001fe20000400000 */
[----:B------:R-:W-:Y:S01]  /*14e80*/  FMUL R213, R229, 0.25 ;  /* 0x3e800000e5d57820 */ /* 0x000fe20000400000 */
[----:B------:R-:W-:Y:S01]  /*14e90*/  @!P4 FMUL R180, R180, 16777216 ;  /* 0x4b800000b4b4c820 */ /* 0x000fe20000400000 */
[----:B------:R-:W-:Y:S01]  /*14ea0*/  FMUL R171, R226, R176 ;  /* 0x000000b0e2ab7220 */ /* 0x000fe20000400000 */
[----:B------:R-:W-:Y:S01]  /*14eb0*/  FSEL R223, R223, R227, P2 ;  /* 0x000000e3dfdf7208 */ /* 0x000fe20001000000 */
[----:B------:R-:W-:Y:S01]  /*14ec0*/  @!P4 FMUL R210, R210, 16777216 ;  /* 0x4b800000d2d2c820 */ /* 0x000fe20000400000 */
[----:B------:R-:W-:Y:S01]  /*14ed0*/  FMUL R176, R226, R185 ;  /* 0x000000b9e2b07220 */ /* 0x000fe20000400000 */
[----:B------:R-:W-:Y:S01]  /*14ee0*/  @!P4 FMUL R174, R174, 16777216 ;  /* 0x4b800000aeaec820 */ /* 0x000fe20000400000 */
[----:B------:R-:W-:Y:S01]  /*14ef0*/  @!P4 FMUL R181, R181, 16777216 ;  /* 0x4b800000b5b5c820 */ /* 0x000fe20000400000 */
[----:B------:R-:W-:Y:S01]  /*14f00*/  @!P4 FMUL R214, R214, 16777216 ;  /* 0x4b800000d6d6c820 */ /* 0x000fe20000400000 */
[----:B------:R-:W-:Y:S01]  /*14f10*/  FMUL R227, R226, R170 ;  /* 0x000000aae2e37220 */ /* 0x000fe20000400000 */
[----:B------:R-:W-:-:S02]  /*14f20*/  IMAD.MOV.U32 R185, RZ, RZ, R242 ;  /* 0x000000ffffb97224 */ /* 0x000fc400078e00f2 */
[C---:B------:R-:W-:Y:S01]  /*14f30*/  FMUL R170, R226.reuse, R173 ;  /* 0x000000ade2aa7220 */ /* 0x040fe20000400000 */
[C---:B------:R-:W-:Y:S01]  /*14f40*/  FMUL R173, R226.reuse, R180 ;  /* 0x000000b4e2ad7220 */ /* 0x040fe20000400000 */
[----:B------:R-:W-:Y:S01]  /*14f50*/  FSEL R213, R213, R229, P2 ;  /* 0x000000e5d5d57208 */ /* 0x000fe20001000000 */
[C---:B------:R-:W-:Y:S01]  /*14f60*/  FMUL R180, R226.reuse, R210 ;  /* 0x000000d2e2b47220 */ /* 0x040fe20000400000 */
[C---:B------:R-:W-:Y:S01]  /*14f70*/  FMUL R229, R226.reuse, R174 ;  /* 0x000000aee2e57220 */ /* 0x040fe20000400000 */
[----:B------:R-:W-:Y:S02]  /*14f80*/  IMAD.MOV.U32 R210, RZ, RZ, R185 ;  /* 0x000000ffffd27224 */ /* 0x000fe400078e00b9 */
[C---:B------:R-:W-:Y:S01]  /*14f90*/  FMUL R174, R226.reuse, R181 ;  /* 0x000000b5e2ae7220 */ /* 0x040fe20000400000 */
[----:B------:R-:W-:Y:S01]  /*14fa0*/  FMUL R185, R226, R214 ;  /* 0x000000d6e2b97220 */ /* 0x000fe20000400000 */
[----:B------:R-:W0:Y:S01]  /*14fb0*/  S2R R181, SR_TID.X ;  /* 0x0000000000b57919 */ /* 0x000e220000002100 */
[----:B------:R-:W1:Y:S01]  /*14fc0*/  S2R R214, SR_TID.X ;  /* 0x0000000000d67919 */ /* 0x000e620000002100 */
[----:B------:R-:W-:Y:S01]  /*14fd0*/  FMUL R23, R235, 0.25 ;  /* 0x3e800000eb177820 */ /* 0x000fe20000400000 */
[----:B------:R-:W-:Y:S01]  /*14fe0*/  FMUL R38, R234, 0.25 ;  /* 0x3e800000ea267820 */ /* 0x000fe20000400000 */
[----:B------:R-:W-:Y:S01]  /*14ff0*/  FMUL R39, R230, 0.25 ;  /* 0x3e800000e6277820 */ /* 0x000fe20000400000 */
[----:B------:R-:W-:Y:S01]  /*15000*/  @!P4 FMUL R167, R167, 16777216 ;  /* 0x4b800000a7a7c820 */ /* 0x000fe20000400000 */
[----:B------:R-:W-:Y:S01]  /*15010*/  @!P4 FMUL R168, R168, 16777216 ;  /* 0x4b800000a8a8c820 */ /* 0x000fe20000400000 */
[----:B------:R-:W-:-:S02]  /*15020*/  FSEL R23, R23, R235, P2 ;  /* 0x000000eb17177208 */ /* 0x000fc40001000000 */
        /* <DEDUP_REMOVED lines=11> */
[----:B------:R-:W-:Y:S01]  /*150e0*/  FMUL R19, R226, R167 ;  /* 0x000000a7e2137220 */ /* 0x000fe20000400000 */
        /* <DEDUP_REMOVED lines=96> */
[----:B0-----:R-:W-:Y:S01]  /*156f0*/  LOP3.LUT R18, R181, 0x7, RZ, 0xc0, !PT ;  /* 0x00000007b5127812 */ /* 0x001fe200078ec0ff */
[----:B-1----:R-:W-:Y:S01]  /*15700*/  IMAD.SHL.U32 R188, R214, 0x4, RZ ;  /* 0x00000004d6bc7824 */ /* 0x002fe200078e00ff */
[----:B------:R-:W-:-:S02]  /*15710*/  SHF.R.U32.HI R181, RZ, 0x1, R214 ;  /* 0x00000001ffb57819 */ /* 0x000fc400000116d6 */
[----:B------:R-:W-:Y:S02]  /*15720*/  LEA R18, R18, UR60, 0x3 ;  /* 0x0000003c12127c11 */ /* 0x000fe4000f8e18ff */
[----:B------:R-:W-:Y:S02]  /*15730*/  LOP3.LUT R188, R188, 0x1c0, RZ, 0xc0, !PT ;  /* 0x000001c0bcbc7812 */ /* 0x000fe400078ec0ff */
[----:B------:R-:W-:-:S04]  /*15740*/  LOP3.LUT R181, R181, 0x4, RZ, 0xc0, !PT ;  /* 0x00000004b5b57812 */ /* 0x000fc800078ec0ff */
[----:B------:R-:W-:Y:S02]  /*15750*/  IADD3 R18, R181, R18, R188 ;  /* 0x00000012b5127210 */ /* 0x000fe40007ffe0bc */
[----:B------:R-:W-:Y:S02]  /*15760*/  F2FP.SATFINITE.E4M3.F32.PACK_AB_MERGE_C R188, R156, R157, RZ ;  /* 0x0000009d9cbc723e */ /* 0x000fe400048070ff */
[----:B------:R-:W-:Y:S01]  /*15770*/  F2FP.SATFINITE.E4M3.F32.PACK_AB_MERGE_C R206, R164, R165, RZ ;  /* 0x000000a5a4ce723e */ /* 0x000fe200048070ff */
[----:B------:R-:W-:Y:S01]  /*15780*/  STL [R1], R18 ;  /* 0x0000001201007387 */ /* 0x000fe20000100800 */
[----:B------:R-:W-:Y:S02]  /*15790*/  F2FP.SATFINITE.E4M3.F32.PACK_AB_MERGE_C R156, R112, R113, RZ ;  /* 0x00000071709c723e */ /* 0x000fe400048070ff */
[----:B------:R-:W-:Y:S02]  /*157a0*/  F2FP.SATFINITE.E4M3.F32.PACK_AB_MERGE_C R165, R144, R145, RZ ;  /* 0x0000009190a5723e */ /* 0x000fe400048070ff */
[----:B------:R-:W-:-:S02]  /*157b0*/  LOP3.LUT R112, R214, 0x60, RZ, 0xc0, !PT ;  /* 0x00000060d6707812 */ /* 0x000fc400078ec0ff */
[----:B------:R-:W-:Y:S01]  /*157c0*/  F2FP.SATFINITE.E4M3.F32.PACK_AB_MERGE_C R145, R93, R97, RZ ;  /* 0x000000615d91723e */ /* 0x000fe200048070ff */
[----:B------:R-:W2:Y:S01]  /*157d0*/  LDL.LU R214, [R1+0x204] ;  /* 0x0002040001d67983 */ /* 0x000ea20000300800 */
[----:B------:R-:W-:Y:S02]  /*157e0*/  F2FP.SATFINITE.E4M3.F32.PACK_AB_MERGE_C R97, R8, R9, RZ ;  /* 0x000000090861723e */ /* 0x000fe400048070ff */
[----:B------:R-:W-:Y:S02]  /*157f0*/  F2FP.SATFINITE.E4M3.F32.PACK_AB_MERGE_C R8, R37, R36, RZ ;  /* 0x000000242508723e */ /* 0x000fe400048070ff */
[----:B------:R-:W-:Y:S02]  /*15800*/  F2FP.SATFINITE.E4M3.F32.PACK_AB_MERGE_C R37, R210, R252, RZ ;  /* 0x000000fcd225723e */ /* 0x000fe400048070ff */
[----:B------:R-:W3:Y:S01]  /*15810*/  LDL.LU R210, [R1+0x218] ;  /* 0x0002180001d27983 */ /* 0x000ee20000300800 */
[----:B------:R-:W-:Y:S02]  /*15820*/  F2FP.SATFINITE.E4M3.F32.PACK_AB_MERGE_C R102, R103, R102, RZ ;  /* 0x000000666766723e */ /* 0x000fe400048070ff */
[----:B------:R-:W0:Y:S01]  /*15830*/  S2R R103, SR_TID.X ;  /* 0x0000000000677919 */ /* 0x000e220000002100 */
[----:B------:R-:W-:-:S02]  /*15840*/  F2FP.SATFINITE.E4M3.F32.PACK_AB_MERGE_C R193, R193, R223, RZ ;  /* 0x000000dfc1c1723e */ /* 0x000fc400048070ff */
[----:B------:R-:W-:Y:S02]  /*15850*/  F2FP.SATFINITE.E4M3.F32.PACK_AB_MERGE_C R28, R29, R28, RZ ;  /* 0x0000001c1d1c723e */ /* 0x000fe400048070ff */
[----:B------:R-:W-:Y:S01]  /*15860*/  F2FP.SATFINITE.E4M3.F32.PACK_AB_MERGE_C R30, R31, R30, RZ ;  /* 0x0000001e1f1e723e */ /* 0x000fe200048070ff */
[----:B------:R-:W-:Y:S01]  /*15870*/  IMAD R112, R112, 0x8, R224 ;  /* 0x0000000870707824 */ /* 0x000fe200078e02e0 */
[----:B------:R-:W-:Y:S02]  /*15880*/  F2FP.SATFINITE.E4M3.F32.PACK_AB_MERGE_C R93, R12, R13, RZ ;  /* 0x0000000d0c5d723e */ /* 0x000fe400048070ff */
[----:B------:R-:W-:Y:S02]  /*15890*/  F2FP.SATFINITE.E4M3.F32.PACK_AB_MERGE_C R9, R14, R15, RZ ;  /* 0x0000000f0e09723e */ /* 0x000fe400048070ff */
[----:B------:R-:W-:Y:S02]  /*158a0*/  F2FP.SATFINITE.E4M3.F32.PACK_AB_MERGE_C R12, R225, R226, R193 ;  /* 0x000000e2e10c723e */ /* 0x000fe400048070c1 */
[----:B------:R-:W-:-:S02]  /*158b0*/  F2FP.SATFINITE.E4M3.F32.PACK_AB_MERGE_C R13, R166, R10, R206 ;  /* 0x0000000aa60d723e */ /* 0x000fc400048070ce */
[----:B------:R-:W-:Y:S02]  /*158c0*/  F2FP.SATFINITE.E4M3.F32.PACK_AB_MERGE_C R14, R25, R24, R28 ;  /* 0x00000018190e723e */ /* 0x000fe4000480701c */
[----:B------:R-:W-:-:S05]  /*158d0*/  F2FP.SATFINITE.E4M3.F32.PACK_AB_MERGE_C R15, R27, R7, R30 ;  /* 0x000000071b0f723e */ /* 0x000fca000480701e */
[----:B------:R1:W-:Y:S01]  /*158e0*/  STSM.16.M88.4 [R112], R12 ;  /* 0x0000000c70007844 */ /* 0x0003e20000000200 */
[----:B0-----:R-:W-:-:S04]  /*158f0*/  LOP3.LUT R7, R103, 0x7f, RZ, 0xc0, !PT ;  /* 0x0000007f67077812 */ /* 0x001fc800078ec0ff */
[----:B------:R-:W-:Y:S01]  /*15900*/  LEA R7, R7, UR60, 0x4 ;  /* 0x0000003c07077c11 */ /* 0x000fe2000f8e20ff */
[----:B------:R-:W-:Y:S01]  /*15910*/  BAR.SYNC.DEFER_BLOCKING 0x0 ;  /* 0x0000000000007b1d */ /* 0x000fe20000010000 */
[----:B------:R-:W-:Y:S02]  /*15920*/  ISETP.GE.U32.AND P4, PT, R11, 0x7f800000, PT ;  /* 0x7f8000000b00780c */ /* 0x000fe40003f86070 */
[----:B------:R-:W-:Y:S02]  /*15930*/  F2FP.SATFINITE.E4M3.F32.PACK_AB_MERGE_C R189, R189, R219, RZ ;  /* 0x000000dbbdbd723e */ /* 0x000fe400048070ff */
[----:B------:R-:W-:Y:S02]  /*15940*/  F2FP.SATFINITE.E4M3.F32.PACK_AB_MERGE_C R192, R160, R161, RZ ;  /* 0x000000a1a0c0723e */ /* 0x000fe400048070ff */
[----:B------:R-:W-:Y:S01]  /*15950*/  F2FP.SATFINITE.E4M3.F32.PACK_AB_MERGE_C R181, R152, R153, RZ ;  /* 0x0000009998b5723e */ /* 0x000fe200048070ff */
[----:B------:R-:W0:Y:S01]  /*15960*/  LDS.128 R28, [R7] ;  /* 0x00000000071c7984 */ /* 0x000e220000000c00 */
[----:B------:R-:W-:-:S02]  /*15970*/  F2FP.SATFINITE.E4M3.F32.PACK_AB_MERGE_C R160, R124, R125, RZ ;  /* 0x0000007d7ca0723e */ /* 0x000fc400048070ff */
[----:B------:R-:W-:Y:S02]  /*15980*/  F2FP.SATFINITE.E4M3.F32.PACK_AB_MERGE_C R152, R104, R105, RZ ;  /* 0x000000696898723e */ /* 0x000fe400048070ff */
[----:B------:R-:W-:Y:S02]  /*15990*/  F2FP.SATFINITE.E4M3.F32.PACK_AB_MERGE_C R125, R56, R57, RZ ;  /* 0x00000039387d723e */ /* 0x000fe400048070ff */
[----:B------:R-:W-:Y:S02]  /*159a0*/  F2FP.SATFINITE.E4M3.F32.PACK_AB_MERGE_C R105, R16, R17, RZ ;  /* 0x000000111069723e */ /* 0x000fe400048070ff */
[----:B------:R-:W-:Y:S02]  /*159b0*/  F2FP.SATFINITE.E4M3.F32.PACK_AB_MERGE_C R56, R26, R19, RZ ;  /* 0x000000131a38723e */ /* 0x000fe400048070ff */
[----:B------:R-:W-:Y:S02]  /*159c0*/  F2FP.SATFINITE.E4M3.F32.PACK_AB_MERGE_C R16, R45, R44, RZ ;  /* 0x0000002c2d10723e */ /* 0x000fe400048070ff */
[----:B------:R-:W-:-:S02]  /*159d0*/  F2FP.SATFINITE.E4M3.F32.PACK_AB_MERGE_C R26, R77, R76, RZ ;  /* 0x0000004c4d1a723e */ /* 0x000fc400048070ff */
[----:B-1----:R-:W-:Y:S02]  /*159e0*/  F2FP.SATFINITE.E4M3.F32.PACK_AB_MERGE_C R12, R220, R221, R189 ;  /* 0x000000dddc0c723e */ /* 0x002fe400048070bd */
[----:B------:R-:W-:Y:S02]  /*159f0*/  F2FP.SATFINITE.E4M3.F32.PACK_AB_MERGE_C R13, R162, R163, R192 ;  /* 0x000000a3a20d723e */ /* 0x000fe400048070c0 */
[----:B------:R-:W-:Y:S02]  /*15a00*/  F2FP.SATFINITE.E4M3.F32.PACK_AB_MERGE_C R14, R33, R32, R8 ;  /* 0x00000020210e723e */ /* 0x000fe40004807008 */
[----:B------:R-:W-:Y:S01]  /*15a10*/  F2FP.SATFINITE.E4M3.F32.PACK_AB_MERGE_C R15, R35, R34, R9 ;  /* 0x00000022230f723e */ /* 0x000fe20004807009 */
[----:B------:R-:W-:Y:S01]  /*15a20*/  BAR.SYNC.DEFER_BLOCKING 0x0 ;  /* 0x0000000000007b1d */ /* 0x000fe20000010000 */
[----:B------:R-:W-:Y:S01]  /*15a30*/  F2FP.SATFINITE.E4M3.F32.PACK_AB_MERGE_C R44, R85, R84, RZ ;  /* 0x00000054552c723e */ /* 0x000fe200048070ff */
[----:B------:R-:W-:Y:S01]  /*15a40*/  @P4 IMAD.MOV.U32 R10, RZ, RZ, 0x7f800000 ;  /* 0x7f800000ff0a4424 */ /* 0x000fe200078e00ff */
[----:B------:R-:W-:-:S02]  /*15a50*/  F2FP.SATFINITE.E4M3.F32.PACK_AB_MERGE_C R46, R47, R46, RZ ;  /* 0x0000002e2f2e723e */ /* 0x000fc400048070ff */
[----:B------:R-:W-:Y:S01]  /*15a60*/  F2FP.SATFINITE.E4M3.F32.PACK_AB_MERGE_C R231, R232, R231, RZ ;  /* 0x000000e7e8e7723e */ /* 0x000fe200048070ff */
[C---:B------:R-:W-:Y:S01]  /*15a70*/  @P4 FFMA.FTZ R5, R11.reuse, R10, +INF ;  /* 0x7f8000000b054423 */ /* 0x040fe2000001000a */
[----:B------:R-:W-:Y:S02]  /*15a80*/  F2FP.SATFINITE.E4M3.F32.PACK_AB_MERGE_C R34, R2, R3, R44 ;  /* 0x000000030222723e */ /* 0x000fe4000480702c */
[----:B------:R-:W-:Y:S02]  /*15a90*/  FSETP.NEU.AND P2, PT, R11, RZ, PT ;  /* 0x000000ff0b00720b */ /* 0x000fe40003f4d000 */
[----:B------:R-:W-:Y:S01]  /*15aa0*/  F2FP.SATFINITE.E4M3.F32.PACK_AB_MERGE_C R11, R43, R42, R46 ;  /* 0x0000002a2b0b723e */ /* 0x000fe2000480702e */
[----:B------:R1:W-:Y:S01]  /*15ab0*/  STSM.16.M88.4 [R112], R12 ;  /* 0x0000000c70007844 */ /* 0x0003e20000000200 */
[----:B------:R-:W-:Y:S02]  /*15ac0*/  F2FP.SATFINITE.E4M3.F32.PACK_AB_MERGE_C R180, R180, R211, RZ ;  /* 0x000000d3b4b4723e */ /* 0x000fe400048070ff */
[----:B------:R-:W-:-:S02]  /*15ad0*/  F2FP.SATFINITE.E4M3.F32.PACK_AB_MERGE_C R113, R182, R183, RZ ;  /* 0x000000b7b671723e */ /* 0x000fc400048070ff */
[----:B-1----:R-:W-:Y:S02]  /*15ae0*/  F2FP.SATFINITE.E4M3.F32.PACK_AB_MERGE_C R12, R212, R213, R180 ;  /* 0x000000d5d40c723e */ /* 0x002fe400048070b4 */
[----:B------:R-:W-:Y:S01]  /*15af0*/  F2FP.SATFINITE.E4M3.F32.PACK_AB_MERGE_C R13, R154, R155, R181 ;  /* 0x0000009b9a0d723e */ /* 0x000fe200048070b5 */
[----:B------:R-:W-:Y:S01]  /*15b00*/  BAR.SYNC.DEFER_BLOCKING 0x0 ;  /* 0x0000000000007b1d */ /* 0x000fe20000010000 */
[----:B------:R-:W-:Y:S02]  /*15b10*/  F2FP.SATFINITE.E4M3.F32.PACK_AB_MERGE_C R185, R185, R215, RZ ;  /* 0x000000d7b9b9723e */ /* 0x000fe400048070ff */
[----:B------:R-:W-:-:S03]  /*15b20*/  F2FP.SATFINITE.E4M3.F32.PACK_AB_MERGE_C R9, R158, R159, R188 ;  /* 0x0000009f9e09723e */ /* 0x000fc600048070bc */
[----:B------:R-:W-:Y:S01]  /*15b30*/  LDS.128 R180, [R7] ;  /* 0x0000000007b47984 */ /* 0x000fe20000000c00 */
[----:B------:R-:W-:Y:S02]  /*15b40*/  F2FP.SATFINITE.E4M3.F32.PACK_AB_MERGE_C R8, R216, R217, R185 ;  /* 0x000000d9d808723e */ /* 0x000fe400048070b9 */
[----:B------:R-:W-:Y:S01]  /*15b50*/  F2FP.SATFINITE.E4M3.F32.PACK_AB_MERGE_C R10, R41, R40, R16 ;  /* 0x00000028290a723e */ /* 0x000fe20004807010 */
[----:B------:R-:W-:Y:S01]  /*15b60*/  BAR.SYNC.DEFER_BLOCKING 0x0 ;  /* 0x0000000000007b1d */ /* 0x000fe20000010000 */
[----:B------:R-:W-:Y:S02]  /*15b70*/  F2FP.SATFINITE.E4M3.F32.PACK_AB_MERGE_C R52, R53, R52, RZ ;  /* 0x000000343534723e */ /* 0x000fe400048070ff */
[----:B------:R-:W-:-:S03]  /*15b80*/  F2FP.SATFINITE.E4M3.F32.PACK_AB_MERGE_C R54, R55, R54, RZ ;  /* 0x000000363736723e */ /* 0x000fc600048070ff */
[----:B------:R-:W-:Y:S02]  /*15b90*/  STSM.16.M88.4 [R112], R8 ;  /* 0x0000000870007844 */ /* 0x000fe40000000200 */
[----:B------:R-:W-:Y:S01]  /*15ba0*/  BAR.SYNC.DEFER_BLOCKING 0x0 ;  /* 0x0000000000007b1d */ /* 0x000fe20000010000 */
[----:B------:R-:W-:Y:S02]  /*15bb0*/  F2FP.SATFINITE.E4M3.F32.PACK_AB_MERGE_C R14, R49, R48, R52 ;  /* 0x00000030310e723e */ /* 0x000fe40004807034 */
[----:B------:R-:W-:-:S03]  /*15bc0*/  F2FP.SATFINITE.E4M3.F32.PACK_AB_MERGE_C R15, R51, R50, R54 ;  /* 0x00000032330f723e */ /* 0x000fc60004807036 */
[----:B------:R-:W-:Y:S02]  /*15bd0*/  LDS.128 R52, [R7] ;  /* 0x0000000007347984 */ /* 0x000fe40000000c00 */
[----:B------:R-:W-:Y:S01]  /*15be0*/  BAR.SYNC.DEFER_BLOCKING 0x0 ;  /* 0x0000000000007b1d */ /* 0x000fe20000010000 */
[----:B--2---:R-:W-:-:S05]  /*15bf0*/  F2FP.SATFINITE.E4M3.F32.PACK_AB_MERGE_C R26, R4, R214, R26 ;  /* 0x000000d6041a723e */ /* 0x004fca000480701a */
[----:B------:R-:W2:Y:S04]  /*15c00*/  LDL.LU R4, [R1+0x57c] ;  /* 0x00057c0001047983 */ /* 0x000ea80000300800 */
[----:B------:R-:W2:Y:S01]  /*15c10*/  LDL.LU R3, [R1+0x578] ;  /* 0x0005780001037983 */ /* 0x000ea20000300800 */
[----:B---3--:R-:W-:-:S03]  /*15c20*/  F2FP.SATFINITE.E4M3.F32.PACK_AB_MERGE_C R42, R210, R0, R231 ;  /* 0x00000000d22a723e */ /* 0x008fc600048070e7 */
[----:B------:R-:W3:Y:S04]  /*15c30*/  LDL.LU R2, [R1+0x574] ;  /* 0x0005740001027983 */ /* 0x000ee80000300800 */
[----:B------:R-:W4:Y:S04]  /*15c40*/  LDL.LU R214, [R1+0x230] ;  /* 0x0002300001d67983 */ /* 0x000f280000300800 */
[----:B------:R-:W3:Y:S04]  /*15c50*/  LDL.LU R0, [R1+0x570] ;  /* 0x0005700001007983 */ /* 0x000ee80000300800 */
[----:B------:R-:W-:Y:S01]  /*15c60*/  STSM.16.M88.4 [R112], R12 ;  /* 0x0000000c70007844 */ /* 0x000fe20000000200 */
[----:B------:R-:W-:Y:S01]  /*15c70*/  BAR.SYNC.DEFER_BLOCKING 0x0 ;  /* 0x0000000000007b1d */ /* 0x000fe20000010000 */
[----:B------:R-:W-:-:S02]  /*15c80*/  F2FP.SATFINITE.E4M3.F32.PACK_AB_MERGE_C R45, R87, R86, RZ ;  /* 0x00000056572d723e */ /* 0x000fc400048070ff */
[----:B------:R-:W-:Y:S02]  /*15c90*/  F2FP.SATFINITE.E4M3.F32.PACK_AB_MERGE_C R18, R242, R207, RZ ;  /* 0x000000cff212723e */ /* 0x000fe400048070ff */
[----:B------:R-:W-:Y:S02]  /*15ca0*/  F2FP.SATFINITE.E4M3.F32.PACK_AB_MERGE_C R60, R61, R60, RZ ;  /* 0x0000003c3d3c723e */ /* 0x000fe400048070ff */
[----:B------:R-:W-:Y:S01]  /*15cb0*/  F2FP.SATFINITE.E4M3.F32.PACK_AB_MERGE_C R19, R63, R62, RZ ;  /* 0x0000003e3f13723e */ /* 0x000fe200048070ff */
[----:B------:R-:W-:Y:S01]  /*15cc0*/  LDS.128 R84, [R7] ;  /* 0x0000000007547984 */ /* 0x000fe20000000c00 */
[----:B------:R-:W-:Y:S02]  /*15cd0*/  F2FP.SATFINITE.E4M3.F32.PACK_AB_MERGE_C R16, R208, R209, R18 ;  /* 0x000000d1d010723e */ /* 0x000fe40004807012 */
[----:B------:R-:W-:Y:S02]  /*15ce0*/  F2FP.SATFINITE.E4M3.F32.PACK_AB_MERGE_C R17, R148, R149, R165 ;  /* 0x000000959411723e */ /* 0x000fe400048070a5 */
[----:B------:R-:W-:Y:S01]  /*15cf0*/  F2FP.SATFINITE.E4M3.F32.PACK_AB_MERGE_C R18, R243, R240, R60 ;  /* 0x000000f0f312723e */ /* 0x000fe2000480703c */
[----:B------:R-:W-:Y:S01]  /*15d00*/  BAR.SYNC.DEFER_BLOCKING 0x0 ;  /* 0x0000000000007b1d */ /* 0x000fe20000010000 */
[----:B------:R-:W-:-:S05]  /*15d10*/  F2FP.SATFINITE.E4M3.F32.PACK_AB_MERGE_C R19, R59, R58, R19 ;  /* 0x0000003a3b13723e */ /* 0x000fca0004807013 */
[----:B------:R-:W-:Y:S02]  /*15d20*/  STSM.16.M88.4 [R112], R16 ;  /* 0x0000001070007844 */ /* 0x000fe40000000200 */
[----:B------:R-:W-:Y:S01]  /*15d30*/  BAR.SYNC.DEFER_BLOCKING 0x0 ;  /* 0x0000000000007b1d */ /* 0x000fe20000010000 */
[----:B------:R-:W-:Y:S02]  /*15d40*/  F2FP.SATFINITE.E4M3.F32.PACK_AB_MERGE_C R57, R22, R23, RZ ;  /* 0x000000171639723e */ /* 0x000fe400048070ff */
[----:B------:R-:W-:Y:S02]  /*15d50*/  F2FP.SATFINITE.E4M3.F32.PACK_AB_MERGE_C R161, R202, R203, RZ ;  /* 0x000000cbcaa1723e */ /* 0x000fe400048070ff */
[----:B------:R-:W-:Y:S02]  /*15d60*/  F2FP.SATFINITE.E4M3.F32.PACK_AB_MERGE_C R164, R136, R137, RZ ;  /* 0x0000008988a4723e */ /* 0x000fe400048070ff */
[----:B------:R-:W-:Y:S01]  /*15d70*/  F2FP.SATFINITE.E4M3.F32.PACK_AB_MERGE_C R22, R69, R68, RZ ;  /* 0x000000444516723e */ /* 0x000fe200048070ff */
[----:B------:R-:W-:Y:S01]  /*15d80*/  LDS.128 R8, [R7] ;  /* 0x0000000007087984 */ /* 0x000fe20000000c00 */
[----:B------:R-:W-:Y:S01]  /*15d90*/  F2FP.SATFINITE.E4M3.F32.PACK_AB_MERGE_C R23, R71, R70, RZ ;  /* 0x000000464717723e */ /* 0x000fe200048070ff */
[----:B------:R-:W-:Y:S01]  /*15da0*/  BAR.SYNC.DEFER_BLOCKING 0x0 ;  /* 0x0000000000007b1d */ /* 0x000fe20000010000 */
[----:B------:R-:W-:-:S02]  /*15db0*/  F2FP.SATFINITE.E4M3.F32.PACK_AB_MERGE_C R136, R72, R73, RZ ;  /* 0x000000494888723e */ /* 0x000fc400048070ff */
[----:B------:R-:W-:Y:S02]  /*15dc0*/  F2FP.SATFINITE.E4M3.F32.PACK_AB_MERGE_C R73, R20, R21, RZ ;  /* 0x000000151449723e */ /* 0x000fe400048070ff */
[----:B------:R-:W-:Y:S02]  /*15dd0*/  F2FP.SATFINITE.E4M3.F32.PACK_AB_MERGE_C R20, R204, R205, R161 ;  /* 0x000000cdcc14723e */ /* 0x000fe400048070a1 */
[----:B------:R-:W-:Y:S02]  /*15de0*/  F2FP.SATFINITE.E4M3.F32.PACK_AB_MERGE_C R21, R140, R141, R164 ;  /* 0x0000008d8c15723e */ /* 0x000fe400048070a4 */
[----:B------:R-:W-:Y:S02]  /*15df0*/  F2FP.SATFINITE.E4M3.F32.PACK_AB_MERGE_C R22, R251, R247, R22 ;  /* 0x000000f7fb16723e */ /* 0x000fe40004807016 */
[----:B------:R-:W-:-:S05]  /*15e00*/  F2FP.SATFINITE.E4M3.F32.PACK_AB_MERGE_C R23, R67, R66, R23 ;  /* 0x000000424317723e */ /* 0x000fca0004807017 */
[----:B------:R-:W-:Y:S01]  /*15e10*/  STSM.16.M88.4 [R112], R20 ;  /* 0x0000001470007844 */ /* 0x000fe20000000200 */
[----:B------:R-:W-:Y:S01]  /*15e20*/  BAR.SYNC.DEFER_BLOCKING 0x0 ;  /* 0x0000000000007b1d */ /* 0x000fe20000010000 */
[----:B------:R-:W-:Y:S02]  /*15e30*/  F2FP.SATFINITE.E4M3.F32.PACK_AB_MERGE_C R157, R198, R199, RZ ;  /* 0x000000c7c69d723e */ /* 0x000fe400048070ff */
[----:B------:R-:W-:-:S03]  /*15e40*/  F2FP.SATFINITE.E4M3.F32.PACK_AB_MERGE_C R78, R79, R78, RZ ;  /* 0x0000004e4f4e723e */ /* 0x000fc600048070ff */
[----:B------:R-:W-:Y:S01]  /*15e50*/  LDS.128 R12, [R7] ;  /* 0x00000000070c7984 */ /* 0x000fe20000000c00 */
[----:B------:R-:W-:Y:S02]  /*15e60*/  F2FP.SATFINITE.E4M3.F32.PACK_AB_MERGE_C R24, R200, R201, R157 ;  /* 0x000000c9c818723e */ /* 0x000fe4000480709d */
[----:B------:R-:W-:Y:S02]  /*15e70*/  F2FP.SATFINITE.E4M3.F32.PACK_AB_MERGE_C R25, R128, R132, R160 ;  /* 0x000000848019723e */ /* 0x000fe400048070a0 */
[----:B------:R-:W-:Y:S01]  /*15e80*/  F2FP.SATFINITE.E4M3.F32.PACK_AB_MERGE_C R27, R75, R74, R78 ;  /* 0x0000004a4b1b723e */ /* 0x000fe2000480704e */
[----:B------:R-:W-:Y:S06]  /*15e90*/  BAR.SYNC.DEFER_BLOCKING 0x0 ;  /* 0x0000000000007b1d */ /* 0x000fec0000010000 */
[----:B------:R-:W-:Y:S02]  /*15ea0*/  STSM.16.M88.4 [R112], R24 ;  /* 0x0000001870007844 */ /* 0x000fe40000000200 */
[----:B------:R-:W-:Y:S01]  /*15eb0*/  BAR.SYNC.DEFER_BLOCKING 0x0 ;  /* 0x0000000000007b1d */ /* 0x000fe20000010000 */
[----:B------:R-:W-:-:S02]  /*15ec0*/  F2FP.SATFINITE.E4M3.F32.PACK_AB_MERGE_C R153, R194, R195, RZ ;  /* 0x000000c3c299723e */ /* 0x000fc400048070ff */
[----:B------:R-:W-:-:S03]  /*15ed0*/  F2FP.SATFINITE.E4M3.F32.PACK_AB_MERGE_C R33, R116, R120, R156 ;  /* 0x000000787421723e */ /* 0x000fc6000480709c */
[----:B------:R-:W-:Y:S01]  /*15ee0*/  LDS.128 R16, [R7] ;  /* 0x0000000007107984 */ /* 0x000fe20000000c00 */
[----:B------:R-:W-:Y:S01]  /*15ef0*/  F2FP.SATFINITE.E4M3.F32.PACK_AB_MERGE_C R32, R196, R197, R153 ;  /* 0x000000c5c420723e */ /* 0x000fe20004807099 */
[----:B------:R-:W1:Y:S01]  /*15f00*/  LDC R156, c[0x0][0x278] ;  /* 0x00009e00ff9c7b82 */ /* 0x000e620000000800 */
[----:B------:R-:W-:-:S07]  /*15f10*/  F2FP.SATFINITE.E4M3.F32.PACK_AB_MERGE_C R35, R83, R82, R45 ;  /* 0x000000525323723e */ /* 0x000fce000480702d */
[----:B------:R-:W-:Y:S01]  /*15f20*/  BAR.SYNC.DEFER_BLOCKING 0x0 ;  /* 0x0000000000007b1d */ /* 0x000fe20000010000 */
[----:B------:R-:W-:Y:S02]  /*15f30*/  F2FP.SATFINITE.E4M3.F32.PACK_AB_MERGE_C R233, R236, R233, RZ ;  /* 0x000000e9ece9723e */ /* 0x000fe400048070ff */
[----:B------:R-:W-:Y:S02]  /*15f40*/  F2FP.SATFINITE.E4M3.F32.PACK_AB_MERGE_C R137, R186, R187, RZ ;  /* 0x000000bbba89723e */ /* 0x000fe400048070ff */
[----:B------:R-:W-:Y:S01]  /*15f50*/  F2FP.SATFINITE.E4M3.F32.PACK_AB_MERGE_C R237, R238, R237, RZ ;  /* 0x000000edeeed723e */ /* 0x000fe200048070ff */
[----:B------:R5:W-:Y:S02]  /*15f60*/  STSM.16.M88.4 [R112], R32 ;  /* 0x0000002070007844 */ /* 0x000be40000000200 */
[----:B------:R-:W-:Y:S01]  /*15f70*/  BAR.SYNC.DEFER_BLOCKING 0x0 ;  /* 0x0000000000007b1d */ /* 0x000fe20000010000 */
[----:B-----5:R-:W-:-:S05]  /*15f80*/  F2FP.SATFINITE.E4M3.F32.PACK_AB_MERGE_C R32, R177, R178, R137 ;  /* 0x000000b2b120723e */ /* 0x020fca0004807089 */
[----:B------:R-:W-:Y:S01]  /*15f90*/  LDS.128 R20, [R7] ;  /* 0x0000000007147984 */ /* 0x000fe20000000c00 */
[----:B--2---:R-:W-:-:S03]  /*15fa0*/  F2FP.SATFINITE.E4M3.F32.PACK_AB_MERGE_C R34, R3, R4, R233 ;  /* 0x000000040322723e */ /* 0x004fc600048070e9 */
[----:B------:R-:W4:Y:S04]  /*15fb0*/  LDL.LU R4, [R1+0x56c] ;  /* 0x00056c0001047983 */ /* 0x000f280000300800 */
[----:B------:R-:W2:Y:S04]  /*15fc0*/  LDL.LU R3, [R1+0x568] ;  /* 0x0005680001037983 */ /* 0x000ea80000300800 */
[----:B------:R-:W5:Y:S01]  /*15fd0*/  LDL.LU R210, [R1+0x244] ;  /* 0x0002440001d27983 */ /* 0x000f620000300800 */
[----:B---3--:R-:W-:-:S03]  /*15fe0*/  F2FP.SATFINITE.E4M3.F32.PACK_AB_MERGE_C R178, R0, R2, R237 ;  /* 0x0000000200b2723e */ /* 0x008fc600048070ed */
[----:B------:R-:W2:Y:S04]  /*15ff0*/  LDL.LU R2, [R1+0x564] ;  /* 0x0005640001027983 */ /* 0x000ea80000300800 */
[----:B------:R-:W5:Y:S01]  /*16000*/  LDL.LU R0, [R1+0x560] ;  /* 0x0005600001007983 */ /* 0x000f620000300800 */
[----:B------:R-:W-:Y:S02]  /*16010*/  F2FP.SATFINITE.E4M3.F32.PACK_AB_MERGE_C R144, R190, R191, RZ ;  /* 0x000000bfbe90723e */ /* 0x000fe400048070ff */
[----:B------:R-:W-:Y:S02]  /*16020*/  F2FP.SATFINITE.E4M3.F32.PACK_AB_MERGE_C R94, R95, R94, RZ ;  /* 0x0000005e5f5e723e */ /* 0x000fe400048070ff */
[----:B------:R-:W-:Y:S02]  /*16030*/  F2FP.SATFINITE.E4M3.F32.PACK_AB_MERGE_C R40, R179, R184, R144 ;  /* 0x000000b8b328723e */ /* 0x000fe40004807090 */
[----:B------:R-:W-:-:S02]  /*16040*/  F2FP.SATFINITE.E4M3.F32.PACK_AB_MERGE_C R41, R108, R109, R152 ;  /* 0x0000006d6c29723e */ /* 0x000fc40004807098 */
[----:B------:R-:W-:Y:S01]  /*16050*/  F2FP.SATFINITE.E4M3.F32.PACK_AB_MERGE_C R43, R91, R90, R94 ;  /* 0x0000005a5b2b723e */ /* 0x000fe2000480705e */
[----:B------:R-:W-:Y:S06]  /*16060*/  BAR.SYNC.DEFER_BLOCKING 0x0 ;  /* 0x0000000000007b1d */ /* 0x000fec0000010000 */
[----:B------:R-:W-:Y:S02]  /*16070*/  STSM.16.M88.4 [R112], R40 ;  /* 0x0000002870007844 */ /* 0x000fe40000000200 */
[----:B------:R-:W-:Y:S01]  /*16080*/  BAR.SYNC.DEFER_BLOCKING 0x0 ;  /* 0x0000000000007b1d */ /* 0x000fe20000010000 */
[----:B------:R-:W-:-:S02]  /*16090*/  F2FP.SATFINITE.E4M3.F32.PACK_AB_MERGE_C R33, R100, R101, R145 ;  /* 0x000000656421723e */ /* 0x000fc40004807091 */
[----:B------:R-:W-:-:S03]  /*160a0*/  F2FP.SATFINITE.E4M3.F32.PACK_AB_MERGE_C R35, R99, R98, R102 ;  /* 0x000000626323723e */ /* 0x000fc60004807066 */
[----:B------:R-:W-:Y:S02]  /*160b0*/  LDS.128 R24, [R7] ;  /* 0x0000000007187984 */ /* 0x000fe40000000c00 */
[----:B------:R-:W-:Y:S01]  /*160c0*/  BAR.SYNC.DEFER_BLOCKING 0x0 ;  /* 0x0000000000007b1d */ /* 0x000fe20000010000 */
[----:B------:R-:W-:Y:S02]  /*160d0*/  F2FP.SATFINITE.E4M3.F32.PACK_AB_MERGE_C R124, R234, R235, RZ ;  /* 0x000000ebea7c723e */ /* 0x000fe400048070ff */
[----:B------:R-:W-:Y:S02]  /*160e0*/  F2FP.SATFINITE.E4M3.F32.PACK_AB_MERGE_C R239, R241, R239, RZ ;  /* 0x000000eff1ef723e */ /* 0x000fe400048070ff */
[----:B------:R-:W-:Y:S01]  /*160f0*/  F2FP.SATFINITE.E4M3.F32.PACK_AB_MERGE_C R244, R245, R244, RZ ;  /* 0x000000f4f5f4723e */ /* 0x000fe200048070ff */
[----:B------:R3:W-:Y:S02]  /*16100*/  STSM.16.M88.4 [R112], R32 ;  /* 0x0000002070007844 */ /* 0x0007e40000000200 */
[----:B---3--:R-:W-:-:S02]  /*16110*/  F2FP.SATFINITE.E4M3.F32.PACK_AB_MERGE_C R32, R173, R174, R124 ;  /* 0x000000aead20723e */ /* 0x008fc4000480707c */
[----:B------:R-:W-:Y:S02]  /*16120*/  F2FP.SATFINITE.E4M3.F32.PACK_AB_MERGE_C R110, R111, R110, RZ ;  /* 0x0000006e6f6e723e */ /* 0x000fe400048070ff */
[----:B------:R-:W-:Y:S02]  /*16130*/  F2FP.SATFINITE.E4M3.F32.PACK_AB_MERGE_C R246, R248, R246, RZ ;  /* 0x000000f6f8f6723e */ /* 0x000fe400048070ff */
[----:B------:R-:W-:Y:S02]  /*16140*/  F2FP.SATFINITE.E4M3.F32.PACK_AB_MERGE_C R179, R107, R106, R110 ;  /* 0x0000006a6bb3723e */ /* 0x000fe4000480706e */
[----:B------:R-:W-:Y:S02]  /*16150*/  F2FP.SATFINITE.E4M3.F32.PACK_AB_MERGE_C R176, R175, R176, R113 ;  /* 0x000000b0afb0723e */ /* 0x000fe40004807071 */
[----:B------:R-:W-:Y:S02]  /*16160*/  F2FP.SATFINITE.E4M3.F32.PACK_AB_MERGE_C R118, R119, R118, RZ ;  /* 0x000000767776723e */ /* 0x000fe400048070ff */
[----:B------:R-:W-:-:S02]  /*16170*/  F2FP.SATFINITE.E4M3.F32.PACK_AB_MERGE_C R72, R229, R230, RZ ;  /* 0x000000e6e548723e */ /* 0x000fc400048070ff */
[----:B------:R-:W-:Y:S02]  /*16180*/  F2FP.SATFINITE.E4M3.F32.PACK_AB_MERGE_C R126, R127, R126, RZ ;  /* 0x0000007e7f7e723e */ /* 0x000fe400048070ff */
[----:B------:R-:W-:Y:S02]  /*16190*/  F2FP.SATFINITE.E4M3.F32.PACK_AB_MERGE_C R104, R227, R228, RZ ;  /* 0x000000e4e368723e */ /* 0x000fe400048070ff */
[----:B------:R-:W-:Y:S02]  /*161a0*/  F2FP.SATFINITE.E4M3.F32.PACK_AB_MERGE_C R134, R135, R134, RZ ;  /* 0x000000868786723e */ /* 0x000fe400048070ff */
[----:B------:R-:W-:Y:S02]  /*161b0*/  F2FP.SATFINITE.E4M3.F32.PACK_AB_MERGE_C R105, R117, R121, R105 ;  /* 0x000000797569723e */ /* 0x000fe40004807069 */
[----:B------:R-:W-:Y:S02]  /*161c0*/  F2FP.SATFINITE.E4M3.F32.PACK_AB_MERGE_C R36, R250, R249, RZ ;  /* 0x000000f9fa24723e */ /* 0x000fe400048070ff */
[----:B------:R-:W-:Y:S01]  /*161d0*/  F2FP.SATFINITE.E4M3.F32.PACK_AB_MERGE_C R142, R143, R142, RZ ;  /* 0x0000008e8f8e723e */ /* 0x000fe200048070ff */
[----:B------:R-:W3:Y:S01]  /*161e0*/  S2R R252, SR_CTAID.X ;  /* 0x0000000000fc7919 */ /* 0x000ee20000002500 */
[----:B------:R-:W-:Y:S01]  /*161f0*/  F2FP.SATFINITE.E4M3.F32.PACK_AB_MERGE_C R177, R80, R81, R136 ;  /* 0x0000005150b1723e */ /* 0x000fe20004807088 */
[----:B------:R-:W3:Y:S08]  /*16200*/  LDC.64 R116, c[0x0][0x228] ;  /* 0x00008a00ff747b82 */ /* 0x000ef00000000a00 */
[----:B------:R-:W-:Y:S01]  /*16210*/  BAR.SYNC.DEFER_BLOCKING 0x0 ;  /* 0x0000000000007b1d */ /* 0x000fe20000010000 */
[----:B----4-:R-:W-:-:S05]  /*16220*/  F2FP.SATFINITE.E4M3.F32.PACK_AB_MERGE_C R34, R4, R214, R239 ;  /* 0x000000d60422723e */ /* 0x010fca00048070ef */
[----:B------:R-:W-:Y:S01]  /*16230*/  LDS.128 R80, [R7] ;  /* 0x0000000007507984 */ /* 0x000fe20000000c00 */
[----:B------:R-:W-:Y:S02]  /*16240*/  F2FP.SATFINITE.E4M3.F32.PACK_AB_MERGE_C R33, R64, R65, R125 ;  /* 0x000000414021723e */ /* 0x000fe4000480707d */
[----:B------:R-:W-:Y:S01]  /*16250*/  F2FP.SATFINITE.E4M3.F32.PACK_AB_MERGE_C R168, R167, R168, R56 ;  /* 0x000000a8a7a8723e */ /* 0x000fe20004807038 */
[----:B------:R-:W4:Y:S01]  /*16260*/  LDL.LU R4, [R1+0x55c] ;  /* 0x00055c0001047983 */ /* 0x000f220000300800 */
[----:B------:R-:W-:Y:S02]  /*16270*/  F2FP.SATFINITE.E4M3.F32.PACK_AB_MERGE_C R173, R129, R133, R73 ;  /* 0x0000008581ad723e */ /* 0x000fe40004807049 */
[----:B------:R-:W-:Y:S01]  /*16280*/  F2FP.SATFINITE.E4M3.F32.PACK_AB_MERGE_C R150, R151, R150, RZ ;  /* 0x000000969796723e */ /* 0x000fe200048070ff */
[----:B------:R-:W-:Y:S01]  /*16290*/  BAR.SYNC.DEFER_BLOCKING 0x0 ;  /* 0x0000000000007b1d */ /* 0x000fe20000010000 */
[----:B--2---:R-:W-:Y:S02]  /*162a0*/  F2FP.SATFINITE.E4M3.F32.PACK_AB_MERGE_C R174, R2, R3, R244 ;  /* 0x0000000302ae723e */ /* 0x004fe400048070f4 */
[----:B------:R-:W-:-:S05]  /*162b0*/  F2FP.SATFINITE.E4M3.F32.PACK_AB_MERGE_C R97, R88, R89, R97 ;  /* 0x000000595861723e */ /* 0x000fca0004807061 */
[----:B------:R-:W2:Y:S01]  /*162c0*/  LDC R129, c[0x0][0x278] ;  /* 0x00009e00ff817b82 */ /* 0x000ea20000000800 */
[----:B------:R-:W4:Y:S01]  /*162d0*/  LDL.LU R3, [R1+0x558] ;  /* 0x0005580001037983 */ /* 0x000f220000300800 */
[----:B-----5:R-:W-:-:S03]  /*162e0*/  F2FP.SATFINITE.E4M3.F32.PACK_AB_MERGE_C R106, R210, R0, R246 ;  /* 0x00000000d26a723e */ /* 0x020fc600048070f6 */
[----:B------:R-:W5:Y:S01]  /*162f0*/  LDL.LU R2, [R1+0x554] ;  /* 0x0005540001027983 */ /* 0x000f620000300800 */
[----:B------:R-:W-:Y:S02]  /*16300*/  F2FP.SATFINITE.E4M3.F32.PACK_AB_MERGE_C R35, R115, R114, R118 ;  /* 0x000000727323723e */ /* 0x000fe40004807076 */
[----:B------:R-:W-:Y:S01]  /*16310*/  LOP3.LUT R103, R103, 0x7f, RZ, 0xc0, !PT ;  /* 0x0000007f67677812 */ /* 0x000fe200078ec0ff */
[----:B------:R-:W5:Y:S01]  /*16320*/  LDL.LU R0, [R1+0x550] ;  /* 0x0005500001007983 */ /* 0x000f620000300800 */
[----:B------:R-:W-:Y:S01]  /*16330*/  F2FP.SATFINITE.E4M3.F32.PACK_AB_MERGE_C R172, R171, R172, R72 ;  /* 0x000000acabac723e */ /* 0x000fe20004807048 */
[----:B------:R-:W-:Y:S01]  /*16340*/  UIMAD UR4, UR9, UR4, URZ ;  /* 0x00000004090472a4 */ /* 0x000fe2000f8e023f */
[----:B------:R-:W-:Y:S01]  /*16350*/  F2FP.SATFINITE.E4M3.F32.PACK_AB_MERGE_C R175, R123, R122, R126 ;  /* 0x0000007a7baf723e */ /* 0x000fe2000480707e */
[C---:B-1----:R-:W-:Y:S01]  /*16360*/  IMAD.SHL.U32 R158, R156.reuse, 0x2, RZ ;  /* 0x000000029c9e7824 */ /* 0x042fe200078e00ff */
[----:B------:R-:W-:Y:S01]  /*16370*/  F2FP.SATFINITE.E4M3.F32.PACK_AB_MERGE_C R104, R169, R170, R104 ;  /* 0x000000aaa968723e */ /* 0x000fe20004807068 */
[----:B------:R-:W-:Y:S01]  /*16380*/  IMAD R157, R156, 0x3, RZ ;  /* 0x000000039c9d7824 */ /* 0x000fe200078e02ff */
[----:B------:R-:W-:Y:S01]  /*16390*/  F2FP.SATFINITE.E4M3.F32.PACK_AB_MERGE_C R107, R131, R130, R134 ;  /* 0x00000082836b723e */ /* 0x000fe20004807086 */
[----:B------:R-:W-:Y:S01]  /*163a0*/  STSM.16.M88.4 [R112], R176 ;  /* 0x000000b070007844 */ /* 0x000fe20000000200 */
[----:B------:R-:W-:-:S02]  /*163b0*/  F2FP.SATFINITE.E4M3.F32.PACK_AB_MERGE_C R99, R147, R146, R150 ;  /* 0x000000929363723e */ /* 0x000fc40004807096 */
[----:B0-----:R-:W-:Y:S01]  /*163c0*/  PRMT R132, R28, 0x7770, RZ ;  /* 0x000077701c847816 */ /* 0x001fe200000000ff */
[----:B------:R-:W-:Y:S01]  /*163d0*/  BAR.SYNC.DEFER_BLOCKING 0x0 ;  /* 0x0000000000007b1d */ /* 0x000fe20000010000 */
[C---:B------:R-:W-:Y:S02]  /*163e0*/  PRMT R133, R29.reuse, 0x7770, RZ ;  /* 0x000077701d857816 */ /* 0x040fe400000000ff */
[----:B------:R-:W-:Y:S02]  /*163f0*/  PRMT R155, R29, 0x7771, RZ ;  /* 0x000077711d9b7816 */ /* 0x000fe400000000ff */
[----:B------:R-:W-:Y:S02]  /*16400*/  PRMT R154, R30, 0x7770, RZ ;  /* 0x000077701e9a7816 */ /* 0x000fe400000000ff */
[C---:B------:R-:W-:Y:S02]  /*16410*/  PRMT R153, R31.reuse, 0x7770, RZ ;  /* 0x000077701f997816 */ /* 0x040fe400000000ff */
[----:B------:R-:W-:Y:S01]  /*16420*/  PRMT R152, R31, 0x7771, RZ ;  /* 0x000077711f987816 */ /* 0x000fe200000000ff */
[----:B------:R-:W-:Y:S01]  /*16430*/  IMAD R247, R156, 0xa, RZ ;  /* 0x0000000a9cf77824 */ /* 0x000fe200078e02ff */
[----:B------:R-:W-:Y:S01]  /*16440*/  PRMT R151, R30, 0x7771, RZ ;  /* 0x000077711e977816 */ /* 0x000fe200000000ff */
[----:B------:R-:W-:Y:S01]  /*16450*/  IMAD R249, R156, 0xb, RZ ;  /* 0x0000000b9cf97824 */ /* 0x000fe200078e02ff */
[----:B------:R-:W-:Y:S01]  /*16460*/  PRMT R149, R28, 0x7773, RZ ;  /* 0x000077731c957816 */ /* 0x000fe200000000ff */
[----:B------:R-:W0:Y:S01]  /*16470*/  LDC R246, c[0x0][0x278] ;  /* 0x00009e00fff67b82 */ /* 0x000e220000000800 */
[----:B------:R-:W-:-:S02]  /*16480*/  PRMT R145, R29, 0x7773, RZ ;  /* 0x000077731d917816 */ /* 0x000fc400000000ff */
[----:B------:R-:W-:-:S05]  /*16490*/  PRMT R148, R30, 0x7773, RZ ;  /* 0x000077731e947816 */ /* 0x000fca00000000ff */
[----:B------:R-:W1:Y:S01]  /*164a0*/  LDC R250, c[0x0][0x278] ;  /* 0x00009e00fffa7b82 */ /* 0x000e620000000800 */
[----:B------:R-:W-:Y:S07]  /*164b0*/  LDS.128 R76, [R7] ;  /* 0x00000000074c7984 */ /* 0x000fee0000000c00 */
[----:B------:R-:W-:Y:S08]  /*164c0*/  BAR.SYNC.DEFER_BLOCKING 0x0 ;  /* 0x0000000000007b1d */ /* 0x000ff00000010000 */
[----:B------:R-:W1:Y:S01]  /*164d0*/  LDC R248, c[0x0][0x278] ;  /* 0x00009e00fff87b82 */ /* 0x000e620000000800 */
[----:B------:R-:W-:Y:S07]  /*164e0*/  STSM.16.M88.4 [R112], R32 ;  /* 0x0000002070007844 */ /* 0x000fee0000000200 */
[----:B------:R-:W-:Y:S06]  /*164f0*/  BAR.SYNC.DEFER_BLOCKING 0x0 ;  /* 0x0000000000007b1d */ /* 0x000fec0000010000 */
[----:B------:R-:W-:Y:S02]  /*16500*/  LDS.128 R72, [R7] ;  /* 0x0000000007487984 */ /* 0x000fe40000000c00 */
[----:B------:R-:W-:Y:S06]  /*16510*/  BAR.SYNC.DEFER_BLOCKING 0x0 ;  /* 0x0000000000007b1d */ /* 0x000fec0000010000 */
[----:B------:R-:W-:Y:S02]  /*16520*/  STSM.16.M88.4 [R112], R172 ;  /* 0x000000ac70007844 */ /* 0x000fe40000000200 */
[----:B------:R-:W-:Y:S06]  /*16530*/  BAR.SYNC.DEFER_BLOCKING 0x0 ;  /* 0x0000000000007b1d */ /* 0x000fec0000010000 */
[----:B------:R-:W-:Y:S02]  /*16540*/  LDS.128 R68, [R7] ;  /* 0x0000000007447984 */ /* 0x000fe40000000c00 */
[----:B------:R-:W-:Y:S06]  /*16550*/  BAR.SYNC.DEFER_BLOCKING 0x0 ;  /* 0x0000000000007b1d */ /* 0x000fec0000010000 */
[----:B------:R-:W-:Y:S02]  /*16560*/  STSM.16.M88.4 [R112], R104 ;  /* 0x0000006870007844 */ /* 0x000fe40000000200 */
[----:B------:R-:W-:Y:S01]  /*16570*/  BAR.SYNC.DEFER_BLOCKING 0x0 ;  /* 0x0000000000007b1d */ /* 0x000fe20000010000 */
[----:B------:R-:W-:-:S02]  /*16580*/  F2FP.SATFINITE.E4M3.F32.PACK_AB_MERGE_C R169, R92, R96, R93 ;  /* 0x000000605ca9723e */ /* 0x000fc4000480705d */
[----:B------:R-:W-:-:S03]  /*16590*/  F2FP.SATFINITE.E4M3.F32.PACK_AB_MERGE_C R171, R139, R138, R142 ;  /* 0x0000008a8bab723e */ /* 0x000fc6000480708e */
[----:B------:R-:W2:Y:S01]  /*165a0*/  LDS.128 R64, [R7] ;  /* 0x0000000007407984 */ /* 0x000ea20000000c00 */
[----:B------:R-:W-:Y:S01]  /*165b0*/  F2FP.SATFINITE.E4M3.F32.PACK_AB_MERGE_C R96, R38, R39, R57 ;  /* 0x000000272660723e */ /* 0x000fe20004807039 */
[----:B---3--:R-:W-:-:S04]  /*165c0*/  IMAD R252, R252, 0x80, R103 ;  /* 0x00000080fcfc7824 */ /* 0x008fc800078e0267 */
[----:B------:R-:W-:Y:S01]  /*165d0*/  IMAD R111, R252, UR5, RZ ;  /* 0x00000005fc6f7c24 */ /* 0x000fe2000f8e02ff */
[----:B------:R-:W-:-:S04]  /*165e0*/  USHF.R.S32.HI UR5, URZ, 0x1f, UR4 ;  /* 0x0000001f3f057899 */ /* 0x000fc80008011404 */
[----:B------:R-:W-:Y:S01]  /*165f0*/  IADD3 R126, P4, P5, R111, UR4, R116 ;  /* 0x000000046f7e7c10 */ /* 0x000fe2000fd9e074 */
[----:B------:R-:W-:Y:S01]  /*16600*/  ULDC UR4, c[0x0][0x278] ;  /* 0x00009e0000047ab9 */ /* 0x000fe20000000800 */
[----:B------:R-:W-:-:S04]  /*16610*/  SHF.R.S32.HI R124, RZ, 0x1f, R111 ;  /* 0x0000001fff7c7819 */ /* 0x000fc8000001146f */
[----:B------:R-:W-:Y:S01]  /*16620*/  IADD3.X R127, R124, UR5, R117, P4, P5 ;  /* 0x000000057c7f7c10 */ /* 0x000fe2000a7ea475 */
[----:B------:R-:W-:Y:S01]  /*16630*/  BAR.SYNC.DEFER_BLOCKING 0x0 ;  /* 0x0000000000007b1d */ /* 0x000fe20000010000 */
[----:B----4-:R-:W-:Y:S02]  /*16640*/  F2FP.SATFINITE.E4M3.F32.PACK_AB_MERGE_C R170, R3, R4, R36 ;  /* 0x0000000403aa723e */ /* 0x010fe40004807024 */
[----:B-----5:R-:W-:-:S03]  /*16650*/  F2FP.SATFINITE.E4M3.F32.PACK_AB_MERGE_C R98, R0, R2, R37 ;  /* 0x000000020062723e */ /* 0x020fc60004807025 */
[----:B------:R3:W-:Y:S02]  /*16660*/  STSM.16.M88.4 [R112], R168 ;  /* 0x000000a870007844 */ /* 0x0007e40000000200 */
[----:B------:R-:W-:Y:S01]  /*16670*/  BAR.SYNC.DEFER_BLOCKING 0x0 ;  /* 0x0000000000007b1d */ /* 0x000fe20000010000 */
[----:B------:R-:W-:Y:S02]  /*16680*/  IADD3 R128, P4, R126, UR4, RZ ;  /* 0x000000047e807c10 */ /* 0x000fe4000ff9e0ff */
[----:B------:R-:W-:Y:S02]  /*16690*/  PRMT R131, R28, 0x7771, RZ ;  /* 0x000077711c837816 */ /* 0x000fe400000000ff */
[C---:B--2---:R-:W-:Y:S01]  /*166a0*/  PRMT R137, R66.reuse, 0x7773, RZ ;  /* 0x0000777342897816 */ /* 0x044fe200000000ff */
[----:B------:R-:W-:Y:S01]  /*166b0*/  ULDC.64 UR4, c[0x0][0x270] ;  /* 0x00009c0000047ab9 */ /* 0x000fe20000000a00 */
[C---:B------:R-:W-:Y:S01]  /*166c0*/  PRMT R138, R66.reuse, 0x7772, RZ ;  /* 0x00007772428a7816 */ /* 0x040fe200000000ff */
[----:B------:R-:W-:Y:S01]  /*166d0*/  UIMAD UR8, UR8, 0x51, URZ ;  /* 0x00000051080878a4 */ /* 0x000fe2000f8e023f */
[C---:B------:R-:W-:Y:S01]  /*166e0*/  PRMT R139, R66.reuse, 0x7771, RZ ;  /* 0x00007771428b7816 */ /* 0x040fe200000000ff */
[----:B------:R-:W2:Y:S04]  /*166f0*/  LDL.LU R4, [R1+0x54c] ;  /* 0x00054c0001047983 */ /* 0x000ea80000300800 */
[----:B------:R-:W4:Y:S01]  /*16700*/  LDS.128 R60, [R7] ;  /* 0x00000000073c7984 */ /* 0x000f220000000c00 */
[----:B------:R-:W-:Y:S01]  /*16710*/  BAR.SYNC.DEFER_BLOCKING 0x0 ;  /* 0x0000000000007b1d */ /* 0x000fe20000010000 */
[----:B------:R-:W-:-:S02]  /*16720*/  PRMT R143, R66, 0x7770, RZ ;  /* 0x00007770428f7816 */ /* 0x000fc400000000ff */
[----:B------:R-:W-:Y:S02]  /*16730*/  LEA.HI.X.SX32 R129, R129, R127, 0x1, P4 ;  /* 0x0000007f81817211 */ /* 0x000fe400020f0eff */
[----:B------:R-:W-:Y:S02]  /*16740*/  IADD3 R130, P6, R157, R126, RZ ;  /* 0x0000007e9d827210 */ /* 0x000fe40007fde0ff */
[C---:B------:R-:W-:Y:S02]  /*16750*/  PRMT R140, R67.reuse, 0x7773, RZ ;  /* 0x00007773438c7816 */ /* 0x040fe400000000ff */
[C---:B------:R-:W-:Y:S02]  /*16760*/  PRMT R141, R67.reuse, 0x7772, RZ ;  /* 0x00007772438d7816 */ /* 0x040fe400000000ff */
[C---:B------:R-:W-:Y:S02]  /*16770*/  PRMT R142, R67.reuse, 0x7771, RZ ;  /* 0x00007771438e7816 */ /* 0x040fe400000000ff */
[----:B------:R-:W-:-:S02]  /*16780*/  PRMT R144, R67, 0x7770, RZ ;  /* 0x0000777043907816 */ /* 0x000fc400000000ff */
[----:B------:R-:W-:Y:S02]  /*16790*/  PRMT R150, R28, 0x7772, RZ ;  /* 0x000077721c967816 */ /* 0x000fe400000000ff */
[----:B------:R-:W-:Y:S02]  /*167a0*/  PRMT R146, R29, 0x7772, RZ ;  /* 0x000077721d927816 */ /* 0x000fe400000000ff */
[----:B------:R-:W-:Y:S02]  /*167b0*/  PRMT R147, R30, 0x7772, RZ ;  /* 0x000077721e937816 */ /* 0x000fe400000000ff */
[C---:B------:R-:W-:Y:S02]  /*167c0*/  PRMT R178, R31.reuse, 0x7772, RZ ;  /* 0x000077721fb27816 */ /* 0x040fe400000000ff */
[----:B------:R-:W-:Y:S01]  /*167d0*/  PRMT R179, R31, 0x7773, RZ ;  /* 0x000077731fb37816 */ /* 0x000fe200000000ff */
[----:B------:R-:W-:Y:S01]  /*167e0*/  STSM.16.M88.4 [R112], R96 ;  /* 0x0000006070007844 */ /* 0x000fe20000000200 */
[----:B------:R-:W-:Y:S01]  /*167f0*/  BAR.SYNC.DEFER_BLOCKING 0x0 ;  /* 0x0000000000007b1d */ /* 0x000fe20000010000 */
[----:B------:R-:W-:-:S04]  /*16800*/  IADD3 R66, P5, R158, R126, RZ ;  /* 0x0000007e9e427210 */ /* 0x000fc80007fbe0ff */
[----:B------:R-:W-:Y:S02]  /*16810*/  LEA.HI.X.SX32 R67, R158, R127, 0x1, P5 ;  /* 0x0000007f9e437211 */ /* 0x000fe400028f0eff */
[C---:B---3--:R-:W-:Y:S02]  /*16820*/  PRMT R168, R180.reuse, 0x7773, RZ ;  /* 0x00007773b4a87816 */ /* 0x048fe400000000ff */
[C---:B------:R-:W-:Y:S02]  /*16830*/  PRMT R169, R180.reuse, 0x7772, RZ ;  /* 0x00007772b4a97816 */ /* 0x040fe400000000ff */
[----:B------:R-:W-:Y:S02]  /*16840*/  PRMT R176, R180, 0x7771, RZ ;  /* 0x00007771b4b07816 */ /* 0x000fe400000000ff */
[C---:B------:R-:W-:Y:S02]  /*16850*/  PRMT R173, R181.reuse, 0x7770, RZ ;  /* 0x00007770b5ad7816 */ /* 0x040fe400000000ff */
[----:B------:R-:W-:-:S02]  /*16860*/  PRMT R172, R181, 0x7771, RZ ;  /* 0x00007771b5ac7816 */ /* 0x000fc400000000ff */
[C---:B------:R-:W-:Y:S02]  /*16870*/  PRMT R175, R182.reuse, 0x7770, RZ ;  /* 0x00007770b6af7816 */ /* 0x040fe400000000ff */
[----:B------:R-:W-:Y:S02]  /*16880*/  PRMT R174, R182, 0x7771, RZ ;  /* 0x00007771b6ae7816 */ /* 0x000fe400000000ff */
[C---:B------:R-:W-:Y:S02]  /*16890*/  PRMT R171, R183.reuse, 0x7770, RZ ;  /* 0x00007770b7ab7816 */ /* 0x040fe400000000ff */
[----:B------:R-:W-:Y:S01]  /*168a0*/  PRMT R170, R183, 0x7771, RZ ;  /* 0x00007771b7aa7816 */ /* 0x000fe200000000ff */
[----:B------:R-:W-:Y:S04]  /*168b0*/  STG.E.U8 desc[UR6][R126.64], R132 ;  /* 0x000000847e007986 */ /* 0x000fe8000c101106 */
[----:B------:R3:W-:Y:S04]  /*168c0*/  STG.E.U8 desc[UR6][R128.64], R131 ;  /* 0x0000008380007986 */ /* 0x0007e8000c101106 */
[----:B------:R5:W-:Y:S01]  /*168d0*/  STG.E.U8 desc[UR6][R66.64], R133 ;  /* 0x0000008542007986 */ /* 0x000be2000c101106 */
[----:B------:R-:W-:-:S02]  /*168e0*/  PRMT R167, R181, 0x7772, RZ ;  /* 0x00007772b5a77816 */ /* 0x000fc400000000ff */
[----:B------:R-:W-:Y:S02]  /*168f0*/  PRMT R163, R181, 0x7773, RZ ;  /* 0x00007773b5a37816 */ /* 0x000fe400000000ff */
[C---:B------:R-:W-:Y:S02]  /*16900*/  PRMT R165, R182.reuse, 0x7772, RZ ;  /* 0x00007772b6a57816 */ /* 0x040fe400000000ff */
[----:B------:R-:W-:Y:S02]  /*16910*/  PRMT R164, R182, 0x7773, RZ ;  /* 0x00007773b6a47816 */ /* 0x000fe400000000ff */
[C---:B------:R-:W-:Y:S02]  /*16920*/  PRMT R166, R183.reuse, 0x7772, RZ ;  /* 0x00007772b7a67816 */ /* 0x040fe400000000ff */
[----:B------:R-:W-:Y:S02]  /*16930*/  PRMT R159, R183, 0x7773, RZ ;  /* 0x00007773b79f7816 */ /* 0x000fe400000000ff */
[----:B------:R-:W-:-:S02]  /*16940*/  PRMT R161, R52, 0x7770, RZ ;  /* 0x0000777034a17816 */ /* 0x000fc400000000ff */
[C---:B------:R-:W-:Y:S02]  /*16950*/  PRMT R160, R52.reuse, 0x7771, RZ ;  /* 0x0000777134a07816 */ /* 0x040fe400000000ff */
[C---:B------:R-:W-:Y:S02]  /*16960*/  PRMT R162, R53.reuse, 0x7770, RZ ;  /* 0x0000777035a27816 */ /* 0x040fe400000000ff */
[C---:B------:R-:W-:Y:S02]  /*16970*/  PRMT R56, R53.reuse, 0x7771, RZ ;  /* 0x0000777135387816 */ /* 0x040fe400000000ff */
[C---:B------:R-:W-:Y:S02]  /*16980*/  PRMT R50, R53.reuse, 0x7773, RZ ;  /* 0x0000777335327816 */ /* 0x040fe400000000ff */
[----:B------:R-:W-:Y:S02]  /*16990*/  PRMT R51, R53, 0x7772, RZ ;  /* 0x0000777235337816 */ /* 0x000fe400000000ff */
[----:B------:R-:W-:-:S02]  /*169a0*/  PRMT R48, R52, 0x7773, RZ ;  /* 0x0000777334307816 */ /* 0x000fc400000000ff */
[----:B------:R-:W-:Y:S02]  /*169b0*/  PRMT R49, R52, 0x7772, RZ ;  /* 0x0000777234317816 */ /* 0x000fe400000000ff */
[C---:B------:R-:W-:Y:S02]  /*169c0*/  PRMT R46, R54.reuse, 0x7773, RZ ;  /* 0x00007773362e7816 */ /* 0x040fe400000000ff */
[----:B------:R-:W-:Y:S02]  /*169d0*/  PRMT R47, R54, 0x7772, RZ ;  /* 0x00007772362f7816 */ /* 0x000fe400000000ff */
[C---:B------:R-:W-:Y:S02]  /*169e0*/  PRMT R44, R55.reuse, 0x7773, RZ ;  /* 0x00007773372c7816 */ /* 0x040fe400000000ff */
[----:B------:R-:W-:Y:S02]  /*169f0*/  PRMT R45, R55, 0x7772, RZ ;  /* 0x00007772372d7816 */ /* 0x000fe400000000ff */
[----:B------:R-:W-:-:S02]  /*16a00*/  PRMT R43, R84, 0x7770, RZ ;  /* 0x00007770542b7816 */ /* 0x000fc400000000ff */
[----:B------:R-:W-:Y:S02]  /*16a10*/  PRMT R37, R84, 0x7771, RZ ;  /* 0x0000777154257816 */ /* 0x000fe400000000ff */
[----:B------:R-:W-:Y:S02]  /*16a20*/  PRMT R42, R85, 0x7771, RZ ;  /* 0x00007771552a7816 */ /* 0x000fe400000000ff */
[C---:B------:R-:W-:Y:S02]  /*16a30*/  PRMT R41, R86.reuse, 0x7770, RZ ;  /* 0x0000777056297816 */ /* 0x040fe400000000ff */
[----:B------:R-:W-:Y:S02]  /*16a40*/  PRMT R39, R86, 0x7771, RZ ;  /* 0x0000777156277816 */ /* 0x000fe400000000ff */
[C---:B------:R-:W-:Y:S02]  /*16a50*/  PRMT R33, R87.reuse, 0x7770, RZ ;  /* 0x0000777057217816 */ /* 0x040fe400000000ff */
[----:B------:R-:W-:-:S02]  /*16a60*/  PRMT R40, R87, 0x7771, RZ ;  /* 0x0000777157287816 */ /* 0x000fc400000000ff */
[C---:B------:R-:W-:Y:S02]  /*16a70*/  PRMT R38, R84.reuse, 0x7772, RZ ;  /* 0x0000777254267816 */ /* 0x040fe400000000ff */
[----:B------:R-:W-:Y:S02]  /*16a80*/  PRMT R36, R84, 0x7773, RZ ;  /* 0x0000777354247816 */ /* 0x000fe400000000ff */
[C---:B------:R-:W-:Y:S02]  /*16a90*/  PRMT R32, R85.reuse, 0x7772, RZ ;  /* 0x0000777255207816 */ /* 0x040fe400000000ff */
[----:B------:R-:W-:Y:S02]  /*16aa0*/  PRMT R177, R85, 0x7773, RZ ;  /* 0x0000777355b17816 */ /* 0x000fe400000000ff */
[C---:B------:R-:W-:Y:S02]  /*16ab0*/  PRMT R35, R86.reuse, 0x7772, RZ ;  /* 0x0000777256237816 */ /* 0x040fe400000000ff */
[----:B------:R-:W-:-:S02]  /*16ac0*/  PRMT R34, R86, 0x7773, RZ ;  /* 0x0000777356227816 */ /* 0x000fc400000000ff */
[C---:B------:R-:W-:Y:S02]  /*16ad0*/  PRMT R184, R87.reuse, 0x7772, RZ ;  /* 0x0000777257b87816 */ /* 0x040fe400000000ff */
[----:B------:R-:W-:Y:S02]  /*16ae0*/  PRMT R186, R87, 0x7773, RZ ;  /* 0x0000777357ba7816 */ /* 0x000fe400000000ff */
[----:B------:R-:W-:Y:S02]  /*16af0*/  PRMT R185, R8, 0x7771, RZ ;  /* 0x0000777108b97816 */ /* 0x000fe400000000ff */
        /* <DEDUP_REMOVED lines=8> */
[----:B------:R-:W-:Y:S01]  /*16b80*/  PRMT R194, R9, 0x7773, RZ ;  /* 0x0000777309c27816 */ /* 0x000fe200000000ff */
[----:B------:R-:W-:Y:S01]  /*16b90*/  UIMAD UR4, UR9, UR4, URZ ;  /* 0x00000004090472a4 */ /* 0x000fe2000f8e023f */
[-C--:B---3--:R-:W-:Y:S01]  /*16ba0*/  LEA.HI.X.SX32 R131, R157, R127.reuse, 0x1, P6 ;  /* 0x0000007f9d837211 */ /* 0x088fe200030f0eff */
[----:B------:R-:W-:Y:S01]  /*16bb0*/  IMAD.SHL.U32 R157, R156, 0x4, RZ ;  /* 0x000000049c9d7824 */ /* 0x000fe200078e00ff */
[----:B------:R-:W-:Y:S01]  /*16bc0*/  PRMT R197, R10, 0x7772, RZ ;  /* 0x000077720ac57816 */ /* 0x000fe200000000ff */
[----:B-----5:R-:W-:Y:S01]  /*16bd0*/  IMAD R67, R156, 0x5, RZ ;  /* 0x000000059c437824 */ /* 0x020fe200078e02ff */
[----:B------:R-:W-:Y:S01]  /*16be0*/  PRMT R198, R10, 0x7773, RZ ;  /* 0x000077730ac67816 */ /* 0x000fe200000000ff */
[----:B------:R3:W-:Y:S01]  /*16bf0*/  STG.E.U8 desc[UR6][R130.64], R155 ;  /* 0x0000009b82007986 */ /* 0x0007e2000c101106 */
[-C--:B------:R-:W-:Y:S01]  /*16c00*/  IADD3 R132, P5, R157, R126.reuse, RZ ;  /* 0x0000007e9d847210 */ /* 0x080fe20007fbe0ff */
[C---:B------:R-:W-:Y:S01]  /*16c10*/  IMAD R129, R156.reuse, 0x6, RZ ;  /* 0x000000069c817824 */ /* 0x040fe200078e02ff */
[----:B------:R-:W-:Y:S01]  /*16c20*/  PRMT R196, R11, 0x7772, RZ ;  /* 0x000077720bc47816 */ /* 0x000fe200000000ff */
[----:B------:R-:W5:Y:S01]  /*16c30*/  LDL.LU R3, [R1+0x548] ;  /* 0x0005480001037983 */ /* 0x000f620000300800 */
[----:B------:R-:W-:Y:S01]  /*16c40*/  LEA.HI.X.SX32 R133, R157, R127, 0x1, P5 ;  /* 0x0000007f9d857211 */ /* 0x000fe200028f0eff */
[C---:B---3--:R-:W-:Y:S01]  /*16c50*/  IMAD R155, R156.reuse, 0x7, RZ ;  /* 0x000000079c9b7824 */ /* 0x048fe200078e02ff */
[-C--:B------:R-:W-:Y:S01]  /*16c60*/  IADD3 R130, P4, R67, R126.reuse, RZ ;  /* 0x0000007e43827210 */ /* 0x080fe20007f9e0ff */
[----:B------:R-:W-:Y:S01]  /*16c70*/  IMAD.SHL.U32 R157, R156, 0x8, RZ ;  /* 0x000000089c9d7824 */ /* 0x000fe200078e00ff */
[-C--:B------:R-:W-:Y:S01]  /*16c80*/  IADD3 R128, P6, R129, R126.reuse, RZ ;  /* 0x0000007e81807210 */ /* 0x080fe20007fde0ff */
[----:B------:R-:W3:Y:S01]  /*16c90*/  LDL.LU R2, [R1+0x544] ;  /* 0x0005440001027983 */ /* 0x000ee20000300800 */
[----:B------:R-:W-:-:S02]  /*16ca0*/  IADD3 R66, P5, R155, R126, RZ ;  /* 0x0000007e9b427210 */ /* 0x000fc40007fbe0ff */
[-C--:B------:R-:W-:Y:S01]  /*16cb0*/  LEA.HI.X.SX32 R131, R67, R127.reuse, 0x1, P4 ;  /* 0x0000007f43837211 */ /* 0x080fe200020f0eff */
[----:B------:R0:W-:Y:S01]  /*16cc0*/  STG.E.U8 desc[UR6][R132.64], R154 ;  /* 0x0000009a84007986 */ /* 0x0001e2000c101106 */
[-C--:B------:R-:W-:Y:S02]  /*16cd0*/  LEA.HI.X.SX32 R67, R155, R127.reuse, 0x1, P5 ;  /* 0x0000007f9b437211 */ /* 0x080fe400028f0eff */
[----:B------:R-:W1:Y:S01]  /*16ce0*/  LDC R155, c[0x0][0x278] ;  /* 0x00009e00ff9b7b82 */ /* 0x000e620000000800 */
[-C--:B------:R-:W-:Y:S01]  /*16cf0*/  LEA.HI.X.SX32 R129, R129, R127.reuse, 0x1, P6 ;  /* 0x0000007f81817211 */ /* 0x080fe200030f0eff */
[----:B------:R-:W3:Y:S06]  /*16d00*/  LDL.LU R0, [R1+0x540] ;  /* 0x0005400001007983 */ /* 0x000eec0000300800 */
[----:B0-----:R-:W0:Y:S01]  /*16d10*/  LDC R154, c[0x0][0x278] ;  /* 0x00009e00ff9a7b82 */ /* 0x001e220000000800 */
[C---:B------:R-:W-:Y:S01]  /*16d20*/  IADD3 R132, P4, R157.reuse, R126, RZ ;  /* 0x0000007e9d847210 */ /* 0x040fe20007f9e0ff */
[----:B------:R4:W-:Y:S03]  /*16d30*/  STG.E.U8 desc[UR6][R130.64], R151 ;  /* 0x0000009782007986 */ /* 0x0009e6000c101106 */
[----:B------:R-:W-:Y:S01]  /*16d40*/  LEA.HI.X.SX32 R133, R157, R127, 0x1, P4 ;  /* 0x0000007f9d857211 */ /* 0x000fe200020f0eff */
[C---:B------:R-:W-:Y:S01]  /*16d50*/  IMAD R157, R156.reuse, 0x9, RZ ;  /* 0x000000099c9d7824 */ /* 0x040fe200078e02ff */
[----:B------:R4:W-:Y:S04]  /*16d60*/  STG.E.U8 desc[UR6][R128.64], R153 ;  /* 0x0000009980007986 */ /* 0x0009e8000c101106 */
[----:B------:R-:W-:Y:S01]  /*16d70*/  STG.E.U8 desc[UR6][R66.64], R152 ;  /* 0x0000009842007986 */ /* 0x000fe2000c101106 */
[----:B----4-:R-:W-:-:S03]  /*16d80*/  IMAD R151, R156, 0xc, RZ ;  /* 0x0000000c9c977824 */ /* 0x010fc600078e02ff */
[----:B------:R4:W-:Y:S01]  /*16d90*/  STG.E.U8 desc[UR6][R132.64], R150 ;  /* 0x0000009684007986 */ /* 0x0009e2000c101106 */
[-C--:B------:R-:W-:Y:S02]  /*16da0*/  IADD3 R130, P4, R247, R126.reuse, RZ ;  /* 0x0000007ef7827210 */ /* 0x080fe40007f9e0ff */
[-C--:B------:R-:W-:Y:S01]  /*16db0*/  IADD3 R128, P6, R249, R126.reuse, RZ ;  /* 0x0000007ef9807210 */ /* 0x080fe20007fde0ff */
[----:B------:R-:W-:Y:S01]  /*16dc0*/  IMAD R153, R156, 0xd, RZ ;  /* 0x0000000d9c997824 */ /* 0x000fe200078e02ff */
[-C--:B------:R-:W-:Y:S02]  /*16dd0*/  LEA.HI.X.SX32 R131, R247, R127.reuse, 0x1, P4 ;  /* 0x0000007ff7837211 */ /* 0x080fe400020f0eff */
[C---:B----4-:R-:W-:Y:S01]  /*16de0*/  IADD3 R132, P5, R157.reuse, R126, RZ ;  /* 0x0000007e9d847210 */ /* 0x050fe20007fbe0ff */
[----:B------:R-:W4:Y:S03]  /*16df0*/  LDC R247, c[0x0][0x278] ;  /* 0x00009e00fff77b82 */ /* 0x000f260000000800 */
[----:B------:R-:W-:-:S02]  /*16e00*/  LEA.HI.X.SX32 R133, R157, R127, 0x1, P5 ;  /* 0x0000007f9d857211 */ /* 0x000fc400028f0eff */
[-C--:B------:R-:W-:Y:S02]  /*16e10*/  IADD3 R66, P5, R151, R126.reuse, RZ ;  /* 0x0000007e97427210 */ /* 0x080fe40007fbe0ff */
[-C--:B------:R-:W-:Y:S01]  /*16e20*/  LEA.HI.X.SX32 R129, R249, R127.reuse, 0x1, P6 ;  /* 0x0000007ff9817211 */ /* 0x080fe200030f0eff */
[----:B------:R0:W-:Y:S01]  /*16e30*/  STG.E.U8 desc[UR6][R132.64], R149 ;  /* 0x0000009584007986 */ /* 0x0001e2000c101106 */
[-C--:B------:R-:W-:Y:S01]  /*16e40*/  LEA.HI.X.SX32 R67, R151, R127.reuse, 0x1, P5 ;  /* 0x0000007f97437211 */ /* 0x080fe200028f0eff */
[----:B-1----:R-:W-:Y:S01]  /*16e50*/  IMAD R155, R155, 0xf, RZ ;  /* 0x0000000f9b9b7824 */ /* 0x002fe200078e02ff */
[----:B------:R-:W1:Y:S01]  /*16e60*/  LDC R249, c[0x0][0x278] ;  /* 0x00009e00fff97b82 */ /* 0x000e620000000800 */
[----:B------:R0:W-:Y:S04]  /*16e70*/  STG.E.U8 desc[UR6][R130.64], R146 ;  /* 0x0000009282007986 */ /* 0x0001e8000c101106 */
[----:B------:R0:W-:Y:S02]  /*16e80*/  STG.E.U8 desc[UR6][R128.64], R145 ;  /* 0x0000009180007986 */ /* 0x0001e4000c101106 */
[C---:B0-----:R-:W-:Y:S01]  /*16e90*/  IADD3 R132, P4, R153.reuse, R126, RZ ;  /* 0x0000007e99847210 */ /* 0x041fe20007f9e0ff */
[----:B------:R-:W-:Y:S01]  /*16ea0*/  IMAD R149, R156, 0xe, RZ ;  /* 0x0000000e9c957824 */ /* 0x000fe200078e02ff */
[----:B------:R0:W-:Y:S01]  /*16eb0*/  STG.E.U8 desc[UR6][R66.64], R147 ;  /* 0x0000009342007986 */ /* 0x0001e2000c101106 */
[----:B------:R-:W-:Y:S01]  /*16ec0*/  IMAD.SHL.U32 R131, R154, 0x10, RZ ;  /* 0x000000109a837824 */ /* 0x000fe200078e00ff */
[----:B------:R-:W-:-:S02]  /*16ed0*/  LEA.HI.X.SX32 R133, R153, R127, 0x1, P4 ;  /* 0x0000007f99857211 */ /* 0x000fc400020f0eff */
[-C--:B------:R-:W-:Y:S02]  /*16ee0*/  IADD3 R128, P5, R155, R126.reuse, RZ ;  /* 0x0000007e9b807210 */ /* 0x080fe40007fbe0ff */
[-C--:B------:R-:W-:Y:S02]  /*16ef0*/  IADD3 R130, P6, R131, R126.reuse, RZ ;  /* 0x0000007e83827210 */ /* 0x080fe40007fde0ff */
[----:B0-----:R-:W-:Y:S02]  /*16f00*/  IADD3 R66, P4, R149, R126, RZ ;  /* 0x0000007e95427210 */ /* 0x001fe40007f9e0ff */
[-C--:B------:R-:W-:Y:S02]  /*16f10*/  LEA.HI.X.SX32 R129, R155, R127.reuse, 0x1, P5 ;  /* 0x0000007f9b817211 */ /* 0x080fe400028f0eff */
[----:B------:R-:W-:Y:S02]  /*16f20*/  LEA.HI.X.SX32 R67, R149, R127, 0x1, P4 ;  /* 0x0000007f95437211 */ /* 0x000fe400020f0eff */
[----:B------:R-:W-:-:S02]  /*16f30*/  PRMT R180, R180, 0x7770, RZ ;  /* 0x00007770b4b47816 */ /* 0x000fc400000000ff */
[----:B------:R-:W-:Y:S01]  /*16f40*/  LEA.HI.X.SX32 R131, R131, R127, 0x1, P6 ;  /* 0x0000007f83837211 */ /* 0x000fe200030f0eff */
[----:B------:R0:W-:Y:S04]  /*16f50*/  STG.E.U8 desc[UR6][R132.64], R148 ;  /* 0x0000009484007986 */ /* 0x0001e8000c101106 */
[----:B------:R-:W-:Y:S04]  /*16f60*/  STG.E.U8 desc[UR6][R66.64], R178 ;  /* 0x000000b242007986 */ /* 0x000fe8000c101106 */
[----:B------:R-:W-:Y:S01]  /*16f70*/  STG.E.U8 desc[UR6][R128.64], R179 ;  /* 0x000000b380007986 */ /* 0x000fe2000c101106 */
[----:B------:R-:W-:-:S03]  /*16f80*/  PRMT R145, R60, 0x7771, RZ ;  /* 0x000077713c917816 */ /* 0x000fc600000000ff */
[----:B------:R4:W-:Y:S01]  /*16f90*/  STG.E.U8 desc[UR6][R130.64], R180 ;  /* 0x000000b482007986 */ /* 0x0009e2000c101106 */
[C---:B0-----:R-:W-:Y:S02]  /*16fa0*/  PRMT R132, R60.reuse, 0x7773, RZ ;  /* 0x000077733c847816 */ /* 0x041fe400000000ff */
[C---:B------:R-:W-:Y:S02]  /*16fb0*/  PRMT R133, R60.reuse, 0x7772, RZ ;  /* 0x000077723c857816 */ /* 0x040fe400000000ff */
[----:B------:R-:W-:Y:S01]  /*16fc0*/  PRMT R146, R60, 0x7770, RZ ;  /* 0x000077703c927816 */ /* 0x000fe200000000ff */
[----:B------:R-:W-:Y:S01]  /*16fd0*/  IMAD R60, R246, 0x11, RZ ;  /* 0x00000011f63c7824 */ /* 0x000fe200078e02ff */
[C---:B------:R-:W-:Y:S01]  /*16fe0*/  PRMT R155, R63.reuse, 0x7773, RZ ;  /* 0x000077733f9b7816 */ /* 0x040fe200000000ff */
[----:B------:R-:W0:Y:S01]  /*16ff0*/  LDC R246, c[0x0][0x278] ;  /* 0x00009e00fff67b82 */ /* 0x000e220000000800 */
[----:B------:R-:W-:-:S07]  /*17000*/  PRMT R156, R63, 0x7772, RZ ;  /* 0x000077723f9c7816 */ /* 0x000fce00000000ff */
[----:B----4-:R-:W4:Y:S01]  /*17010*/  LDC R130, c[0x0][0x278] ;  /* 0x00009e00ff827b82 */ /* 0x010f220000000800 */
[C---:B------:R-:W-:Y:S02]  /*17020*/  PRMT R157, R63.reuse, 0x7771, RZ ;  /* 0x000077713f9d7816 */ /* 0x040fe400000000ff */
[----:B------:R-:W-:-:S05]  /*17030*/  PRMT R158, R63, 0x7770, RZ ;  /* 0x000077703f9e7816 */ /* 0x000fca00000000ff */
[----:B------:R-:W2:Y:S01]  /*17040*/  LDC R131, c[0x0][0x278] ;  /* 0x00009e00ff837b82 */ /* 0x000ea20000000800 */
[----:B------:R-:W-:Y:S01]  /*17050*/  IMAD R63, R247, 0x12, RZ ;  /* 0x00000012f73f7824 */ /* 0x000fe200078e02ff */
[----:B------:R-:W-:Y:S01]  /*17060*/  IADD3 R128, P5, R60, R126, RZ ;  /* 0x0000007e3c807210 */ /* 0x000fe20007fbe0ff */
[----:B------:R-:W-:-:S05]  /*17070*/  IMAD R179, R250, 0x15, RZ ;  /* 0x00000015fab37824 */ /* 0x000fca00078e02ff */
[----:B------:R-:W0:Y:S01]  /*17080*/  LDC R180, c[0x0][0x278] ;  /* 0x00009e00ffb47b82 */ /* 0x000e220000000800 */
[-C--:B------:R-:W-:Y:S02]  /*17090*/  LEA.HI.X.SX32 R129, R60, R127.reuse, 0x1, P5 ;  /* 0x0000007f3c817211 */ /* 0x080fe400028f0eff */
[----:B------:R-:W-:Y:S02]  /*170a0*/  IADD3 R66, P4, R63, R126, RZ ;  /* 0x0000007e3f427210 */ /* 0x000fe40007f9e0ff */
[C---:B------:R-:W-:Y:S02]  /*170b0*/  PRMT R147, R61.reuse, 0x7773, RZ ;  /* 0x000077733d937816 */ /* 0x040fe400000000ff */
[C---:B------:R-:W-:Y:S02]  /*170c0*/  PRMT R148, R61.reuse, 0x7772, RZ ;  /* 0x000077723d947816 */ /* 0x040fe400000000ff */
[C---:B------:R-:W-:Y:S02]  /*170d0*/  PRMT R149, R61.reuse, 0x7771, RZ ;  /* 0x000077713d957816 */ /* 0x040fe400000000ff */
[----:B------:R-:W-:Y:S01]  /*170e0*/  PRMT R150, R61, 0x7770, RZ ;  /* 0x000077703d967816 */ /* 0x000fe200000000ff */
[----:B------:R-:W-:Y:S01]  /*170f0*/  IMAD R61, R248, 0x13, RZ ;  /* 0x00000013f83d7824 */ /* 0x000fe200078e02ff */
[----:B------:R-:W-:Y:S01]  /*17100*/  LEA.HI.X.SX32 R67, R63, R127, 0x1, P4 ;  /* 0x0000007f3f437211 */ /* 0x000fe200020f0eff */
[----:B-1----:R-:W-:Y:S01]  /*17110*/  IMAD R178, R249, 0x14, RZ ;  /* 0x00000014f9b27824 */ /* 0x002fe200078e02ff */
[----:B------:R1:W-:Y:S01]  /*17120*/  STG.E.U8 desc[UR6][R128.64], R176 ;  /* 0x000000b080007986 */ /* 0x0003e2000c101106 */
[----:B------:R-:W-:-:S02]  /*17130*/  PRMT R151, R62, 0x7773, RZ ;  /* 0x000077733e977816 */ /* 0x000fc400000000ff */
[C---:B------:R-:W-:Y:S02]  /*17140*/  PRMT R152, R62.reuse, 0x7772, RZ ;  /* 0x000077723e987816 */ /* 0x040fe400000000ff */
[C---:B------:R-:W-:Y:S02]  /*17150*/  PRMT R153, R62.reuse, 0x7771, RZ ;  /* 0x000077713e997816 */ /* 0x040fe400000000ff */
[----:B------:R-:W-:Y:S01]  /*17160*/  PRMT R154, R62, 0x7770, RZ ;  /* 0x000077703e9a7816 */ /* 0x000fe200000000ff */
[----:B--2---:R-:W-:Y:S01]  /*17170*/  IMAD R251, R131, 0x18, RZ ;  /* 0x0000001883fb7824 */ /* 0x004fe200078e02ff */
[-C--:B------:R-:W-:Y:S01]  /*17180*/  IADD3 R62, P6, R61, R126.reuse, RZ ;  /* 0x0000007e3d3e7210 */ /* 0x080fe20007fde0ff */
[----:B----4-:R-:W-:Y:S01]  /*17190*/  IMAD R249, R130, 0x17, RZ ;  /* 0x0000001782f97824 */ /* 0x010fe200078e02ff */
[-C--:B------:R-:W-:Y:S01]  /*171a0*/  IADD3 R60, P5, R178, R126.reuse, RZ ;  /* 0x0000007eb23c7210 */ /* 0x080fe20007fbe0ff */
[----:B------:R-:W2:Y:S01]  /*171b0*/  LDC R130, c[0x0][0x278] ;  /* 0x00009e00ff827b82 */ /* 0x000ea20000000800 */
[----:B-1----:R-:W-:Y:S01]  /*171c0*/  IADD3 R128, P4, R179, R126, RZ ;  /* 0x0000007eb3807210 */ /* 0x002fe20007f9e0ff */
[----:B0-----:R-:W-:Y:S01]  /*171d0*/  IMAD R247, R180, 0x16, RZ ;  /* 0x00000016b4f77824 */ /* 0x001fe200078e02ff */
[-C--:B------:R-:W-:Y:S01]  /*171e0*/  LEA.HI.X.SX32 R63, R61, R127.reuse, 0x1, P6 ;  /* 0x0000007f3d3f7211 */ /* 0x080fe200030f0eff */
[----:B------:R-:W4:Y:S01]  /*171f0*/  LDL.LU R248, [R1] ;  /* 0x0000000001f87983 */ /* 0x000f220000300800 */
[----:B------:R-:W-:-:S03]  /*17200*/  LEA.HI.X.SX32 R129, R179, R127, 0x1, P4 ;  /* 0x0000007fb3817211 */ /* 0x000fc600020f0eff */
[----:B------:R-:W0:Y:S01]  /*17210*/  LDC R179, c[0x0][0x278] ;  /* 0x00009e00ffb37b82 */ /* 0x000e220000000800 */
[----:B------:R-:W-:-:S07]  /*17220*/  LEA.HI.X.SX32 R61, R178, R127, 0x1, P5 ;  /* 0x0000007fb23d7211 */ /* 0x000fce00028f0eff */
[----:B------:R-:W1:Y:S01]  /*17230*/  LDC R176, c[0x0][0x278] ;  /* 0x00009e00ffb07b82 */ /* 0x000e620000000800 */
[----:B------:R2:W-:Y:S01]  /*17240*/  STG.E.U8 desc[UR6][R66.64], R173 ;  /* 0x000000ad42007986 */ /* 0x0005e2000c101106 */
[C---:B------:R-:W-:Y:S02]  /*17250*/  PRMT R53, R54.reuse, 0x7770, RZ ;  /* 0x0000777036357816 */ /* 0x040fe400000000ff */
[----:B------:R-:W-:Y:S01]  /*17260*/  PRMT R52, R54, 0x7771, RZ ;  /* 0x0000777136347816 */ /* 0x000fe200000000ff */
[----:B------:R-:W5:Y:S03]  /*17270*/  LDL.LU R180, [R1+0x258] ;  /* 0x0002580001b47983 */ /* 0x000f660000300800 */
[----:B------:R-:W1:Y:S01]  /*17280*/  LDC R178, c[0x0][0x278] ;  /* 0x00009e00ffb27b82 */ /* 0x000e620000000800 */
[----:B------:R2:W-:Y:S07]  /*17290*/  STG.E.U8 desc[UR6][R62.64], R172 ;  /* 0x000000ac3e007986 */ /* 0x0005ee000c101106 */
[----:B------:R-:W1:Y:S01]  /*172a0*/  LDC R131, c[0x0][0x278] ;  /* 0x00009e00ff837b82 */ /* 0x000e620000000800 */
[----:B------:R0:W-:Y:S01]  /*172b0*/  STG.E.U8 desc[UR6][R60.64], R175 ;  /* 0x000000af3c007986 */ /* 0x0001e2000c101106 */
[----:B--2---:R-:W-:Y:S01]  /*172c0*/  IMAD R173, R246, 0x19, RZ ;  /* 0x00000019f6ad7824 */ /* 0x004fe200078e02ff */
[----:B------:R-:W-:-:S02]  /*172d0*/  IADD3 R66, P4, R251, R126, RZ ;  /* 0x0000007efb427210 */ /* 0x000fc40007f9e0ff */
[-C--:B------:R-:W-:Y:S01]  /*172e0*/  IADD3 R62, P5, R249, R126.reuse, RZ ;  /* 0x0000007ef93e7210 */ /* 0x080fe20007fbe0ff */
[----:B------:R2:W-:Y:S01]  /*172f0*/  STG.E.U8 desc[UR6][R128.64], R174 ;  /* 0x000000ae80007986 */ /* 0x0005e2000c101106 */
[-C--:B------:R-:W-:Y:S01]  /*17300*/  LEA.HI.X.SX32 R67, R251, R127.reuse, 0x1, P4 ;  /* 0x0000007ffb437211 */ /* 0x080fe200020f0eff */
[----:B0-----:R-:W-:Y:S01]  /*17310*/  IMAD R179, R179, 0x1a, RZ ;  /* 0x0000001ab3b37824 */ /* 0x001fe200078e02ff */
[----:B------:R-:W0:Y:S01]  /*17320*/  LDC R172, c[0x0][0x278] ;  /* 0x00009e00ffac7b82 */ /* 0x000e220000000800 */
[----:B------:R-:W-:Y:S01]  /*17330*/  IADD3 R60, P6, R247, R126, RZ ;  /* 0x0000007ef73c7210 */ /* 0x000fe20007fde0ff */
[----:B------:R-:W3:Y:S01]  /*17340*/  LDL.LU R246, [R1+0x8] ;  /* 0x0000080001f67983 */ /* 0x000ee20000300800 */
[-C--:B------:R-:W-:Y:S02]  /*17350*/  LEA.HI.X.SX32 R63, R249, R127.reuse, 0x1, P5 ;  /* 0x0000007ff93f7211 */ /* 0x080fe400028f0eff */
[----:B------:R-:W-:-:S03]  /*17360*/  LEA.HI.X.SX32 R61, R247, R127, 0x1, P6 ;  /* 0x0000007ff73d7211 */ /* 0x000fc600030f0eff */
[----:B--2---:R-:W2:Y:S01]  /*17370*/  LDC R174, c[0x0][0x278] ;  /* 0x00009e00ffae7b82 */ /* 0x004ea20000000800 */
[C---:B------:R-:W-:Y:S01]  /*17380*/  IADD3 R128, P6, R173.reuse, R126, RZ ;  /* 0x0000007ead807210 */ /* 0x040fe20007fde0ff */
[----:B------:R1:W-:Y:S03]  /*17390*/  STG.E.U8 desc[UR6][R60.64], R171 ;  /* 0x000000ab3c007986 */ /* 0x0003e6000c101106 */
[----:B------:R-:W-:Y:S01]  /*173a0*/  LEA.HI.X.SX32 R129, R173, R127, 0x1, P6 ;  /* 0x0000007fad817211 */ /* 0x000fe200030f0eff */
[----:B------:R-:W-:Y:S02]  /*173b0*/  STG.E.U8 desc[UR6][R62.64], R170 ;  /* 0x000000aa3e007986 */ /* 0x000fe4000c101106 */
[----:B------:R-:W0:Y:S01]  /*173c0*/  LDC R175, c[0x0][0x278] ;  /* 0x00009e00ffaf7b82 */ /* 0x000e220000000800 */
[----:B-1----:R-:W-:Y:S01]  /*173d0*/  IMAD R247, R178, 0x1b, RZ ;  /* 0x0000001bb2f77824 */ /* 0x002fe200078e02ff */
[----:B------:R1:W-:Y:S01]  /*173e0*/  STG.E.U8 desc[UR6][R66.64], R169 ;  /* 0x000000a942007986 */ /* 0x0003e2000c101106 */
[----:B------:R-:W-:-:S03]  /*173f0*/  IMAD R131, R131, 0x1d, RZ ;  /* 0x0000001d83837824 */ /* 0x000fc600078e02ff */
[----:B------:R1:W-:Y:S01]  /*17400*/  STG.E.U8 desc[UR6][R128.64], R168 ;  /* 0x000000a880007986 */ /* 0x0003e2000c101106 */
[----:B------:R-:W-:Y:S01]  /*17410*/  IMAD R61, R176, 0x1c, RZ ;  /* 0x0000001cb03d7824 */ /* 0x000fe200078e02ff */
[----:B------:R-:W0:Y:S01]  /*17420*/  LDC R173, c[0x0][0x278] ;  /* 0x00009e00ffad7b82 */ /* 0x000e220000000800 */
[----:B-1----:R-:W-:-:S07]  /*17430*/  IMAD R169, R130, 0x1e, RZ ;  /* 0x0000001e82a97824 */ /* 0x002fce00078e02ff */
[----:B------:R-:W1:Y:S01]  /*17440*/  LDC R130, c[0x0][0x278] ;  /* 0x00009e00ff827b82 */ /* 0x000e620000000800 */
[-C--:B------:R-:W-:Y:S02]  /*17450*/  IADD3 R128, P5, R179, R126.reuse, RZ ;  /* 0x0000007eb3807210 */ /* 0x080fe40007fbe0ff */
[-C--:B------:R-:W-:Y:S02]  /*17460*/  IADD3 R66, P4, R247, R126.reuse, RZ ;  /* 0x0000007ef7427210 */ /* 0x080fe40007f9e0ff */
[-C--:B------:R-:W-:Y:S02]  /*17470*/  LEA.HI.X.SX32 R129, R179, R127.reuse, 0x1, P5 ;  /* 0x0000007fb3817211 */ /* 0x080fe400028f0eff */
[-C--:B------:R-:W-:Y:S01]  /*17480*/  IADD3 R62, P6, R61, R126.reuse, RZ ;  /* 0x0000007e3d3e7210 */ /* 0x080fe20007fde0ff */
[----:B------:R-:W1:Y:S01]  /*17490*/  LDC R168, c[0x0][0x278] ;  /* 0x00009e00ffa87b82 */ /* 0x000e620000000800 */
[----:B------:R-:W-:Y:S02]  /*174a0*/  IADD3 R60, P5, R131, R126, RZ ;  /* 0x0000007e833c7210 */ /* 0x000fe40007fbe0ff */
[-C--:B------:R-:W-:Y:S01]  /*174b0*/  LEA.HI.X.SX32 R67, R247, R127.reuse, 0x1, P4 ;  /* 0x0000007ff7437211 */ /* 0x080fe200020f0eff */
[----:B------:R0:W-:Y:S01]  /*174c0*/  STG.E.U8 desc[UR6][R128.64], R167 ;  /* 0x000000a780007986 */ /* 0x0001e2000c101106 */
[----:B------:R-:W-:-:S02]  /*174d0*/  LEA.HI.X.SX32 R63, R61, R127, 0x1, P6 ;  /* 0x0000007f3d3f7211 */ /* 0x000fc400030f0eff */
[----:B------:R-:W-:Y:S01]  /*174e0*/  LEA.HI.X.SX32 R61, R131, R127, 0x1, P5 ;  /* 0x0000007f833d7211 */ /* 0x000fe200028f0eff */
[----:B------:R0:W-:Y:S01]  /*174f0*/  STG.E.U8 desc[UR6][R66.64], R163 ;  /* 0x000000a342007986 */ /* 0x0001e2000c101106 */
[----:B--2---:R-:W-:-:S03]  /*17500*/  IMAD R131, R174, 0x1f, RZ ;  /* 0x0000001fae837824 */ /* 0x004fc600078e02ff */
[----:B------:R-:W-:Y:S01]  /*17510*/  STG.E.U8 desc[UR6][R62.64], R165 ;  /* 0x000000a53e007986 */ /* 0x000fe2000c101106 */
[C---:B0-----:R-:W-:Y:S01]  /*17520*/  IADD3 R128, P4, R169.reuse, R126, RZ ;  /* 0x0000007ea9807210 */ /* 0x041fe20007f9e0ff */
[----:B------:R-:W0:Y:S02]  /*17530*/  LDC R167, c[0x0][0x278] ;  /* 0x00009e00ffa77b82 */ /* 0x000e240000000800 */
[----:B------:R2:W-:Y:S01]  /*17540*/  STG.E.U8 desc[UR6][R60.64], R164 ;  /* 0x000000a43c007986 */ /* 0x0005e2000c101106 */
[----:B------:R-:W-:Y:S01]  /*17550*/  LEA.HI.X.SX32 R129, R169, R127, 0x1, P4 ;  /* 0x0000007fa9817211 */ /* 0x000fe200020f0eff */
[----:B------:R-:W-:-:S04]  /*17560*/  IMAD R163, R172, 0x22, RZ ;  /* 0x00000022aca37824 */ /* 0x000fc800078e02ff */
[----:B------:R-:W0:Y:S01]  /*17570*/  LDC R169, c[0x0][0x278] ;  /* 0x00009e00ffa97b82 */ /* 0x000e220000000800 */
[----:B------:R-:W-:Y:S01]  /*17580*/  IMAD.SHL.U32 R175, R175, 0x20, RZ ;  /* 0x00000020afaf7824 */ /* 0x000fe200078e00ff */
[----:B--2---:R-:W-:-:S06]  /*17590*/  IADD3 R60, P6, R131, R126, RZ ;  /* 0x0000007e833c7210 */ /* 0x004fcc0007fde0ff */
[----:B------:R-:W2:Y:S01]  /*175a0*/  LDC R164, c[0x0][0x278] ;  /* 0x00009e00ffa47b82 */ /* 0x000ea20000000800 */
[----:B------:R-:W-:Y:S01]  /*175b0*/  LEA.HI.X.SX32 R61, R131, R127, 0x1, P6 ;  /* 0x0000007f833d7211 */ /* 0x000fe200030f0eff */
[----:B-1----:R-:W-:Y:S01]  /*175c0*/  IMAD R131, R130, 0x23, RZ ;  /* 0x0000002382837824 */ /* 0x002fe200078e02ff */
[----:B------:R1:W-:Y:S01]  /*175d0*/  STG.E.U8 desc[UR6][R128.64], R166 ;  /* 0x000000a680007986 */ /* 0x0003e2000c101106 */
[----:B------:R-:W-:Y:S01]  /*175e0*/  IMAD R173, R173, 0x21, RZ ;  /* 0x00000021adad7824 */ /* 0x000fe200078e02ff */
[----:B------:R-:W-:-:S03]  /*175f0*/  IADD3 R62, P5, R175, R126, RZ ;  /* 0x0000007eaf3e7210 */ /* 0x000fc60007fbe0ff */
[----:B------:R-:W2:Y:S01]  /*17600*/  LDC R130, c[0x0][0x278] ;  /* 0x00009e00ff827b82 */ /* 0x000ea20000000800 */
[-C--:B------:R-:W-:Y:S02]  /*17610*/  IADD3 R66, P4, R173, R126.reuse, RZ ;  /* 0x0000007ead427210 */ /* 0x080fe40007f9e0ff */
[----:B-1----:R-:W-:-:S05]  /*17620*/  IADD3 R128, P6, R163, R126, RZ ;  /* 0x0000007ea3807210 */ /* 0x002fca0007fde0ff */
[----:B------:R-:W1:Y:S01]  /*17630*/  LDC R165, c[0x0][0x278] ;  /* 0x00009e00ffa57b82 */ /* 0x000e620000000800 */
[-C--:B------:R-:W-:Y:S02]  /*17640*/  LEA.HI.X.SX32 R63, R175, R127.reuse, 0x1, P5 ;  /* 0x0000007faf3f7211 */ /* 0x080fe400028f0eff */
[-C--:B------:R-:W-:Y:S01]  /*17650*/  LEA.HI.X.SX32 R129, R163, R127.reuse, 0x1, P6 ;  /* 0x0000007fa3817211 */ /* 0x080fe200030f0eff */
[----:B------:R-:W-:Y:S01]  /*17660*/  IMAD R163, R168, 0x24, RZ ;  /* 0x00000024a8a37824 */ /* 0x000fe200078e02ff */
[----:B------:R0:W-:Y:S03]  /*17670*/  STG.E.U8 desc[UR6][R60.64], R159 ;  /* 0x0000009f3c007986 */ /* 0x0001e6000c101106 */
[----:B------:R-:W1:Y:S01]  /*17680*/  LDC R166, c[0x0][0x278] ;  /* 0x00009e00ffa67b82 */ /* 0x000e620000000800 */
[----:B------:R-:W-:-:S07]  /*17690*/  LEA.HI.X.SX32 R67, R173, R127, 0x1, P4 ;  /* 0x0000007fad437211 */ /* 0x000fce00020f0eff */
[----:B------:R-:W1:Y:S01]  /*176a0*/  LDC R168, c[0x0][0x278] ;  /* 0x00009e00ffa87b82 */ /* 0x000e620000000800 */
[-C--:B0-----:R-:W-:Y:S01]  /*176b0*/  IADD3 R60, P5, R131, R126.reuse, RZ ;  /* 0x0000007e833c7210 */ /* 0x081fe20007fbe0ff */
[----:B------:R-:W-:Y:S01]  /*176c0*/  IMAD R159, R167, 0x25, RZ ;  /* 0x00000025a79f7824 */ /* 0x000fe200078e02ff */
[----:B------:R0:W-:Y:S02]  /*176d0*/  STG.E.U8 desc[UR6][R62.64], R161 ;  /* 0x000000a13e007986 */ /* 0x0001e4000c101106 */
[----:B------:R-:W-:Y:S01]  /*176e0*/  LEA.HI.X.SX32 R61, R131, R127, 0x1, P5 ;  /* 0x0000007f833d7211 */ /* 0x000fe200028f0eff */
[----:B--2---:R-:W-:Y:S01]  /*176f0*/  IMAD R131, R164, 0x27, RZ ;  /* 0x00000027a4837824 */ /* 0x004fe200078e02ff */
[----:B------:R2:W-:Y:S04]  /*17700*/  STG.E.U8 desc[UR6][R66.64], R160 ;  /* 0x000000a042007986 */ /* 0x0005e8000c101106 */
[----:B------:R2:W-:Y:S01]  /*17710*/  STG.E.U8 desc[UR6][R128.64], R162 ;  /* 0x000000a280007986 */ /* 0x0005e2000c101106 */
[----:B0-----:R-:W-:Y:S01]  /*17720*/  IADD3 R62, P4, R163, R126, RZ ;  /* 0x0000007ea33e7210 */ /* 0x001fe20007f9e0ff */
[----:B------:R-:W-:-:S02]  /*17730*/  IMAD R161, R169, 0x26, RZ ;  /* 0x00000026a9a17824 */ /* 0x000fc400078e02ff */
[----:B------:R0:W-:Y:S01]  /*17740*/  STG.E.U8 desc[UR6][R60.64], R56 ;  /* 0x000000383c007986 */ /* 0x0001e2000c101106 */
[----:B--2---:R-:W-:Y:S01]  /*17750*/  IADD3 R66, P6, R159, R126, RZ ;  /* 0x0000007e9f427210 */ /* 0x004fe20007fde0ff */
[----:B------:R-:W2:Y:S01]  /*17760*/  LDC R160, c[0x0][0x278] ;  /* 0x00009e00ffa07b82 */ /* 0x000ea20000000800 */
[-C--:B------:R-:W-:Y:S02]  /*17770*/  LEA.HI.X.SX32 R63, R163, R127.reuse, 0x1, P4 ;  /* 0x0000007fa33f7211 */ /* 0x080fe400020f0eff */
[----:B------:R-:W-:-:S05]  /*17780*/  LEA.HI.X.SX32 R67, R159, R127, 0x1, P6 ;  /* 0x0000007f9f437211 */ /* 0x000fca00030f0eff */
[----:B------:R-:W2:Y:S01]  /*17790*/  LDC R162, c[0x0][0x278] ;  /* 0x00009e00ffa27b82 */ /* 0x000ea20000000800 */
[-C--:B------:R-:W-:Y:S02]  /*177a0*/  IADD3 R128, P5, R161, R126.reuse, RZ ;  /* 0x0000007ea1807210 */ /* 0x080fe40007fbe0ff */
[----:B0-----:R-:W-:-:S05]  /*177b0*/  IADD3 R60, P4, R131, R126, RZ ;  /* 0x0000007e833c7210 */ /* 0x001fca0007f9e0ff */
[----:B------:R-:W0:Y:S01]  /*177c0*/  LDC R56, c[0x0][0x278] ;  /* 0x00009e00ff387b82 */ /* 0x000e220000000800 */
[C---:B------:R-:W-:Y:S01]  /*177d0*/  PRMT R54, R55.reuse, 0x7771, RZ ;  /* 0x0000777137367816 */ /* 0x040fe200000000ff */
[----:B------:R1:W-:Y:S01]  /*177e0*/  STG.E.U8 desc[UR6][R62.64], R53 ;  /* 0x000000353e007986 */ /* 0x0003e2000c101106 */
[----:B------:R-:W-:Y:S01]  /*177f0*/  IMAD R159, R130, 0x29, RZ ;  /* 0x00000029829f7824 */ /* 0x000fe200078e02ff */
[----:B------:R-:W-:Y:S02]  /*17800*/  PRMT R55, R55, 0x7770, RZ ;  /* 0x0000777037377816 */ /* 0x000fe400000000ff */
[-C--:B------:R-:W-:Y:S01]  /*17810*/  LEA.HI.X.SX32 R129, R161, R127.reuse, 0x1, P5 ;  /* 0x0000007fa1817211 */ /* 0x080fe200028f0eff */
[----:B------:R1:W-:Y:S01]  /*17820*/  STG.E.U8 desc[UR6][R66.64], R52 ;  /* 0x0000003442007986 */ /* 0x0003e2000c101106 */
[----:B------:R-:W-:Y:S01]  /*17830*/  LEA.HI.X.SX32 R61, R131, R127, 0x1, P4 ;  /* 0x0000007f833d7211 */ /* 0x000fe200020f0eff */
[----:B------:R-:W0:Y:S01]  /*17840*/  LDC R130, c[0x0][0x278] ;  /* 0x00009e00ff827b82 */ /* 0x000e220000000800 */
[----:B-1----:R-:W-:Y:S01]  /*17850*/  IMAD R131, R165, 0x28, RZ ;  /* 0x00000028a5837824 */ /* 0x002fe200078e02ff */
[----:B------:R1:W-:Y:S01]  /*17860*/  STG.E.U8 desc[UR6][R128.64], R55 ;  /* 0x0000003780007986 */ /* 0x0003e2000c101106 */
[----:B------:R-:W-:-:S02]  /*17870*/  IMAD R161, R166, 0x2a, RZ ;  /* 0x0000002aa6a17824 */ /* 0x000fc400078e02ff */
[----:B------:R-:W-:-:S03]  /*17880*/  IMAD R63, R168, 0x2b, RZ ;  /* 0x0000002ba83f7824 */ /* 0x000fc600078e02ff */
[----:B------:R-:W0:Y:S01]  /*17890*/  LDC R66, c[0x0][0x278] ;  /* 0x00009e00ff427b82 */ /* 0x000e220000000800 */
[----:B------:R1:W-:Y:S01]  /*178a0*/  STG.E.U8 desc[UR6][R60.64], R54 ;  /* 0x000000363c007986 */ /* 0x0003e2000c101106 */
[----:B------:R-:W-:-:S04]  /*178b0*/  IADD3 R52, P6, R131, R126, RZ ;  /* 0x0000007e83347210 */ /* 0x000fc80007fde0ff */
[----:B------:R-:W-:Y:S02]  /*178c0*/  LEA.HI.X.SX32 R53, R131, R127, 0x1, P6 ;  /* 0x0000007f83357211 */ /* 0x000fe400030f0eff */
[----:B-1----:R-:W1:Y:S01]  /*178d0*/  LDC R128, c[0x0][0x278] ;  /* 0x00009e00ff807b82 */ /* 0x002e620000000800 */
[-C--:B------:R-:W-:Y:S02]  /*178e0*/  IADD3 R62, P6, R63, R126.reuse, RZ ;  /* 0x0000007e3f3e7210 */ /* 0x080fe40007fde0ff */
[-C--:B------:R-:W-:Y:S02]  /*178f0*/  IADD3 R54, P5, R159, R126.reuse, RZ ;  /* 0x0000007e9f367210 */ /* 0x080fe40007fbe0ff */
[----:B------:R-:W-:-:S03]  /*17900*/  IADD3 R60, P4, R161, R126, RZ ;  /* 0x0000007ea13c7210 */ /* 0x000fc60007f9e0ff */
[----:B------:R-:W4:Y:S01]  /*17910*/  LDC R131, c[0x0][0x278] ;  /* 0x00009e00ff837b82 */ /* 0x000f220000000800 */
[-C--:B------:R-:W-:Y:S01]  /*17920*/  LEA.HI.X.SX32 R55, R159, R127.reuse, 0x1, P5 ;  /* 0x0000007f9f377211 */ /* 0x080fe200028f0eff */
[----:B--2---:R-:W-:Y:S01]  /*17930*/  IMAD R67, R160, 0x2c, RZ ;  /* 0x0000002ca0437824 */ /* 0x004fe200078e02ff */
[-C--:B------:R-:W-:Y:S01]  /*17940*/  LEA.HI.X.SX32 R61, R161, R127.reuse, 0x1, P4 ;  /* 0x0000007fa13d7211 */ /* 0x080fe200020f0eff */
[----:B------:R0:W-:Y:S01]  /*17950*/  STG.E.U8 desc[UR6][R52.64], R49 ;  /* 0x0000003134007986 */ /* 0x0001e2000c101106 */
[----:B------:R-:W-:-:S03]  /*17960*/  LEA.HI.X.SX32 R63, R63, R127, 0x1, P6 ;  /* 0x0000007f3f3f7211 */ /* 0x000fc600030f0eff */
[----:B------:R-:W2:Y:S01]  /*17970*/  LDC R159, c[0x0][0x278] ;  /* 0x00009e00ff9f7b82 */ /* 0x000ea20000000800 */
[----:B------:R-:W-:Y:S01]  /*17980*/  IMAD R129, R162, 0x2d, RZ ;  /* 0x0000002da2817824 */ /* 0x000fe200078e02ff */
[----:B------:R0:W-:Y:S06]  /*17990*/  STG.E.U8 desc[UR6][R54.64], R48 ;  /* 0x0000003036007986 */ /* 0x0001ec000c101106 */
[----:B------:R-:W2:Y:S01]  /*179a0*/  LDC R160, c[0x0][0x278] ;  /* 0x00009e00ffa07b82 */ /* 0x000ea20000000800 */
[----:B0-----:R-:W-:Y:S01]  /*179b0*/  IMAD R53, R56, 0x2e, RZ ;  /* 0x0000002e38357824 */ /* 0x001fe200078e02ff */
[----:B------:R0:W-:Y:S04]  /*179c0*/  STG.E.U8 desc[UR6][R60.64], R51 ;  /* 0x000000333c007986 */ /* 0x0001e8000c101106 */
[----:B------:R0:W-:Y:S01]  /*179d0*/  STG.E.U8 desc[UR6][R62.64], R50 ;  /* 0x000000323e007986 */ /* 0x0001e2000c101106 */
[-C--:B------:R-:W-:Y:S01]  /*179e0*/  IADD3 R48, P5, R67, R126.reuse, RZ ;  /* 0x0000007e43307210 */ /* 0x080fe20007fbe0ff */
[----:B------:R-:W5:Y:S01]  /*179f0*/  LDC R56, c[0x0][0x278] ;  /* 0x00009e00ff387b82 */ /* 0x000f620000000800 */
[----:B------:R-:W-:Y:S01]  /*17a00*/  IADD3 R52, P6, R53, R126, RZ ;  /* 0x0000007e35347210 */ /* 0x000fe20007fde0ff */
[----:B------:R-:W-:Y:S01]  /*17a10*/  IMAD R55, R130, 0x2f, RZ ;  /* 0x0000002f82377824 */ /* 0x000fe200078e02ff */
[----:B------:R-:W-:-:S05]  /*17a20*/  LEA.HI.X.SX32 R49, R67, R127, 0x1, P5 ;  /* 0x0000007f43317211 */ /* 0x000fca00028f0eff */
[----:B0-----:R-:W0:Y:S01]  /*17a30*/  LDC R60, c[0x0][0x278] ;  /* 0x00009e00ff3c7b82 */ /* 0x001e220000000800 */
[----:B------:R-:W-:Y:S01]  /*17a40*/  IADD3 R50, P4, R129, R126, RZ ;  /* 0x0000007e81327210 */ /* 0x000fe20007f9e0ff */
[----:B------:R-:W-:Y:S01]  /*17a50*/  IMAD R61, R66, 0x30, RZ ;  /* 0x00000030423d7824 */ /* 0x000fe200078e02ff */
[-C--:B------:R-:W-:Y:S02]  /*17a60*/  LEA.HI.X.SX32 R53, R53, R127.reuse, 0x1, P6 ;  /* 0x0000007f35357211 */ /* 0x080fe400030f0eff */
[----:B------:R-:W-:-:S03]  /*17a70*/  LEA.HI.X.SX32 R51, R129, R127, 0x1, P4 ;  /* 0x0000007f81337211 */ /* 0x000fc600020f0eff */
[----:B------:R-:W0:Y:S01]  /*17a80*/  LDC R62, c[0x0][0x278] ;  /* 0x00009e00ff3e7b82 */ /* 0x000e220000000800 */
[C---:B------:R-:W-:Y:S01]  /*17a90*/  IADD3 R54, P5, R55.reuse, R126, RZ ;  /* 0x0000007e37367210 */ /* 0x040fe20007fbe0ff */
[----:B------:R1:W-:Y:S04]  /*17aa0*/  STG.E.U8 desc[UR6][R48.64], R47 ;  /* 0x0000002f30007986 */ /* 0x0003e8000c101106 */
[----:B------:R-:W-:Y:S02]  /*17ab0*/  STG.E.U8 desc[UR6][R50.64], R46 ;  /* 0x0000002e32007986 */ /* 0x000fe4000c101106 */
[----:B------:R-:W3:Y:S02]  /*17ac0*/  LDC R66, c[0x0][0x278] ;  /* 0x00009e00ff427b82 */ /* 0x000ee40000000800 */
[----:B------:R2:W-:Y:S01]  /*17ad0*/  STG.E.U8 desc[UR6][R52.64], R45 ;  /* 0x0000002d34007986 */ /* 0x0005e2000c101106 */
[----:B------:R-:W-:-:S02]  /*17ae0*/  LEA.HI.X.SX32 R55, R55, R127, 0x1, P5 ;  /* 0x0000007f37377211 */ /* 0x000fc400028f0eff */
[----:B-1----:R-:W-:Y:S01]  /*17af0*/  IADD3 R48, P4, R61, R126, RZ ;  /* 0x0000007e3d307210 */ /* 0x002fe20007f9e0ff */
[----:B------:R-:W-:-:S03]  /*17b00*/  IMAD R47, R128, 0x31, RZ ;  /* 0x00000031802f7824 */ /* 0x000fc600078e02ff */
[----:B------:R-:W-:Y:S01]  /*17b10*/  LEA.HI.X.SX32 R49, R61, R127, 0x1, P4 ;  /* 0x0000007f3d317211 */ /* 0x000fe200020f0eff */
[----:B----4-:R-:W-:Y:S01]  /*17b20*/  IMAD R61, R131, 0x32, RZ ;  /* 0x00000032833d7824 */ /* 0x010fe200078e02ff */
[----:B--2---:R-:W1:Y:S01]  /*17b30*/  LDC R52, c[0x0][0x278] ;  /* 0x00009e00ff347b82 */ /* 0x004e620000000800 */
[----:B------:R-:W-:Y:S01]  /*17b40*/  IMAD R63, R159, 0x33, RZ ;  /* 0x000000339f3f7824 */ /* 0x000fe200078e02ff */
[----:B------:R2:W-:Y:S01]  /*17b50*/  STG.E.U8 desc[UR6][R54.64], R44 ;  /* 0x0000002c36007986 */ /* 0x0005e2000c101106 */
[----:B------:R-:W-:Y:S01]  /*17b60*/  IMAD R51, R160, 0x34, RZ ;  /* 0x00000034a0337824 */ /* 0x000fe200078e02ff */
[-C--:B------:R-:W-:Y:S02]  /*17b70*/  IADD3 R46, P5, R61, R126.reuse, RZ ;  /* 0x0000007e3d2e7210 */ /* 0x080fe40007fbe0ff */
[----:B------:R4:W-:Y:S01]  /*17b80*/  STG.E.U8 desc[UR6][R48.64], R43 ;  /* 0x0000002b30007986 */ /* 0x0009e2000c101106 */
[----:B------:R-:W-:Y:S02]  /*17b90*/  PRMT R31, R85, 0x7770, RZ ;  /* 0x00007770551f7816 */ /* 0x000fe400000000ff */
[-C--:B--2---:R-:W-:Y:S01]  /*17ba0*/  IADD3 R44, P6, R47, R126.reuse, RZ ;  /* 0x0000007e2f2c7210 */ /* 0x084fe20007fde0ff */
[----:B------:R-:W2:Y:S01]  /*17bb0*/  LDC R54, c[0x0][0x278] ;  /* 0x00009e00ff367b82 */ /* 0x000ea20000000800 */
[----:B----4-:R-:W-:-:S02]  /*17bc0*/  IADD3 R48, P4, R63, R126, RZ ;  /* 0x0000007e3f307210 */ /* 0x010fc40007f9e0ff */
[-C--:B------:R-:W-:Y:S01]  /*17bd0*/  LEA.HI.X.SX32 R45, R47, R127.reuse, 0x1, P6 ;  /* 0x0000007f2f2d7211 */ /* 0x080fe200030f0eff */
[----:B-----5:R-:W-:Y:S01]  /*17be0*/  IMAD R43, R56, 0x35, RZ ;  /* 0x00000035382b7824 */ /* 0x020fe200078e02ff */
[----:B------:R-:W-:-:S03]  /*17bf0*/  LEA.HI.X.SX32 R47, R61, R127, 0x1, P5 ;  /* 0x0000007f3d2f7211 */ /* 0x000fc600028f0eff */
[----:B------:R-:W4:Y:S01]  /*17c00*/  LDC R55, c[0x0][0x278] ;  /* 0x00009e00ff377b82 */ /* 0x000f220000000800 */
[----:B------:R-:W-:Y:S01]  /*17c10*/  IADD3 R50, P6, R51, R126, RZ ;  /* 0x0000007e33327210 */ /* 0x000fe20007fde0ff */
[----:B0-----:R-:W-:Y:S01]  /*17c20*/  IMAD R53, R60, 0x36, RZ ;  /* 0x000000363c357824 */ /* 0x001fe200078e02ff */
[-C--:B------:R-:W-:Y:S01]  /*17c30*/  LEA.HI.X.SX32 R49, R63, R127.reuse, 0x1, P4 ;  /* 0x0000007f3f317211 */ /* 0x080fe200020f0eff */
[----:B------:R0:W-:Y:S01]  /*17c40*/  STG.E.U8 desc[UR6][R44.64], R37 ;  /* 0x000000252c007986 */ /* 0x0001e2000c101106 */
[----:B------:R-:W-:-:S03]  /*17c50*/  LEA.HI.X.SX32 R51, R51, R127, 0x1, P6 ;  /* 0x0000007f33337211 */ /* 0x000fc600030f0eff */
[----:B------:R-:W5:Y:S01]  /*17c60*/  LDC R56, c[0x0][0x278] ;  /* 0x00009e00ff387b82 */ /* 0x000f620000000800 */
[----:B------:R3:W-:Y:S04]  /*17c70*/  STG.E.U8 desc[UR6][R46.64], R31 ;  /* 0x0000001f2e007986 */ /* 0x0007e8000c101106 */
[----:B------:R1:W-:Y:S03]  /*17c80*/  STG.E.U8 desc[UR6][R48.64], R42 ;  /* 0x0000002a30007986 */ /* 0x0003e6000c101106 */
[----:B------:R-:W5:Y:S01]  /*17c90*/  LDC R60, c[0x0][0x278] ;  /* 0x00009e00ff3c7b82 */ /* 0x000f620000000800 */
[----:B0-----:R-:W-:Y:S01]  /*17ca0*/  IMAD R37, R62, 0x37, RZ ;  /* 0x000000373e257824 */ /* 0x001fe200078e02ff */
[----:B------:R0:W-:Y:S01]  /*17cb0*/  STG.E.U8 desc[UR6][R50.64], R41 ;  /* 0x0000002932007986 */ /* 0x0001e2000c101106 */
[-C--:B------:R-:W-:Y:S01]  /*17cc0*/  IADD3 R44, P4, R53, R126.reuse, RZ ;  /* 0x0000007e352c7210 */ /* 0x080fe20007f9e0ff */
[----:B---3--:R-:W-:Y:S01]  /*17cd0*/  IMAD R31, R66, 0x38, RZ ;  /* 0x00000038421f7824 */ /* 0x008fe200078e02ff */
[----:B-1----:R-:W-:-:S02]  /*17ce0*/  IADD3 R42, P5, R43, R126, RZ ;  /* 0x0000007e2b2a7210 */ /* 0x002fc40007fbe0ff */
[-C--:B------:R-:W-:Y:S02]  /*17cf0*/  IADD3 R46, P6, R37, R126.reuse, RZ ;  /* 0x0000007e252e7210 */ /* 0x080fe40007fde0ff */
[-C--:B------:R-:W-:Y:S01]  /*17d00*/  LEA.HI.X.SX32 R43, R43, R127.reuse, 0x1, P5 ;  /* 0x0000007f2b2b7211 */ /* 0x080fe200028f0eff */
[----:B0-----:R-:W0:Y:S01]  /*17d10*/  LDC R50, c[0x0][0x278] ;  /* 0x00009e00ff327b82 */ /* 0x001e220000000800 */
[----:B------:R-:W-:Y:S01]  /*17d20*/  IMAD R41, R52, 0x39, RZ ;  /* 0x0000003934297824 */ /* 0x000fe200078e02ff */
[-C--:B------:R-:W-:Y:S02]  /*17d30*/  LEA.HI.X.SX32 R45, R53, R127.reuse, 0x1, P4 ;  /* 0x0000007f352d7211 */ /* 0x080fe400020f0eff */
[-C--:B------:R-:W-:Y:S01]  /*17d40*/  LEA.HI.X.SX32 R47, R37, R127.reuse, 0x1, P6 ;  /* 0x0000007f252f7211 */ /* 0x080fe200030f0eff */
[----:B------:R1:W-:Y:S01]  /*17d50*/  STG.E.U8 desc[UR6][R42.64], R39 ;  /* 0x000000272a007986 */ /* 0x0003e2000c101106 */
[C---:B------:R-:W-:Y:S02]  /*17d60*/  IADD3 R48, P5, R31.reuse, R126, RZ ;  /* 0x0000007e1f307210 */ /* 0x040fe40007fbe0ff */
[----:B------:R-:W3:Y:S01]  /*17d70*/  LDC R51, c[0x0][0x278] ;  /* 0x00009e00ff337b82 */ /* 0x000ee20000000800 */
[----:B------:R4:W-:Y:S01]  /*17d80*/  STG.E.U8 desc[UR6][R44.64], R33 ;  /* 0x000000212c007986 */ /* 0x0009e2000c101106 */
[----:B------:R-:W-:Y:S01]  /*17d90*/  LEA.HI.X.SX32 R49, R31, R127, 0x1, P5 ;  /* 0x0000007f1f317211 */ /* 0x000fe200028f0eff */
[----:B--2---:R-:W-:-:S02]  /*17da0*/  IMAD R31, R54, 0x3a, RZ ;  /* 0x0000003a361f7824 */ /* 0x004fc400078e02ff */
[----:B------:R2:W-:Y:S03]  /*17db0*/  STG.E.U8 desc[UR6][R46.64], R40 ;  /* 0x000000282e007986 */ /* 0x0005e6000c101106 */
[----:B------:R-:W3:Y:S01]  /*17dc0*/  LDC R52, c[0x0][0x278] ;  /* 0x00009e00ff347b82 */ /* 0x000ee20000000800 */
[----:B-1----:R-:W-:-:S04]  /*17dd0*/  IADD3 R42, P4, R41, R126, RZ ;  /* 0x0000007e292a7210 */ /* 0x002fc80007f9e0ff */
[----:B------:R-:W-:-:S03]  /*17de0*/  LEA.HI.X.SX32 R43, R41, R127, 0x1, P4 ;  /* 0x0000007f292b7211 */ /* 0x000fc600020f0eff */
[----:B----4-:R-:W1:Y:S01]  /*17df0*/  LDC R44, c[0x0][0x278] ;  /* 0x00009e00ff2c7b82 */ /* 0x010e620000000800 */
[----:B------:R4:W-:Y:S01]  /*17e00*/  STG.E.U8 desc[UR6][R48.64], R38 ;  /* 0x0000002630007986 */ /* 0x0009e2000c101106 */
[----:B------:R-:W-:-:S06]  /*17e10*/  IMAD R39, R55, 0x3b, RZ ;  /* 0x0000003b37277824 */ /* 0x000fcc00078e02ff */
[----:B--2---:R-:W2:Y:S01]  /*17e20*/  LDC R46, c[0x0][0x278] ;  /* 0x00009e00ff2e7b82 */ /* 0x004ea20000000800 */
[----:B------:R0:W-:Y:S01]  /*17e30*/  STG.E.U8 desc[UR6][R42.64], R36 ;  /* 0x000000242a007986 */ /* 0x0001e2000c101106 */
[----:B-----5:R-:W-:Y:S02]  /*17e40*/  IMAD R41, R56, 0x3c, RZ ;  /* 0x0000003c38297824 */ /* 0x020fe400078e02ff */
[----:B------:R-:W-:Y:S01]  /*17e50*/  IMAD R33, R60, 0x3d, RZ ;  /* 0x0000003d3c217824 */ /* 0x000fe200078e02ff */
[-C--:B----4-:R-:W-:Y:S02]  /*17e60*/  IADD3 R38, P5, R39, R126.reuse, RZ ;  /* 0x0000007e27267210 */ /* 0x090fe40007fbe0ff */
[-C--:B------:R-:W-:Y:S01]  /*17e70*/  IADD3 R40, P4, R41, R126.reuse, RZ ;  /* 0x0000007e29287210 */ /* 0x080fe20007f9e0ff */
[----:B------:R-:W4:Y:S01]  /*17e80*/  LDC R48, c[0x0][0x278] ;  /* 0x00009e00ff307b82 */ /* 0x000f220000000800 */
[----:B0-----:R-:W-:-:S07]  /*17e90*/  IADD3 R36, P6, R31, R126, RZ ;  /* 0x0000007e1f247210 */ /* 0x001fce0007fde0ff */
[----:B------:R-:W0:Y:S01]  /*17ea0*/  LDC R49, c[0x0][0x278] ;  /* 0x00009e00ff317b82 */ /* 0x000e220000000800 */
[-C--:B------:R-:W-:Y:S02]  /*17eb0*/  LEA.HI.X.SX32 R37, R31, R127.reuse, 0x1, P6 ;  /* 0x0000007f1f257211 */ /* 0x080fe400030f0eff */
[----:B------:R-:W-:Y:S01]  /*17ec0*/  IADD3 R42, P6, R33, R126, RZ ;  /* 0x0000007e212a7210 */ /* 0x000fe20007fde0ff */
[----:B------:R-:W-:Y:S01]  /*17ed0*/  IMAD R31, R50, 0x3e, RZ ;  /* 0x0000003e321f7824 */ /* 0x000fe200078e02ff */
[-C--:B------:R-:W-:Y:S02]  /*17ee0*/  LEA.HI.X.SX32 R39, R39, R127.reuse, 0x1, P5 ;  /* 0x0000007f27277211 */ /* 0x080fe400028f0eff */
[-C--:B------:R-:W-:Y:S01]  /*17ef0*/  LEA.HI.X.SX32 R41, R41, R127.reuse, 0x1, P4 ;  /* 0x0000007f29297211 */ /* 0x080fe200020f0eff */
[----:B------:R-:W5:Y:S01]  /*17f00*/  LDC R50, c[0x0][0x278] ;  /* 0x00009e00ff327b82 */ /* 0x000f620000000800 */
[----:B------:R-:W-:Y:S01]  /*17f10*/  LEA.HI.X.SX32 R43, R33, R127, 0x1, P6 ;  /* 0x0000007f212b7211 */ /* 0x000fe200030f0eff */
[----:B------:R-:W-:Y:S01]  /*17f20*/  STG.E.U8 desc[UR6][R36.64], R32 ;  /* 0x0000002024007986 */ /* 0x000fe2000c101106 */
[----:B---3--:R-:W-:-:S03]  /*17f30*/  IMAD R33, R51, 0x3f, RZ ;  /* 0x0000003f33217824 */ /* 0x008fc600078e02ff */
[----:B------:R3:W-:Y:S02]  /*17f40*/  STG.E.U8 desc[UR6][R38.64], R177 ;  /* 0x000000b126007986 */ /* 0x0007e4000c101106 */
[----:B------:R-:W5:Y:S02]  /*17f50*/  LDC R51, c[0x0][0x278] ;  /* 0x00009e00ff337b82 */ /* 0x000f640000000800 */
[----:B------:R1:W-:Y:S01]  /*17f60*/  STG.E.U8 desc[UR6][R40.64], R35 ;  /* 0x0000002328007986 */ /* 0x0003e2000c101106 */
[----:B------:R-:W-:-:S03]  /*17f70*/  IMAD.SHL.U32 R45, R52, 0x40, RZ ;  /* 0x00000040342d7824 */ /* 0x000fc600078e00ff */
[----:B------:R2:W-:Y:S01]  /*17f80*/  STG.E.U8 desc[UR6][R42.64], R34 ;  /* 0x000000222a007986 */ /* 0x0005e2000c101106 */
[CC--:B---3--:R-:W-:Y:S01]  /*17f90*/  IADD3 R38, P5, R31.reuse, R126.reuse, RZ ;  /* 0x0000007e1f267210 */ /* 0x0c8fe20007fbe0ff */
[----:B-1----:R-:W1:Y:S03]  /*17fa0*/  LDC R40, c[0x0][0x278] ;  /* 0x00009e00ff287b82 */ /* 0x002e660000000800 */
[-C--:B------:R-:W-:Y:S01]  /*17fb0*/  LEA.HI.X.SX32 R39, R31, R127.reuse, 0x1, P5 ;  /* 0x0000007f1f277211 */ /* 0x080fe200028f0eff */
[----:B------:R-:W-:Y:S01]  /*17fc0*/  IMAD R47, R44, 0x41, RZ ;  /* 0x000000412c2f7824 */ /* 0x000fe200078e02ff */
[-C--:B------:R-:W-:Y:S01]  /*17fd0*/  IADD3 R36, P4, R33, R126.reuse, RZ ;  /* 0x0000007e21247210 */ /* 0x080fe20007f9e0ff */
[----:B--2---:R-:W-:Y:S02]  /*17fe0*/  IMAD R31, R46, 0x42, RZ ;  /* 0x000000422e1f7824 */ /* 0x004fe400078e02ff */
[----:B------:R-:W2:Y:S01]  /*17ff0*/  LDC R42, c[0x0][0x278] ;  /* 0x00009e00ff2a7b82 */ /* 0x000ea20000000800 */
[----:B------:R-:W-:Y:S01]  /*18000*/  IADD3 R34, P6, R45, R126, RZ ;  /* 0x0000007e2d227210 */ /* 0x000fe20007fde0ff */
[----:B------:R3:W-:Y:S01]  /*18010*/  STG.E.U8 desc[UR6][R38.64], R184 ;  /* 0x000000b826007986 */ /* 0x0007e2000c101106 */
[----:B------:R-:W-:-:S02]  /*18020*/  LEA.HI.X.SX32 R37, R33, R127, 0x1, P4 ;  /* 0x0000007f21257211 */ /* 0x000fc400020f0eff */
[----:B------:R-:W-:-:S03]  /*18030*/  IADD3 R32, P5, R47, R126, RZ ;  /* 0x0000007e2f207210 */ /* 0x000fc60007fbe0ff */
[----:B------:R-:W2:Y:S01]  /*18040*/  LDC R44, c[0x0][0x278] ;  /* 0x00009e00ff2c7b82 */ /* 0x000ea20000000800 */
[----:B------:R-:W-:Y:S02]  /*18050*/  PRMT R183, R8, 0x7770, RZ ;  /* 0x0000777008b77816 */ /* 0x000fe400000000ff */
[-C--:B------:R-:W-:Y:S02]  /*18060*/  LEA.HI.X.SX32 R35, R45, R127.reuse, 0x1, P6 ;  /* 0x0000007f2d237211 */ /* 0x080fe400030f0eff */
[----:B---3--:R-:W-:Y:S02]  /*18070*/  IADD3 R38, P4, R31, R126, RZ ;  /* 0x0000007e1f267210 */ /* 0x008fe40007f9e0ff */
[-C--:B------:R-:W-:Y:S01]  /*18080*/  LEA.HI.X.SX32 R33, R47, R127.reuse, 0x1, P5 ;  /* 0x0000007f2f217211 */ /* 0x080fe200028f0eff */
[----:B0-----:R-:W-:Y:S01]  /*18090*/  IMAD R41, R49, 0x44, RZ ;  /* 0x0000004431297824 */ /* 0x001fe200078e02ff */
[----:B------:R-:W-:Y:S01]  /*180a0*/  LEA.HI.X.SX32 R39, R31, R127, 0x1, P4 ;  /* 0x0000007f1f277211 */ /* 0x000fe200020f0eff */
[----:B----4-:R-:W-:Y:S01]  /*180b0*/  IMAD R31, R48, 0x43, RZ ;  /* 0x00000043301f7824 */ /* 0x010fe200078e02ff */
[----:B------:R-:W0:Y:S01]  /*180c0*/  LDC R46, c[0x0][0x278] ;  /* 0x00009e00ff2e7b82 */ /* 0x000e220000000800 */
[----:B------:R-:W-:Y:S01]  /*180d0*/  STG.E.U8 desc[UR6][R36.64], R186 ;  /* 0x000000ba24007986 */ /* 0x000fe2000c101106 */
[----:B-----5:R-:W-:-:S03]  /*180e0*/  IMAD R43, R50, 0x45, RZ ;  /* 0x00000045322b7824 */ /* 0x020fc600078e02ff */
[----:B------:R3:W-:Y:S03]  /*180f0*/  STG.E.U8 desc[UR6][R34.64], R183 ;  /* 0x000000b722007986 */ /* 0x0007e6000c101106 */
[----:B------:R-:W4:Y:S01]  /*18100*/  LDC R47, c[0x0][0x278] ;  /* 0x00009e00ff2f7b82 */ /* 0x000f220000000800 */
[----:B------:R5:W-:Y:S01]  /*18110*/  STG.E.U8 desc[UR6][R32.64], R185 ;  /* 0x000000b920007986 */ /* 0x000be2000c101106 */
[----:B------:R-:W-:Y:S01]  /*18120*/  PRMT R182, R9, 0x7770, RZ ;  /* 0x0000777009b67816 */ /* 0x000fe200000000ff */
[----:B------:R-:W-:Y:S01]  /*18130*/  IMAD R45, R51, 0x46, RZ ;  /* 0x00000046332d7824 */ /* 0x000fe200078e02ff */
[----:B------:R-:W-:Y:S02]  /*18140*/  PRMT R201, R11, 0x7773, RZ ;  /* 0x000077730bc97816 */ /* 0x000fe400000000ff */
[C---:B------:R-:W-:Y:S02]  /*18150*/  PRMT R199, R12.reuse, 0x7770, RZ ;  /* 0x000077700cc77816 */ /* 0x040fe400000000ff */
[----:B------:R-:W-:Y:S01]  /*18160*/  PRMT R200, R12, 0x7771, RZ ;  /* 0x000077710cc87816 */ /* 0x000fe200000000ff */
[----:B------:R-:W4:Y:S01]  /*18170*/  LDC R48, c[0x0][0x278] ;  /* 0x00009e00ff307b82 */ /* 0x000f220000000800 */
[----:B---3--:R-:W-:-:S02]  /*18180*/  IADD3 R34, P6, R41, R126, RZ ;  /* 0x0000007e29227210 */ /* 0x008fc40007fde0ff */
[-C--:B-----5:R-:W-:Y:S02]  /*18190*/  IADD3 R32, P5, R31, R126.reuse, RZ ;  /* 0x0000007e1f207210 */ /* 0x0a0fe40007fbe0ff */
[-C--:B------:R-:W-:Y:S02]  /*181a0*/  LEA.HI.X.SX32 R35, R41, R127.reuse, 0x1, P6 ;  /* 0x0000007f29237211 */ /* 0x080fe400030f0eff */
[-C--:B------:R-:W-:Y:S01]  /*181b0*/  LEA.HI.X.SX32 R33, R31, R127.reuse, 0x1, P5 ;  /* 0x0000007f1f217211 */ /* 0x080fe200028f0eff */
[----:B-1----:R-:W-:Y:S01]  /*181c0*/  IMAD R31, R40, 0x47, RZ ;  /* 0x00000047281f7824 */ /* 0x002fe200078e02ff */
[C---:B------:R-:W-:Y:S01]  /*181d0*/  IADD3 R36, P4, R43.reuse, R126, RZ ;  /* 0x0000007e2b247210 */ /* 0x040fe20007f9e0ff */
[----:B------:R-:W1:Y:S01]  /*181e0*/  LDC R40, c[0x0][0x278] ;  /* 0x00009e00ff287b82 */ /* 0x000e620000000800 */
[----:B--2---:R-:W-:Y:S01]  /*181f0*/  IMAD R41, R42, 0x48, RZ ;  /* 0x000000482a297824 */ /* 0x004fe200078e02ff */
[----:B------:R2:W-:Y:S01]  /*18200*/  STG.E.U8 desc[UR6][R38.64], R182 ;  /* 0x000000b626007986 */ /* 0x0005e2000c101106 */
[----:B------:R-:W-:Y:S01]  /*18210*/  LEA.HI.X.SX32 R37, R43, R127, 0x1, P4 ;  /* 0x0000007f2b257211 */ /* 0x000fe200020f0eff */
[----:B------:R-:W-:-:S04]  /*18220*/  IMAD R43, R44, 0x49, RZ ;  /* 0x000000492c2b7824 */ /* 0x000fc800078e02ff */
[----:B------:R-:W3:Y:S01]  /*18230*/  LDC R42, c[0x0][0x278] ;  /* 0x00009e00ff2a7b82 */ /* 0x000ee20000000800 */
[----:B------:R5:W-:Y:S01]  /*18240*/  STG.E.U8 desc[UR6][R32.64], R190 ;  /* 0x000000be20007986 */ /* 0x000be2000c101106 */
[----:B--2---:R-:W-:-:S06]  /*18250*/  IADD3 R38, P5, R45, R126, RZ ;  /* 0x0000007e2d267210 */ /* 0x004fcc0007fbe0ff */
[----:B------:R-:W2:Y:S01]  /*18260*/  LDC R44, c[0x0][0x278] ;  /* 0x00009e00ff2c7b82 */ /* 0x000ea20000000800 */
[----:B------:R0:W-:Y:S01]  /*18270*/  STG.E.U8 desc[UR6][R34.64], R188 ;  /* 0x000000bc22007986 */ /* 0x0001e2000c101106 */
[-C--:B------:R-:W-:Y:S02]  /*18280*/  LEA.HI.X.SX32 R39, R45, R127.reuse, 0x1, P5 ;  /* 0x0000007f2d277211 */ /* 0x080fe400028f0eff */
[-C--:B-----5:R-:W-:Y:S01]  /*18290*/  IADD3 R32, P4, R31, R126.reuse, RZ ;  /* 0x0000007e1f207210 */ /* 0x0a0fe20007f9e0ff */
[----:B------:R5:W-:Y:S01]  /*182a0*/  STG.E.U8 desc[UR6][R36.64], R189 ;  /* 0x000000bd24007986 */ /* 0x000be2000c101106 */
[----:B------:R-:W-:Y:S02]  /*182b0*/  PRMT R203, R13, 0x7770, RZ ;  /* 0x000077700dcb7816 */ /* 0x000fe400000000ff */
[----:B------:R-:W2:Y:S01]  /*182c0*/  LDC R45, c[0x0][0x278] ;  /* 0x00009e00ff2d7b82 */ /* 0x000ea20000000800 */
[----:B------:R-:W-:Y:S02]  /*182d0*/  LEA.HI.X.SX32 R33, R31, R127, 0x1, P4 ;  /* 0x0000007f1f217211 */ /* 0x000fe400020f0eff */
[----:B0-----:R-:W-:Y:S01]  /*182e0*/  IADD3 R34, P5, R41, R126, RZ ;  /* 0x0000007e29227210 */ /* 0x001fe20007fbe0ff */
[----:B------:R4:W-:Y:S01]  /*182f0*/  STG.E.U8 desc[UR6][R38.64], R187 ;  /* 0x000000bb26007986 */ /* 0x0009e2000c101106 */
[----:B------:R-:W-:Y:S01]  /*18300*/  IMAD R31, R46, 0x4a, RZ ;  /* 0x0000004a2e1f7824 */ /* 0x000fe200078e02ff */
[----:B------:R-:W-:-:S02]  /*18310*/  PRMT R204, R13, 0x7771, RZ ;  /* 0x000077710dcc7816 */ /* 0x000fc400000000ff */
[----:B------:R-:W0:Y:S01]  /*18320*/  LDC R46, c[0x0][0x228] ;  /* 0x00008a00ff2e7b82 */ /* 0x000e220000000800 */
[-C--:B------:R-:W-:Y:S02]  /*18330*/  LEA.HI.X.SX32 R35, R41, R127.reuse, 0x1, P5 ;  /* 0x0000007f29237211 */ /* 0x080fe400028f0eff */
[-C--:B-----5:R-:W-:Y:S01]  /*18340*/  IADD3 R36, P4, R43, R126.reuse, RZ ;  /* 0x0000007e2b247210 */ /* 0x0a0fe20007f9e0ff */
[----:B------:R5:W-:Y:S01]  /*18350*/  STG.E.U8 desc[UR6][R32.64], R191 ;  /* 0x000000bf20007986 */ /* 0x000be2000c101106 */
[C---:B------:R-:W-:Y:S02]  /*18360*/  PRMT R202, R14.reuse, 0x7770, RZ ;  /* 0x000077700eca7816 */ /* 0x040fe400000000ff */
[----:B------:R-:W-:Y:S01]  /*18370*/  PRMT R207, R14, 0x7771, RZ ;  /* 0x000077710ecf7816 */ /* 0x000fe200000000ff */
[----:B------:R-:W0:Y:S01]  /*18380*/  LDC R49, c[0x0][0x278] ;  /* 0x00009e00ff317b82 */ /* 0x000e220000000800 */
[----:B----4-:R-:W-:Y:S01]  /*18390*/  IMAD R39, R47, 0x4b, RZ ;  /* 0x0000004b2f277824 */ /* 0x010fe200078e02ff */
[----:B------:R-:W-:Y:S01]  /*183a0*/  LEA.HI.X.SX32 R37, R43, R127, 0x1, P4 ;  /* 0x0000007f2b257211 */ /* 0x000fe200020f0eff */
[----:B------:R4:W-:Y:S01]  /*183b0*/  STG.E.U8 desc[UR6][R34.64], R192 ;  /* 0x000000c022007986 */ /* 0x0009e2000c101106 */
[----:B-----5:R-:W-:-:S04]  /*183c0*/  IADD3 R32, P5, R31, R126, RZ ;  /* 0x0000007e1f207210 */ /* 0x020fc80007fbe0ff */
[----:B------:R-:W5:Y:S01]  /*183d0*/  LDC R38, c[0x0][0x278] ;  /* 0x00009e00ff267b82 */ /* 0x000f620000000800 */
[----:B------:R-:W-:Y:S02]  /*183e0*/  LEA.HI.X.SX32 R33, R31, R127, 0x1, P5 ;  /* 0x0000007f1f217211 */ /* 0x000fe400028f0eff */
[----:B----4-:R-:W-:Y:S01]  /*183f0*/  IADD3 R34, P4, R39, R126, RZ ;  /* 0x0000007e27227210 */ /* 0x010fe20007f9e0ff */
[----:B-1----:R-:W-:-:S04]  /*18400*/  IMAD R31, R40, 0x4c, RZ ;  /* 0x0000004c281f7824 */ /* 0x002fc800078e02ff */
[----:B------:R-:W1:Y:S01]  /*18410*/  LDC R43, c[0x0][0x278] ;  /* 0x00009e00ff2b7b82 */ /* 0x000e620000000800 */
[----:B------:R-:W-:Y:S01]  /*18420*/  LEA.HI.X.SX32 R35, R39, R127, 0x1, P4 ;  /* 0x0000007f27237211 */ /* 0x000fe200020f0eff */
[----:B---3--:R-:W-:Y:S01]  /*18430*/  IMAD R39, R42, 0x4d, RZ ;  /* 0x0000004d2a277824 */ /* 0x008fe200078e02ff */
[----:B------:R-:W-:Y:S05]  /*18440*/  STG.E.U8 desc[UR6][R36.64], R195 ;  /* 0x000000c324007986 */ /* 0x000fea000c101106 */
[----:B------:R-:W3:Y:S01]  /*18450*/  LDC R40, c[0x0][0x278] ;  /* 0x00009e00ff287b82 */ /* 0x000ee20000000800 */
[----:B------:R4:W-:Y:S01]  /*18460*/  STG.E.U8 desc[UR6][R32.64], R193 ;  /* 0x000000c120007986 */ /* 0x0009e2000c101106 */
[----:B--2---:R-:W-:-:S06]  /*18470*/  IMAD R41, R44, 0x4e, RZ ;  /* 0x0000004e2c297824 */ /* 0x004fcc00078e02ff */
[----:B------:R-:W2:Y:S01]  /*18480*/  LDC R42, c[0x0][0x278] ;  /* 0x00009e00ff2a7b82 */ /* 0x000ea20000000800 */
[----:B------:R0:W-:Y:S01]  /*18490*/  STG.E.U8 desc[UR6][R34.64], R194 ;  /* 0x000000c222007986 */ /* 0x0001e2000c101106 */
[-C--:B----4-:R-:W-:Y:S02]  /*184a0*/  IADD3 R32, P4, R31, R126.reuse, RZ ;  /* 0x0000007e1f207210 */ /* 0x090fe40007f9e0ff */
[----:B------:R-:W-:-:S04]  /*184b0*/  IADD3 R36, P5, R41, R126, RZ ;  /* 0x0000007e29247210 */ /* 0x000fc80007fbe0ff */
[----:B------:R-:W4:Y:S01]  /*184c0*/  LDC R44, c[0x0][0x278] ;  /* 0x00009e00ff2c7b82 */ /* 0x000f220000000800 */
[-C--:B------:R-:W-:Y:S02]  /*184d0*/  LEA.HI.X.SX32 R33, R31, R127.reuse, 0x1, P4 ;  /* 0x0000007f1f217211 */ /* 0x080fe400020f0eff */
[----:B0-----:R-:W-:Y:S02]  /*184e0*/  IADD3 R34, P4, R39, R126, RZ ;  /* 0x0000007e27227210 */ /* 0x001fe40007f9e0ff */
[----:B------:R-:W-:-:S03]  /*184f0*/  LEA.HI.X.SX32 R37, R41, R127, 0x1, P5 ;  /* 0x0000007f29257211 */ /* 0x000fc600028f0eff */
[----:B------:R-:W0:Y:S01]  /*18500*/  LDC R47, c[0x0][0x278] ;  /* 0x00009e00ff2f7b82 */ /* 0x000e220000000800 */
[----:B------:R-:W-:Y:S01]  /*18510*/  LEA.HI.X.SX32 R35, R39, R127, 0x1, P4 ;  /* 0x0000007f27237211 */ /* 0x000fe200020f0eff */
[----:B------:R-:W-:Y:S01]  /*18520*/  IMAD R31, R252, UR5, RZ ;  /* 0x00000005fc1f7c24 */ /* 0x000fe2000f8e02ff */
[----:B------:R5:W-:Y:S01]  /*18530*/  STG.E.U8 desc[UR6][R32.64], R197 ;  /* 0x000000c520007986 */ /* 0x000be2000c101106 */
[----:B------:R-:W-:-:S04]  /*18540*/  ULDC UR5, c[0x0][0x278] ;  /* 0x00009e0000057ab9 */ /* 0x000fc80000000800 */
[----:B------:R-:W1:Y:S08]  /*18550*/  LDC R39, c[0x0][0x278] ;  /* 0x00009e00ff277b82 */ /* 0x000e700000000800 */
[----:B------:R-:W4:Y:S01]  /*18560*/  LDC R41, c[0x0][0x278] ;  /* 0x00009e00ff297b82 */ /* 0x000f220000000800 */
[----:B------:R3:W-:Y:S01]  /*18570*/  STG.E.U8 desc[UR6][R34.64], R198 ;  /* 0x000000c622007986 */ /* 0x0007e2000c101106 */
[----:B------:R-:W-:Y:S01]  /*18580*/  IADD3 R31, R31, UR4, R46 ;  /* 0x000000041f1f7c10 */ /* 0x000fe2000fffe02e */
[----:B-----5:R-:W-:Y:S01]  /*18590*/  IMAD R33, R38, 0x4f, RZ ;  /* 0x0000004f26217824 */ /* 0x020fe200078e02ff */
[----:B------:R-:W-:Y:S01]  /*185a0*/  ULDC UR4, c[0x0][0x278] ;  /* 0x00009e0000047ab9 */ /* 0x000fe20000000800 */
[----:B------:R2:W-:Y:S01]  /*185b0*/  STG.E.U8 desc[UR6][R36.64], R196 ;  /* 0x000000c424007986 */ /* 0x0005e2000c101106 */
[----:B------:R-:W-:-:S02]  /*185c0*/  UIMAD UR4, UR4, 0x4f, URZ ;  /* 0x0000004f040478a4 */ /* 0x000fc4000f8e023f */
[----:B------:R-:W-:Y:S01]  /*185d0*/  UIMAD UR5, UR5, 0x50, URZ ;  /* 0x00000050050578a4 */ /* 0x000fe2000f8e023f */
[----:B------:R-:W-:Y:S01]  /*185e0*/  IADD3 RZ, P4, R33, R126, RZ ;  /* 0x0000007e21ff7210 */ /* 0x000fe20007f9e0ff */
[----:B------:R-:W5:Y:S01]  /*185f0*/  LDC R38, c[0x0][0x278] ;  /* 0x00009e00ff267b82 */ /* 0x000f620000000800 */
[----:B---3--:R-:W-:Y:S02]  /*18600*/  IMAD R35, R40, 0x50, RZ ;  /* 0x0000005028237824 */ /* 0x008fe400078e02ff */
[----:B--2---:R-:W-:-:S03]  /*18610*/  IMAD R37, R42, 0x51, RZ ;  /* 0x000000512a257824 */ /* 0x004fc600078e02ff */
[-C--:B------:R-:W-:Y:S02]  /*18620*/  IADD3 RZ, P5, R35, R126.reuse, RZ ;  /* 0x0000007e23ff7210 */ /* 0x080fe40007fbe0ff */
[----:B------:R-:W2:Y:S01]  /*18630*/  LDC R40, c[0x0][0x278] ;  /* 0x00009e00ff287b82 */ /* 0x000ea20000000800 */
[----:B------:R-:W-:Y:S01]  /*18640*/  VIADD R32, R31, UR4 ;  /* 0x000000041f207c36 */ /* 0x000fe20008000000 */
[-C--:B------:R-:W-:Y:S01]  /*18650*/  LEA.HI.X.SX32 R33, R33, R127.reuse, 0x1, P4 ;  /* 0x0000007f21217211 */ /* 0x080fe200020f0eff */
[----:B------:R-:W-:Y:S01]  /*18660*/  VIADD R34, R31, UR5 ;  /* 0x000000051f227c36 */ /* 0x000fe20008000000 */
[-C--:B------:R-:W-:Y:S01]  /*18670*/  IADD3 RZ, P6, R37, R126.reuse, RZ ;  /* 0x0000007e25ff7210 */ /* 0x080fe20007fde0ff */
[----:B------:R-:W-:Y:S01]  /*18680*/  VIADD R36, R31, UR8 ;  /* 0x000000081f247c36 */ /* 0x000fe20008000000 */
[-C--:B------:R-:W-:Y:S02]  /*18690*/  LEA.HI.X.SX32 R35, R35, R127.reuse, 0x1, P5 ;  /* 0x0000007f23237211 */ /* 0x080fe400028f0eff */
[----:B------:R-:W3:Y:S01]  /*186a0*/  LDC R42, c[0x0][0x278] ;  /* 0x00009e00ff2a7b82 */ /* 0x000ee20000000800 */
[----:B------:R-:W-:Y:S01]  /*186b0*/  LEA.HI.X.SX32 R37, R37, R127, 0x1, P6 ;  /* 0x0000007f25257211 */ /* 0x000fe200030f0eff */
[----:B------:R-:W-:Y:S01]  /*186c0*/  STG.E.U8 desc[UR6][R32.64], R201 ;  /* 0x000000c920007986 */ /* 0x000fe2000c101106 */
[----:B-1----:R-:W-:Y:S01]  /*186d0*/  IMAD R39, R39, 0x52, RZ ;  /* 0x0000005227277824 */ /* 0x002fe200078e02ff */
[----:B------:R-:W-:Y:S01]  /*186e0*/  ULDC UR4, c[0x0][0x278] ;  /* 0x00009e0000047ab9 */ /* 0x000fe20000000800 */
[----:B----4-:R-:W-:Y:S01]  /*186f0*/  IMAD R41, R41, 0x53, RZ ;  /* 0x0000005329297824 */ /* 0x010fe200078e02ff */
[----:B------:R-:W-:Y:S01]  /*18700*/  STG.E.U8 desc[UR6][R34.64], R199 ;  /* 0x000000c722007986 */ /* 0x000fe2000c101106 */
[----:B------:R-:W-:Y:S01]  /*18710*/  ULDC UR5, c[0x0][0x278] ;  /* 0x00009e0000057ab9 */ /* 0x000fe20000000800 */
[----:B------:R-:W-:Y:S01]  /*18720*/  ULDC UR8, c[0x0][0x278] ;  /* 0x00009e0000087ab9 */ /* 0x000fe20000000800 */
[----:B------:R-:W-:Y:S01]  /*18730*/  PRMT R205, R15, 0x7770, RZ ;  /* 0x000077700fcd7816 */ /* 0x000fe200000000ff */
[----:B------:R1:W-:Y:S01]  /*18740*/  STG.E.U8 desc[UR6][R36.64], R200 ;  /* 0x000000c824007986 */ /* 0x0003e2000c101106 */
[----:B------:R-:W-:Y:S01]  /*18750*/  UIMAD UR4, UR4, 0x52, URZ ;  /* 0x00000052040478a4 */ /* 0x000fe2000f8e023f */
[-C--:B------:R-:W-:Y:S01]  /*18760*/  IADD3 RZ, P4, R39, R126.reuse, RZ ;  /* 0x0000007e27ff7210 */ /* 0x080fe20007f9e0ff */
[----:B------:R-:W-:Y:S01]  /*18770*/  UIMAD UR5, UR5, 0x53, URZ ;  /* 0x00000053050578a4 */ /* 0x000fe2000f8e023f */
[----:B------:R-:W-:Y:S01]  /*18780*/  IADD3 RZ, P5, R41, R126, RZ ;  /* 0x0000007e29ff7210 */ /* 0x000fe20007fbe0ff */
[----:B------:R-:W-:Y:S01]  /*18790*/  UIMAD UR8, UR8, 0x54, URZ ;  /* 0x00000054080878a4 */ /* 0x000fe2000f8e023f */
[----:B------:R-:W-:Y:S01]  /*187a0*/  PRMT R206, R15, 0x7771, RZ ;  /* 0x000077710fce7816 */ /* 0x000fe200000000ff */
[----:B------:R-:W4:Y:S01]  /*187b0*/  LDC R46, c[0x0][0x278] ;  /* 0x00009e00ff2e7b82 */ /* 0x000f220000000800 */
[----:B-1----:R-:W-:-:S07]  /*187c0*/  IMAD R37, R43, 0x54, RZ ;  /* 0x000000542b257824 */ /* 0x002fce00078e02ff */
[----:B------:R-:W1:Y:S01]  /*187d0*/  LDC R43, c[0x0][0x278] ;  /* 0x00009e00ff2b7b82 */ /* 0x000e620000000800 */
[-C--:B------:R-:W-:Y:S01]  /*187e0*/  IADD3 RZ, P6, R37, R126.reuse, RZ ;  /* 0x0000007e25ff7210 */ /* 0x080fe20007fde0ff */
[----:B------:R-:W-:Y:S01]  /*187f0*/  VIADD R32, R31, UR4 ;  /* 0x000000041f207c36 */ /* 0x000fe20008000000 */
[-C--:B------:R-:W-:Y:S01]  /*18800*/  LEA.HI.X.SX32 R33, R39, R127.reuse, 0x1, P4 ;  /* 0x0000007f27217211 */ /* 0x080fe200020f0eff */
[----:B------:R-:W-:Y:S01]  /*18810*/  VIADD R34, R31, UR5 ;  /* 0x000000051f227c36 */ /* 0x000fe20008000000 */
[-C--:B------:R-:W-:Y:S01]  /*18820*/  LEA.HI.X.SX32 R35, R41, R127.reuse, 0x1, P5 ;  /* 0x0000007f29237211 */ /* 0x080fe200028f0eff */
[----:B------:R-:W-:Y:S01]  /*18830*/  VIADD R36, R31, UR8 ;  /* 0x000000081f247c36 */ /* 0x000fe20008000000 */
[----:B------:R-:W-:Y:S01]  /*18840*/  LEA.HI.X.SX32 R37, R37, R127, 0x1, P6 ;  /* 0x0000007f25257211 */ /* 0x000fe200030f0eff */
[----:B------:R-:W-:Y:S01]  /*18850*/  STG.E.U8 desc[UR6][R32.64], R203 ;  /* 0x000000cb20007986 */ /* 0x000fe2000c101106 */
[----:B-----5:R-:W-:Y:S01]  /*18860*/  IMAD R39, R38, 0x55, RZ ;  /* 0x0000005526277824 */ /* 0x020fe200078e02ff */
[----:B------:R-:W-:Y:S01]  /*18870*/  ULDC UR4, c[0x0][0x278] ;  /* 0x00009e0000047ab9 */ /* 0x000fe20000000800 */
[----:B--2---:R-:W-:Y:S01]  /*18880*/  IMAD R41, R40, 0x56, RZ ;  /* 0x0000005628297824 */ /* 0x004fe200078e02ff */
[----:B------:R-:W-:Y:S01]  /*18890*/  STG.E.U8 desc[UR6][R34.64], R204 ;  /* 0x000000cc22007986 */ /* 0x000fe2000c101106 */
[----:B------:R-:W-:Y:S01]  /*188a0*/  ULDC UR5, c[0x0][0x278] ;  /* 0x00009e0000057ab9 */ /* 0x000fe20000000800 */
[----:B------:R-:W-:Y:S01]  /*188b0*/  ULDC UR8, c[0x0][0x278] ;  /* 0x00009e0000087ab9 */ /* 0x000fe20000000800 */
[----:B------:R-:W-:Y:S01]  /*188c0*/  UIMAD UR4, UR4, 0x55, URZ ;  /* 0x00000055040478a4 */ /* 0x000fe2000f8e023f */
[----:B------:R3:W-:Y:S01]  /*188d0*/  STG.E.U8 desc[UR6][R36.64], R202 ;  /* 0x000000ca24007986 */ /* 0x0007e2000c101106 */
[----:B------:R-:W-:Y:S01]  /*188e0*/  UIMAD UR5, UR5, 0x56, URZ ;  /* 0x00000056050578a4 */ /* 0x000fe2000f8e023f */
[-C--:B------:R-:W-:Y:S01]  /*188f0*/  IADD3 RZ, P4, R39, R126.reuse, RZ ;  /* 0x0000007e27ff7210 */ /* 0x080fe20007f9e0ff */
[----:B------:R-:W-:Y:S01]  /*18900*/  UIMAD UR8, UR8, 0x57, URZ ;  /* 0x00000057080878a4 */ /* 0x000fe2000f8e023f */
[----:B------:R-:W-:Y:S01]  /*18910*/  IADD3 RZ, P5, R41, R126, RZ ;  /* 0x0000007e29ff7210 */ /* 0x000fe20007fbe0ff */
[----:B------:R-:W2:Y:S01]  /*18920*/  LDC R38, c[0x0][0x278] ;  /* 0x00009e00ff267b82 */ /* 0x000ea20000000800 */
[----:B---3--:R-:W-:-:S07]  /*18930*/  IMAD R37, R42, 0x57, RZ ;  /* 0x000000572a257824 */ /* 0x008fce00078e02ff */
[----:B------:R-:W3:Y:S01]  /*18940*/  LDC R40, c[0x0][0x278] ;  /* 0x00009e00ff287b82 */ /* 0x000ee20000000800 */
[----:B------:R-:W-:Y:S01]  /*18950*/  VIADD R32, R31, UR4 ;  /* 0x000000041f207c36 */ /* 0x000fe20008000000 */
[-C--:B------:R-:W-:Y:S02]  /*18960*/  LEA.HI.X.SX32 R33, R39, R127.reuse, 0x1, P4 ;  /* 0x0000007f27217211 */ /* 0x080fe400020f0eff */
[-C--:B------:R-:W-:Y:S01]  /*18970*/  IADD3 RZ, P6, R37, R126.reuse, RZ ;  /* 0x0000007e25ff7210 */ /* 0x080fe20007fde0ff */
[----:B------:R-:W-:Y:S01]  /*18980*/  VIADD R34, R31, UR5 ;  /* 0x000000051f227c36 */ /* 0x000fe20008000000 */
[-C--:B------:R-:W-:Y:S01]  /*18990*/  LEA.HI.X.SX32 R35, R41, R127.reuse, 0x1, P5 ;  /* 0x0000007f29237211 */ /* 0x080fe200028f0eff */
[----:B------:R-:W-:Y:S01]  /*189a0*/  VIADD R36, R31, UR8 ;  /* 0x000000081f247c36 */ /* 0x000fe20008000000 */
[----:B------:R-:W5:Y:S01]  /*189b0*/  LDC R42, c[0x0][0x278] ;  /* 0x00009e00ff2a7b82 */ /* 0x000f620000000800 */
[----:B------:R-:W-:Y:S01]  /*189c0*/  LEA.HI.X.SX32 R37, R37, R127, 0x1, P6 ;  /* 0x0000007f25257211 */ /* 0x000fe200030f0eff */
[----:B------:R-:W-:Y:S01]  /*189d0*/  STG.E.U8 desc[UR6][R32.64], R207 ;  /* 0x000000cf20007986 */ /* 0x000fe2000c101106 */
[----:B-1----:R-:W-:Y:S01]  /*189e0*/  IMAD R39, R43, 0x58, RZ ;  /* 0x000000582b277824 */ /* 0x002fe200078e02ff */
[----:B------:R-:W-:Y:S01]  /*189f0*/  ULDC UR4, c[0x0][0x278] ;  /* 0x00009e0000047ab9 */ /* 0x000fe20000000800 */
[----:B------:R-:W-:Y:S01]  /*18a00*/  IMAD R41, R44, 0x59, RZ ;  /* 0x000000592c297824 */ /* 0x000fe200078e02ff */
        /* <DEDUP_REMOVED lines=9> */
[----:B------:R-:W0:Y:S01]  /*18aa0*/  LDC R43, c[0x0][0x278] ;  /* 0x00009e00ff2b7b82 */ /* 0x000e220000000800 */
[----:B-1----:R-:W-:-:S07]  /*18ab0*/  IMAD R37, R45, 0x5a, RZ ;  /* 0x0000005a2d257824 */ /* 0x002fce00078e02ff */
[----:B------:R-:W1:Y:S01]  /*18ac0*/  LDC R44, c[0x0][0x278] ;  /* 0x00009e00ff2c7b82 */ /* 0x000e620000000800 */
[C---:B------:R-:W-:Y:S01]  /*18ad0*/  PRMT R209, R12.reuse, 0x7772, RZ ;  /* 0x000077720cd17816 */ /* 0x040fe200000000ff */
[----:B------:R-:W-:Y:S01]  /*18ae0*/  VIADD R32, R31, UR4 ;  /* 0x000000041f207c36 */ /* 0x000fe20008000000 */
[-C--:B------:R-:W-:Y:S02]  /*18af0*/  LEA.HI.X.SX32 R33, R39, R127.reuse, 0x1, P4 ;  /* 0x0000007f27217211 */ /* 0x080fe400020f0eff */
[-C--:B------:R-:W-:Y:S01]  /*18b00*/  IADD3 RZ, P6, R37, R126.reuse, RZ ;  /* 0x0000007e25ff7210 */ /* 0x080fe20007fde0ff */
[----:B------:R-:W-:Y:S01]  /*18b10*/  VIADD R34, R31, UR5 ;  /* 0x000000051f227c36 */ /* 0x000fe20008000000 */
[----:B------:R-:W-:Y:S01]  /*18b20*/  PRMT R210, R12, 0x7773, RZ ;  /* 0x000077730cd27816 */ /* 0x000fe200000000ff */
[----:B------:R-:W4:Y:S01]  /*18b30*/  LDC R45, c[0x0][0x278] ;  /* 0x00009e00ff2d7b82 */ /* 0x000f220000000800 */
[-C--:B------:R-:W-:Y:S01]  /*18b40*/  LEA.HI.X.SX32 R35, R41, R127.reuse, 0x1, P5 ;  /* 0x0000007f29237211 */ /* 0x080fe200028f0eff */
[----:B------:R-:W-:Y:S01]  /*18b50*/  VIADD R36, R31, UR8 ;  /* 0x000000081f247c36 */ /* 0x000fe20008000000 */
[----:B------:R-:W-:Y:S01]  /*18b60*/  PRMT R208, R13, 0x7772, RZ ;  /* 0x000077720dd07816 */ /* 0x000fe200000000ff */
[----:B------:R-:W-:Y:S01]  /*18b70*/  ULDC UR4, c[0x0][0x278] ;  /* 0x00009e0000047ab9 */ /* 0x000fe20000000800 */
[----:B------:R-:W-:Y:S01]  /*18b80*/  LEA.HI.X.SX32 R37, R37, R127, 0x1, P6 ;  /* 0x0000007f25257211 */ /* 0x000fe200030f0eff */
[----:B------:R-:W-:Y:S01]  /*18b90*/  STG.E.U8 desc[UR6][R32.64], R209 ;  /* 0x000000d120007986 */ /* 0x000fe2000c101106 */
[----:B--2---:R-:W-:Y:S01]  /*18ba0*/  IMAD R39, R38, 0x5b, RZ ;  /* 0x0000005b26277824 */ /* 0x004fe200078e02ff */
[----:B------:R-:W-:Y:S01]  /*18bb0*/  ULDC UR5, c[0x0][0x278] ;  /* 0x00009e0000057ab9 */ /* 0x000fe20000000800 */
[----:B---3--:R-:W-:Y:S01]  /*18bc0*/  IMAD R41, R40, 0x5c, RZ ;  /* 0x0000005c28297824 */ /* 0x008fe200078e02ff */
[----:B------:R-:W-:Y:S01]  /*18bd0*/  STG.E.U8 desc[UR6][R34.64], R210 ;  /* 0x000000d222007986 */ /* 0x000fe2000c101106 */
[----:B------:R-:W-:Y:S01]  /*18be0*/  ULDC UR8, c[0x0][0x278] ;  /* 0x00009e0000087ab9 */ /* 0x000fe20000000800 */
[----:B------:R-:W-:Y:S01]  /*18bf0*/  UIMAD UR4, UR4, 0x5b, URZ ;  /* 0x0000005b040478a4 */ /* 0x000fe2000f8e023f */
[-C--:B------:R-:W-:Y:S01]  /*18c00*/  IADD3 RZ, P4, R39, R126.reuse, RZ ;  /* 0x0000007e27ff7210 */ /* 0x080fe20007f9e0ff */
[----:B------:R5:W-:Y:S01]  /*18c10*/  STG.E.U8 desc[UR6][R36.64], R208 ;  /* 0x000000d024007986 */ /* 0x000be2000c101106 */
[----:B------:R-:W-:Y:S01]  /*18c20*/  UIMAD UR5, UR5, 0x5c, URZ ;  /* 0x0000005c050578a4 */ /* 0x000fe2000f8e023f */
[----:B------:R-:W-:Y:S01]  /*18c30*/  IADD3 RZ, P5, R41, R126, RZ ;  /* 0x0000007e29ff7210 */ /* 0x000fe20007fbe0ff */
[----:B------:R-:W-:Y:S01]  /*18c40*/  UIMAD UR8, UR8, 0x5d, URZ ;  /* 0x0000005d080878a4 */ /* 0x000fe2000f8e023f */
[----:B------:R-:W2:Y:S01]  /*18c50*/  LDC R38, c[0x0][0x278] ;  /* 0x00009e00ff267b82 */ /* 0x000ea20000000800 */
[----:B------:R-:W-:Y:S01]  /*18c60*/  PRMT R213, R13, 0x7773, RZ ;  /* 0x000077730dd57816 */ /* 0x000fe200000000ff */
[----:B-----5:R-:W-:-:S06]  /*18c70*/  IMAD R37, R42, 0x5d, RZ ;  /* 0x0000005d2a257824 */ /* 0x020fcc00078e02ff */
[----:B------:R-:W3:Y:S01]  /*18c80*/  LDC R40, c[0x0][0x278] ;  /* 0x00009e00ff287b82 */ /* 0x000ee20000000800 */
[----:B------:R-:W-:Y:S01]  /*18c90*/  VIADD R32, R31, UR4 ;  /* 0x000000041f207c36 */ /* 0x000fe20008000000 */
[-C--:B------:R-:W-:Y:S02]  /*18ca0*/  LEA.HI.X.SX32 R33, R39, R127.reuse, 0x1, P4 ;  /* 0x0000007f27217211 */ /* 0x080fe400020f0eff */
[----:B------:R-:W-:Y:S01]  /*18cb0*/  IADD3 RZ, P6, R37, R126, RZ ;  /* 0x0000007e25ff7210 */ /* 0x000fe20007fde0ff */
[----:B------:R-:W-:Y:S01]  /*18cc0*/  VIADD R34, R31, UR5 ;  /* 0x000000051f227c36 */ /* 0x000fe20008000000 */
[C---:B------:R-:W-:Y:S02]  /*18cd0*/  PRMT R211, R14.reuse, 0x7772, RZ ;  /* 0x000077720ed37816 */ /* 0x040fe400000000ff */
[----:B------:R-:W5:Y:S01]  /*18ce0*/  LDC R42, c[0x0][0x278] ;  /* 0x00009e00ff2a7b82 */ /* 0x000f620000000800 */
[-C--:B------:R-:W-:Y:S01]  /*18cf0*/  LEA.HI.X.SX32 R35, R41, R127.reuse, 0x1, P5 ;  /* 0x0000007f29237211 */ /* 0x080fe200028f0eff */
[----:B------:R-:W-:Y:S01]  /*18d00*/  VIADD R36, R31, UR8 ;  /* 0x000000081f247c36 */ /* 0x000fe20008000000 */
[----:B------:R-:W-:Y:S01]  /*18d10*/  PRMT R212, R14, 0x7773, RZ ;  /* 0x000077730ed47816 */ /* 0x000fe200000000ff */
[----:B------:R-:W-:Y:S01]  /*18d20*/  ULDC UR4, c[0x0][0x278] ;  /* 0x00009e0000047ab9 */ /* 0x000fe20000000800 */
[----:B------:R-:W-:Y:S01]  /*18d30*/  LEA.HI.X.SX32 R37, R37, R127, 0x1, P6 ;  /* 0x0000007f25257211 */ /* 0x000fe200030f0eff */
[----:B------:R-:W-:Y:S01]  /*18d40*/  STG.E.U8 desc[UR6][R32.64], R213 ;  /* 0x000000d520007986 */ /* 0x000fe2000c101106 */
[----:B0-----:R-:W-:Y:S01]  /*18d50*/  IMAD R39, R43, 0x5e, RZ ;  /* 0x0000005e2b277824 */ /* 0x001fe200078e02ff */
[----:B------:R-:W-:Y:S01]  /*18d60*/  ULDC UR5, c[0x0][0x278] ;  /* 0x00009e0000057ab9 */ /* 0x000fe20000000800 */
[----:B-1----:R-:W-:Y:S01]  /*18d70*/  IMAD R41, R44, 0x5f, RZ ;  /* 0x0000005f2c297824 */ /* 0x002fe200078e02ff */
[----:B------:R-:W-:Y:S01]  /*18d80*/  STG.E.U8 desc[UR6][R34.64], R211 ;  /* 0x000000d322007986 */ /* 0x000fe2000c101106 */
[----:B------:R-:W0:Y:S01]  /*18d90*/  LDC R44, c[0x0][0x278] ;  /* 0x00009e00ff2c7b82 */ /* 0x000e220000000800 */
[----:B------:R-:W-:-:S02]  /*18da0*/  ULDC UR8, c[0x0][0x278] ;  /* 0x00009e0000087ab9 */ /* 0x000fc40000000800 */
[----:B------:R4:W-:Y:S01]  /*18db0*/  STG.E.U8 desc[UR6][R36.64], R212 ;  /* 0x000000d424007986 */ /* 0x0009e2000c101106 */
[----:B------:R-:W-:Y:S01]  /*18dc0*/  UIMAD UR4, UR4, 0x5e, URZ ;  /* 0x0000005e040478a4 */ /* 0x000fe2000f8e023f */
[-C--:B------:R-:W-:Y:S01]  /*18dd0*/  IADD3 RZ, P4, R39, R126.reuse, RZ ;  /* 0x0000007e27ff7210 */ /* 0x080fe20007f9e0ff */
[----:B------:R-:W-:Y:S01]  /*18de0*/  UIMAD UR5, UR5, 0x5f, URZ ;  /* 0x0000005f050578a4 */ /* 0x000fe2000f8e023f */
[----:B------:R-:W-:Y:S01]  /*18df0*/  IADD3 RZ, P5, R41, R126, RZ ;  /* 0x0000007e29ff7210 */ /* 0x000fe20007fbe0ff */
[----:B------:R-:W-:Y:S01]  /*18e00*/  UIMAD UR8, UR8, 0x60, URZ ;  /* 0x00000060080878a4 */ /* 0x000fe2000f8e023f */
[----:B------:R-:W1:Y:S01]  /*18e10*/  LDC R43, c[0x0][0x278] ;  /* 0x00009e00ff2b7b82 */ /* 0x000e620000000800 */
[----:B----4-:R-:W-:Y:S01]  /*18e20*/  IMAD R37, R45, 0x60, RZ ;  /* 0x000000602d257824 */ /* 0x010fe200078e02ff */
[----:B------:R-:W-:-:S06]  /*18e30*/  PRMT R215, R15, 0x7772, RZ ;  /* 0x000077720fd77816 */ /* 0x000fcc00000000ff */
[----:B------:R-:W4:Y:S01]  /*18e40*/  LDC R45, c[0x0][0x278] ;  /* 0x00009e00ff2d7b82 */ /* 0x000f220000000800 */
[----:B------:R-:W-:Y:S01]  /*18e50*/  VIADD R32, R31, UR4 ;  /* 0x000000041f207c36 */ /* 0x000fe20008000000 */
[-C--:B------:R-:W-:Y:S02]  /*18e60*/  LEA.HI.X.SX32 R33, R39, R127.reuse, 0x1, P4 ;  /* 0x0000007f27217211 */ /* 0x080fe400020f0eff */
[----:B------:R-:W-:Y:S01]  /*18e70*/  IADD3 RZ, P6, R37, R126, RZ ;  /* 0x0000007e25ff7210 */ /* 0x000fe20007fde0ff */
[----:B------:R-:W-:Y:S01]  /*18e80*/  VIADD R34, R31, UR5 ;  /* 0x000000051f227c36 */ /* 0x000fe20008000000 */
[----:B------:R-:W-:Y:S01]  /*18e90*/  PRMT R216, R15, 0x7773, RZ ;  /* 0x000077730fd87816 */ /* 0x000fe200000000ff */
[----:B------:R-:W-:Y:S01]  /*18ea0*/  VIADD R36, R31, UR8 ;  /* 0x000000081f247c36 */ /* 0x000fe20008000000 */
[----:B------:R-:W-:Y:S01]  /*18eb0*/  LEA.HI.X.SX32 R35, R41, R127, 0x1, P5 ;  /* 0x0000007f29237211 */ /* 0x000fe200028f0eff */
[----:B------:R-:W-:Y:S01]  /*18ec0*/  ULDC UR4, c[0x0][0x278] ;  /* 0x00009e0000047ab9 */ /* 0x000fe20000000800 */
[----:B------:R-:W-:-:S02]  /*18ed0*/  PRMT R214, R16, 0x7770, RZ ;  /* 0x0000777010d67816 */ /* 0x000fc400000000ff */
[-C--:B------:R-:W-:Y:S01]  /*18ee0*/  LEA.HI.X.SX32 R37, R37, R127.reuse, 0x1, P6 ;  /* 0x0000007f25257211 */ /* 0x080fe200030f0eff */
        /* <DEDUP_REMOVED lines=14> */
[----:B-----5:R-:W-:Y:S01]  /*18fd0*/  IMAD R37, R42, 0x63, RZ ;  /* 0x000000632a257824 */ /* 0x020fe200078e02ff */
[----:B------:R-:W-:-:S05]  /*18fe0*/  LEA.HI.X.SX32 R33, R39, R127, 0x1, P4 ;  /* 0x0000007f27217211 */ /* 0x000fca00020f0eff */
[----:B------:R-:W3:Y:S01]  /*18ff0*/  LDC R42, c[0x0][0x278] ;  /* 0x00009e00ff2a7b82 */ /* 0x000ee20000000800 */
[----:B------:R-:W-:Y:S01]  /*19000*/  VIADD R32, R31, UR4 ;  /* 0x000000041f207c36 */ /* 0x000fe20008000000 */
[----:B------:R-:W-:Y:S02]  /*19010*/  PRMT R217, R17, 0x7770, RZ ;  /* 0x0000777011d97816 */ /* 0x000fe400000000ff */
[-C--:B------:R-:W-:Y:S01]  /*19020*/  IADD3 RZ, P6, R37, R126.reuse, RZ ;  /* 0x0000007e25ff7210 */ /* 0x080fe20007fde0ff */
[----:B------:R-:W-:Y:S01]  /*19030*/  VIADD R34, R31, UR5 ;  /* 0x000000051f227c36 */ /* 0x000fe20008000000 */
[-C--:B------:R-:W-:Y:S01]  /*19040*/  LEA.HI.X.SX32 R35, R41, R127.reuse, 0x1, P5 ;  /* 0x0000007f29237211 */ /* 0x080fe200028f0eff */
[----:B------:R-:W-:Y:S01]  /*19050*/  VIADD R36, R31, UR8 ;  /* 0x000000081f247c36 */ /* 0x000fe20008000000 */
[----:B------:R-:W-:Y:S01]  /*19060*/  PRMT R218, R17, 0x7771, RZ ;  /* 0x0000777111da7816 */ /* 0x000fe200000000ff */
[----:B------:R-:W5:Y:S01]  /*19070*/  LDC R38, c[0x0][0x278] ;  /* 0x00009e00ff267b82 */ /* 0x000f620000000800 */
[----:B------:R-:W-:Y:S01]  /*19080*/  LEA.HI.X.SX32 R37, R37, R127, 0x1, P6 ;  /* 0x0000007f25257211 */ /* 0x000fe200030f0eff */
[----:B0-----:R-:W-:Y:S01]  /*19090*/  IMAD R41, R44, 0x65, RZ ;  /* 0x000000652c297824 */ /* 0x001fe200078e02ff */
[----:B------:R-:W-:Y:S01]  /*190a0*/  STG.E.U8 desc[UR6][R32.64], R219 ;  /* 0x000000db20007986 */ /* 0x000fe2000c101106 */
[----:B-1----:R-:W-:Y:S01]  /*190b0*/  IMAD R39, R43, 0x64, RZ ;  /* 0x000000642b277824 */ /* 0x002fe200078e02ff */
[----:B------:R-:W-:Y:S01]  /*190c0*/  ULDC UR4, c[0x0][0x278] ;  /* 0x00009e0000047ab9 */ /* 0x000fe20000000800 */
[----:B------:R-:W-:Y:S01]  /*190d0*/  ULDC UR5, c[0x0][0x278] ;  /* 0x00009e0000057ab9 */ /* 0x000fe20000000800 */
[----:B------:R0:W-:Y:S01]  /*190e0*/  STG.E.U8 desc[UR6][R34.64], R217 ;  /* 0x000000d922007986 */ /* 0x0001e2000c101106 */
[-C--:B------:R-:W-:Y:S01]  /*190f0*/  IADD3 RZ, P5, R41, R126.reuse, RZ ;  /* 0x0000007e29ff7210 */ /* 0x080fe20007fbe0ff */
[----:B------:R-:W-:Y:S01]  /*19100*/  ULDC UR8, c[0x0][0x278] ;  /* 0x00009e0000087ab9 */ /* 0x000fe20000000800 */
[----:B------:R-:W1:Y:S01]  /*19110*/  LDC R43, c[0x0][0x278] ;  /* 0x00009e00ff2b7b82 */ /* 0x000e620000000800 */
[----:B------:R4:W-:Y:S01]  /*19120*/  STG.E.U8 desc[UR6][R36.64], R218 ;  /* 0x000000da24007986 */ /* 0x0009e2000c101106 */
[----:B------:R-:W-:Y:S01]  /*19130*/  UIMAD UR4, UR4, 0x64, URZ ;  /* 0x00000064040478a4 */ /* 0x000fe2000f8e023f */
[----:B------:R-:W-:Y:S01]  /*19140*/  IADD3 RZ, P4, R39, R126, RZ ;  /* 0x0000007e27ff7210 */ /* 0x000fe20007f9e0ff */
[----:B------:R-:W-:-:S02]  /*19150*/  UIMAD UR5, UR5, 0x65, URZ ;  /* 0x00000065050578a4 */ /* 0x000fc4000f8e023f */
[----:B------:R-:W-:Y:S01]  /*19160*/  UIMAD UR8, UR8, 0x66, URZ ;  /* 0x00000066080878a4 */ /* 0x000fe2000f8e023f */
[----:B------:R-:W-:Y:S01]  /*19170*/  PRMT R220, R18, 0x7770, RZ ;  /* 0x0000777012dc7816 */ /* 0x000fe200000000ff */
[----:B------:R-:W1:Y:S01]  /*19180*/  LDC R44, c[0x0][0x278] ;  /* 0x00009e00ff2c7b82 */ /* 0x000e620000000800 */
[----:B0-----:R-:W-:Y:S01]  /*19190*/  LEA.HI.X.SX32 R35, R41, R127, 0x1, P5 ;  /* 0x0000007f29237211 */ /* 0x001fe200028f0eff */
[----:B----4-:R-:W-:-:S06]  /*191a0*/  IMAD R37, R45, 0x66, RZ ;  /* 0x000000662d257824 */ /* 0x010fcc00078e02ff */
[----:B------:R-:W0:Y:S01]  /*191b0*/  LDC R41, c[0x0][0x278] ;  /* 0x00009e00ff297b82 */ /* 0x000e220000000800 */
[----:B------:R-:W-:Y:S01]  /*191c0*/  IADD3 RZ, P6, R37, R126, RZ ;  /* 0x0000007e25ff7210 */ /* 0x000fe20007fde0ff */
[----:B------:R-:W-:Y:S01]  /*191d0*/  VIADD R32, R31, UR4 ;  /* 0x000000041f207c36 */ /* 0x000fe20008000000 */
[-C--:B------:R-:W-:Y:S01]  /*191e0*/  LEA.HI.X.SX32 R33, R39, R127.reuse, 0x1, P4 ;  /* 0x0000007f27217211 */ /* 0x080fe200020f0eff */
[C---:B------:R-:W-:Y:S01]  /*191f0*/  VIADD R34, R31.reuse, UR5 ;  /* 0x000000051f227c36 */ /* 0x040fe20008000000 */
[----:B------:R-:W-:Y:S01]  /*19200*/  PRMT R222, R18, 0x7771, RZ ;  /* 0x0000777112de7816 */ /* 0x000fe200000000ff */
[----:B------:R-:W-:Y:S01]  /*19210*/  VIADD R36, R31, UR8 ;  /* 0x000000081f247c36 */ /* 0x000fe20008000000 */
[----:B------:R-:W-:Y:S01]  /*19220*/  PRMT R181, R19, 0x7770, RZ ;  /* 0x0000777013b57816 */ /* 0x000fe200000000ff */
[----:B------:R-:W4:Y:S01]  /*19230*/  LDC R45, c[0x0][0x278] ;  /* 0x00009e00ff2d7b82 */ /* 0x000f220000000800 */
[----:B------:R-:W-:Y:S01]  /*19240*/  LEA.HI.X.SX32 R37, R37, R127, 0x1, P6 ;  /* 0x0000007f25257211 */ /* 0x000fe200030f0eff */
[----:B------:R-:W-:Y:S01]  /*19250*/  STG.E.U8 desc[UR6][R32.64], R220 ;  /* 0x000000dc20007986 */ /* 0x000fe2000c101106 */
[----:B-----5:R-:W-:Y:S01]  /*19260*/  IMAD R39, R38, 0x67, RZ ;  /* 0x0000006726277824 */ /* 0x020fe200078e02ff */
[----:B------:R-:W-:Y:S01]  /*19270*/  ULDC UR4, c[0x0][0x278] ;  /* 0x00009e0000047ab9 */ /* 0x000fe20000000800 */
[----:B------:R-:W-:Y:S01]  /*19280*/  ULDC UR5, c[0x0][0x278] ;  /* 0x00009e0000057ab9 */ /* 0x000fe20000000800 */
[----:B------:R2:W-:Y:S01]  /*19290*/  STG.E.U8 desc[UR6][R34.64], R222 ;  /* 0x000000de22007986 */ /* 0x0005e2000c101106 */
[----:B------:R-:W-:-:S03]  /*192a0*/  ULDC UR8, c[0x0][0x278] ;  /* 0x00009e0000087ab9 */ /* 0x000fc60000000800 */
[----:B------:R3:W-:Y:S01]  /*192b0*/  STG.E.U8 desc[UR6][R36.64], R181 ;  /* 0x000000b524007986 */ /* 0x0007e2000c101106 */
[----:B--2---:R-:W-:Y:S02]  /*192c0*/  IMAD R35, R40, 0x68, RZ ;  /* 0x0000006828237824 */ /* 0x004fe400078e02ff */
[----:B------:R-:W2:Y:S01]  /*192d0*/  LDC R40, c[0x0][0x278] ;  /* 0x00009e00ff287b82 */ /* 0x000ea20000000800 */
[----:B---3--:R-:W-:-:S07]  /*192e0*/  IMAD R37, R42, 0x69, RZ ;  /* 0x000000692a257824 */ /* 0x008fce00078e02ff */
[----:B------:R-:W3:Y:S01]  /*192f0*/  LDC R42, c[0x0][0x278] ;  /* 0x00009e00ff2a7b82 */ /* 0x000ee20000000800 */
[----:B------:R-:W-:Y:S01]  /*19300*/  UIMAD UR4, UR4, 0x67, URZ ;  /* 0x00000067040478a4 */ /* 0x000fe2000f8e023f */
[-C--:B------:R-:W-:Y:S01]  /*19310*/  IADD3 RZ, P4, R39, R126.reuse, RZ ;  /* 0x0000007e27ff7210 */ /* 0x080fe20007f9e0ff */
[----:B------:R-:W-:Y:S02]  /*19320*/  UIMAD UR5, UR5, 0x68, URZ ;  /* 0x00000068050578a4 */ /* 0x000fe4000f8e023f */
[----:B------:R-:W-:Y:S01]  /*19330*/  UIMAD UR8, UR8, 0x69, URZ ;  /* 0x00000069080878a4 */ /* 0x000fe2000f8e023f */
[-C--:B------:R-:W-:Y:S02]  /*19340*/  IADD3 RZ, P5, R35, R126.reuse, RZ ;  /* 0x0000007e23ff7210 */ /* 0x080fe40007fbe0ff */
[-C--:B------:R-:W-:Y:S01]  /*19350*/  LEA.HI.X.SX32 R33, R39, R127.reuse, 0x1, P4 ;  /* 0x0000007f27217211 */ /* 0x080fe200020f0eff */
[----:B0-----:R-:W-:Y:S01]  /*19360*/  IMAD R39, R41, 0x6a, RZ ;  /* 0x0000006a29277824 */ /* 0x001fe200078e02ff */
[-C--:B------:R-:W-:Y:S01]  /*19370*/  IADD3 RZ, P6, R37, R126.reuse, RZ ;  /* 0x0000007e25ff7210 */ /* 0x080fe20007fde0ff */
[----:B------:R-:W-:Y:S01]  /*19380*/  VIADD R32, R31, UR4 ;  /* 0x000000041f207c36 */ /* 0x000fe20008000000 */
[----:B------:R-:W-:Y:S01]  /*19390*/  PRMT R221, R19, 0x7771, RZ ;  /* 0x0000777113dd7816 */ /* 0x000fe200000000ff */
[C---:B------:R-:W-:Y:S01]  /*193a0*/  VIADD R34, R31.reuse, UR5 ;  /* 0x000000051f227c36 */ /* 0x040fe20008000000 */
[----:B------:R-:W-:Y:S01]  /*193b0*/  ULDC UR4, c[0x0][0x278] ;  /* 0x00009e0000047ab9 */ /* 0x000fe20000000800 */
[----:B------:R-:W-:Y:S01]  /*193c0*/  VIADD R36, R31, UR8 ;  /* 0x000000081f247c36 */ /* 0x000fe20008000000 */
[----:B------:R-:W-:Y:S01]  /*193d0*/  ULDC UR5, c[0x0][0x278] ;  /* 0x00009e0000057ab9 */ /* 0x000fe20000000800 */
[----:B-1----:R-:W-:Y:S01]  /*193e0*/  IMAD R41, R43, 0x6b, RZ ;  /* 0x0000006b2b297824 */ /* 0x002fe200078e02ff */
[----:B------:R-:W-:Y:S01]  /*193f0*/  ULDC UR8, c[0x0][0x278] ;  /* 0x00009e0000087ab9 */ /* 0x000fe20000000800 */
[----:B------:R-:W-:Y:S01]  /*19400*/  IMAD R43, R44, 0x6c, RZ ;  /* 0x0000006c2c2b7824 */ /* 0x000fe200078e02ff */
[C---:B------:R-:W-:Y:S01]  /*19410*/  PRMT R223, R16.reuse, 0x7772, RZ ;  /* 0x0000777210df7816 */ /* 0x040fe200000000ff */
[----:B------:R-:W0:Y:S01]  /*19420*/  LDC R44, c[0x0][0x278] ;  /* 0x00009e00ff2c7b82 */ /* 0x000e220000000800 */
[-C--:B------:R-:W-:Y:S01]  /*19430*/  LEA.HI.X.SX32 R35, R35, R127.reuse, 0x1, P5 ;  /* 0x0000007f23237211 */ /* 0x080fe200028f0eff */
[----:B------:R-:W-:Y:S01]  /*19440*/  UIMAD UR4, UR4, 0x6a, URZ ;  /* 0x0000006a040478a4 */ /* 0x000fe2000f8e023f */
[----:B------:R-:W-:Y:S01]  /*19450*/  PRMT R224, R16, 0x7773, RZ ;  /* 0x0000777310e07816 */ /* 0x000fe200000000ff */
[----:B------:R-:W-:Y:S01]  /*19460*/  UIMAD UR5, UR5, 0x6b, URZ ;  /* 0x0000006b050578a4 */ /* 0x000fe2000f8e023f */
[----:B------:R-:W-:Y:S01]  /*19470*/  LEA.HI.X.SX32 R37, R37, R127, 0x1, P6 ;  /* 0x0000007f25257211 */ /* 0x000fe200030f0eff */
[----:B------:R-:W-:Y:S01]  /*19480*/  UIMAD UR8, UR8, 0x6c, URZ ;  /* 0x0000006c080878a4 */ /* 0x000fe2000f8e023f */
[----:B------:R1:W-:Y:S01]  /*19490*/  STG.E.U8 desc[UR6][R32.64], R221 ;  /* 0x000000dd20007986 */ /* 0x0003e2000c101106 */
[----:B------:R-:W-:-:S03]  /*194a0*/  IADD3 RZ, P5, R41, R126, RZ ;  /* 0x0000007e29ff7210 */ /* 0x000fc60007fbe0ff */
[----:B------:R5:W-:Y:S01]  /*194b0*/  STG.E.U8 desc[UR6][R34.64], R223 ;  /* 0x000000df22007986 */ /* 0x000be2000c101106 */
[----:B----4-:R-:W-:-:S03]  /*194c0*/  IMAD R45, R45, 0x6d, RZ ;  /* 0x0000006d2d2d7824 */ /* 0x010fc600078e02ff */
[----:B------:R4:W-:Y:S01]  /*194d0*/  STG.E.U8 desc[UR6][R36.64], R224 ;  /* 0x000000e024007986 */ /* 0x0009e2000c101106 */
[-C--:B------:R-:W-:Y:S01]  /*194e0*/  IADD3 RZ, P6, R39, R126.reuse, RZ ;  /* 0x0000007e27ff7210 */ /* 0x080fe20007fde0ff */
[----:B-1----:R-:W-:Y:S01]  /*194f0*/  VIADD R32, R31, UR4 ;  /* 0x000000041f207c36 */ /* 0x002fe20008000000 */
[----:B------:R-:W-:Y:S02]  /*19500*/  IADD3 RZ, P4, R43, R126, RZ ;  /* 0x0000007e2bff7210 */ /* 0x000fe40007f9e0ff */
[----:B------:R-:W-:Y:S01]  /*19510*/  PRMT R227, R17, 0x7772, RZ ;  /* 0x0000777211e37816 */ /* 0x000fe200000000ff */
[----:B-----5:R-:W-:Y:S01]  /*19520*/  VIADD R34, R31, UR5 ;  /* 0x000000051f227c36 */ /* 0x020fe20008000000 */
[-C--:B------:R-:W-:Y:S01]  /*19530*/  LEA.HI.X.SX32 R35, R41, R127.reuse, 0x1, P5 ;  /* 0x0000007f29237211 */ /* 0x080fe200028f0eff */
[----:B---3--:R-:W-:Y:S02]  /*19540*/  IMAD R41, R42, 0x6f, RZ ;  /* 0x0000006f2a297824 */ /* 0x008fe400078e02ff */
[----:B----4-:R-:W-:Y:S01]  /*19550*/  VIADD R36, R31, UR8 ;  /* 0x000000081f247c36 */ /* 0x010fe20008000000 */
[----:B------:R-:W1:Y:S01]  /*19560*/  LDC R42, c[0x0][0x278] ;  /* 0x00009e00ff2a7b82 */ /* 0x000e620000000800 */
[----:B--2---:R-:W-:Y:S01]  /*19570*/  IMAD R31, R40, 0x6e, RZ ;  /* 0x0000006e281f7824 */ /* 0x004fe200078e02ff */
[----:B------:R-:W-:-:S02]  /*19580*/  LEA.HI.X.SX32 R33, R39, R127, 0x1, P6 ;  /* 0x0000007f27217211 */ /* 0x000fc400030f0eff */
[----:B------:R-:W-:Y:S02]  /*19590*/  PRMT R228, R17, 0x7773, RZ ;  /* 0x0000777311e47816 */ /* 0x000fe400000000ff */
[C---:B------:R-:W-:Y:S02]  /*195a0*/  PRMT R225, R18.reuse, 0x7772, RZ ;  /* 0x0000777212e17816 */ /* 0x040fe400000000ff */
[----:B------:R-:W-:Y:S01]  /*195b0*/  PRMT R226, R18, 0x7773, RZ ;  /* 0x0000777312e27816 */ /* 0x000fe200000000ff */
[----:B------:R-:W2:Y:S01]  /*195c0*/  LDC R40, c[0x0][0x278] ;  /* 0x00009e00ff287b82 */ /* 0x000ea20000000800 */
[----:B------:R-:W-:Y:S01]  /*195d0*/  LEA.HI.X.SX32 R37, R43, R127, 0x1, P4 ;  /* 0x0000007f2b257211 */ /* 0x000fe200020f0eff */
[----:B------:R-:W-:Y:S01]  /*195e0*/  IMAD R43, R46, 0x70, RZ ;  /* 0x000000702e2b7824 */ /* 0x000fe200078e02ff */
[----:B------:R-:W-:Y:S01]  /*195f0*/  IADD3 R38, P6, R45, R126, RZ ;  /* 0x0000007e2d267210 */ /* 0x000fe20007fde0ff */
[----:B------:R3:W-:Y:S01]  /*19600*/  STG.E.U8 desc[UR6][R32.64], R227 ;  /* 0x000000e320007986 */ /* 0x0007e2000c101106 */
[----:B------:R-:W-:Y:S01]  /*19610*/  PRMT R231, R19, 0x7772, RZ ;  /* 0x0000777213e77816 */ /* 0x000fe200000000ff */
[----:B------:R-:W-:-:S02]  /*19620*/  ULDC UR4, c[0x0][0x27c] ;  /* 0x00009f0000047ab9 */ /* 0x000fc40000000800 */
[----:B------:R-:W4:Y:S01]  /*19630*/  LDC R46, c[0x0][0x278] ;  /* 0x00009e00ff2e7b82 */ /* 0x000f220000000800 */
[----:B------:R-:W-:Y:S01]  /*19640*/  LEA.HI.X.SX32 R39, R45, R127, 0x1, P6 ;  /* 0x0000007f2d277211 */ /* 0x000fe200030f0eff */
[----:B------:R-:W-:Y:S01]  /*19650*/  IMAD R45, R47, 0x71, RZ ;  /* 0x000000712f2d7824 */ /* 0x000fe200078e02ff */
[----:B---3--:R-:W-:Y:S01]  /*19660*/  IADD3 R32, P6, R31, R126, RZ ;  /* 0x0000007e1f207210 */ /* 0x008fe20007fde0ff */
[----:B------:R3:W-:Y:S01]  /*19670*/  STG.E.U8 desc[UR6][R34.64], R228 ;  /* 0x000000e422007986 */ /* 0x0007e2000c101106 */
[----:B------:R-:W-:-:S03]  /*19680*/  PRMT R232, R19, 0x7773, RZ ;  /* 0x0000777313e87816 */ /* 0x000fc600000000ff */
[----:B------:R-:W5:Y:S01]  /*19690*/  LDC R47, c[0x0][0x278] ;  /* 0x00009e00ff2f7b82 */ /* 0x000f620000000800 */
[----:B------:R-:W-:Y:S01]  /*196a0*/  LEA.HI.X.SX32 R33, R31, R127, 0x1, P6 ;  /* 0x0000007f1f217211 */ /* 0x000fe200030f0eff */
[----:B0-----:R-:W-:Y:S01]  /*196b0*/  IMAD R31, R44, 0x72, RZ ;  /* 0x000000722c1f7824 */ /* 0x001fe200078e02ff */
[----:B------:R0:W-:Y:S05]  /*196c0*/  STG.E.U8 desc[UR6][R36.64], R225 ;  /* 0x000000e124007986 */ /* 0x0001ea000c101106 */
[----:B------:R-:W5:Y:S01]  /*196d0*/  LDC R44, c[0x0][0x278] ;  /* 0x00009e00ff2c7b82 */ /* 0x000f620000000800 */
[----:B------:R1:W-:Y:S01]  /*196e0*/  STG.E.U8 desc[UR6][R38.64], R226 ;  /* 0x000000e226007986 */ /* 0x0003e2000c101106 */
[----:B---3--:R-:W-:-:S02]  /*196f0*/  IADD3 R34, P5, R41, R126, RZ ;  /* 0x0000007e29227210 */ /* 0x008fc40007fbe0ff */
[-C--:B0-----:R-:W-:Y:S01]  /*19700*/  IADD3 R36, P4, R43, R126.reuse, RZ ;  /* 0x0000007e2b247210 */ /* 0x081fe20007f9e0ff */
[----:B------:R0:W-:Y:S01]  /*19710*/  STG.E.U8 desc[UR6][R32.64], R231 ;  /* 0x000000e720007986 */ /* 0x0001e2000c101106 */
[-C--:B------:R-:W-:Y:S02]  /*19720*/  LEA.HI.X.SX32 R35, R41, R127.reuse, 0x1, P5 ;  /* 0x0000007f29237211 */ /* 0x080fe400028f0eff */
[-C--:B-1----:R-:W-:Y:S02]  /*19730*/  IADD3 R38, P6, R45, R126.reuse, RZ ;  /* 0x0000007e2d267210 */ /* 0x082fe40007fde0ff */
[-C--:B------:R-:W-:Y:S01]  /*19740*/  LEA.HI.X.SX32 R37, R43, R127.reuse, 0x1, P4 ;  /* 0x0000007f2b257211 */ /* 0x080fe200020f0eff */
[----:B--2---:R-:W-:Y:S01]  /*19750*/  IMAD R43, R40, 0x74, RZ ;  /* 0x00000074282b7824 */ /* 0x004fe200078e02ff */
[----:B------:R-:W-:Y:S01]  /*19760*/  LEA.HI.X.SX32 R39, R45, R127, 0x1, P6 ;  /* 0x0000007f2d277211 */ /* 0x000fe200030f0eff */
[----:B------:R-:W-:Y:S01]  /*19770*/  IMAD R41, R48, 0x73, RZ ;  /* 0x0000007330297824 */ /* 0x000fe200078e02ff */
[----:B------:R-:W1:Y:S01]  /*19780*/  LDC R40, c[0x0][0x278] ;  /* 0x00009e00ff287b82 */ /* 0x000e620000000800 */
[----:B0-----:R-:W-:Y:S01]  /*19790*/  IADD3 R32, P5, R31, R126, RZ ;  /* 0x0000007e1f207210 */ /* 0x001fe20007fbe0ff */
[----:B------:R-:W-:Y:S01]  /*197a0*/  IMAD R45, R42, 0x75, RZ ;  /* 0x000000752a2d7824 */ /* 0x000fe200078e02ff */
[C---:B------:R-:W-:Y:S01]  /*197b0*/  PRMT R229, R20.reuse, 0x7770, RZ ;  /* 0x0000777014e57816 */ /* 0x040fe200000000ff */
[----:B------:R0:W-:Y:S01]  /*197c0*/  STG.E.U8 desc[UR6][R34.64], R232 ;  /* 0x000000e822007986 */ /* 0x0001e2000c101106 */
[----:B------:R-:W-:-:S03]  /*197d0*/  PRMT R230, R20, 0x7771, RZ ;  /* 0x0000777114e67816 */ /* 0x000fc600000000ff */
[----:B------:R-:W2:Y:S01]  /*197e0*/  LDC R42, c[0x0][0x278] ;  /* 0x00009e00ff2a7b82 */ /* 0x000ea20000000800 */
[----:B------:R-:W-:Y:S02]  /*197f0*/  PRMT R233, R21, 0x7770, RZ ;  /* 0x0000777015e97816 */ /* 0x000fe400000000ff */
[-C--:B------:R-:W-:Y:S01]  /*19800*/  LEA.HI.X.SX32 R33, R31, R127.reuse, 0x1, P5 ;  /* 0x0000007f1f217211 */ /* 0x080fe200028f0eff */
[----:B----4-:R-:W-:Y:S01]  /*19810*/  IMAD R31, R46, 0x76, RZ ;  /* 0x000000762e1f7824 */ /* 0x010fe200078e02ff */
[----:B------:R3:W-:Y:S01]  /*19820*/  STG.E.U8 desc[UR6][R36.64], R229 ;  /* 0x000000e524007986 */ /* 0x0007e2000c101106 */
[C---:B0-----:R-:W-:Y:S02]  /*19830*/  IADD3 R34, P4, R41.reuse, R126, RZ ;  /* 0x0000007e29227210 */ /* 0x041fe40007f9e0ff */
[----:B------:R-:W0:Y:S01]  /*19840*/  LDC R48, c[0x0][0x278] ;  /* 0x00009e00ff307b82 */ /* 0x000e220000000800 */
[----:B------:R4:W-:Y:S01]  /*19850*/  STG.E.U8 desc[UR6][R38.64], R230 ;  /* 0x000000e626007986 */ /* 0x0009e2000c101106 */
[----:B------:R-:W-:-:S03]  /*19860*/  LEA.HI.X.SX32 R35, R41, R127, 0x1, P4 ;  /* 0x0000007f29237211 */ /* 0x000fc600020f0eff */
[----:B------:R5:W-:Y:S01]  /*19870*/  STG.E.U8 desc[UR6][R32.64], R233 ;  /* 0x000000e920007986 */ /* 0x000be2000c101106 */
[-C--:B---3--:R-:W-:Y:S02]  /*19880*/  IADD3 R36, P6, R43, R126.reuse, RZ ;  /* 0x0000007e2b247210 */ /* 0x088fe40007fde0ff */
[----:B------:R-:W3:Y:S01]  /*19890*/  LDC R46, c[0x0][0x278] ;  /* 0x00009e00ff2e7b82 */ /* 0x000ee20000000800 */
[----:B------:R-:W-:Y:S02]  /*198a0*/  PRMT R237, R21, 0x7771, RZ ;  /* 0x0000777115ed7816 */ /* 0x000fe400000000ff */
[-C--:B----4-:R-:W-:Y:S02]  /*198b0*/  IADD3 R38, P5, R45, R126.reuse, RZ ;  /* 0x0000007e2d267210 */ /* 0x090fe40007fbe0ff */
[----:B------:R-:W-:Y:S02]  /*198c0*/  PRMT R234, R22, 0x7770, RZ ;  /* 0x0000777016ea7816 */ /* 0x000fe400000000ff */
[----:B-----5:R-:W-:-:S02]  /*198d0*/  IADD3 R32, P4, R31, R126, RZ ;  /* 0x0000007e1f207210 */ /* 0x020fc40007f9e0ff */
[-C--:B------:R-:W-:Y:S02]  /*198e0*/  LEA.HI.X.SX32 R37, R43, R127.reuse, 0x1, P6 ;  /* 0x0000007f2b257211 */ /* 0x080fe400030f0eff */
[----:B------:R-:W-:Y:S02]  /*198f0*/  PRMT R236, R22, 0x7771, RZ ;  /* 0x0000777116ec7816 */ /* 0x000fe400000000ff */
[-C--:B------:R-:W-:Y:S01]  /*19900*/  LEA.HI.X.SX32 R39, R45, R127.reuse, 0x1, P5 ;  /* 0x0000007f2d277211 */ /* 0x080fe200028f0eff */
[----:B------:R-:W-:Y:S01]  /*19910*/  IMAD R41, R44, 0x78, RZ ;  /* 0x000000782c297824 */ /* 0x000fe200078e02ff */
[----:B------:R-:W-:Y:S01]  /*19920*/  PRMT R30, R23, 0x7770, RZ ;  /* 0x00007770171e7816 */ /* 0x000fe200000000ff */
[----:B------:R-:W4:Y:S01]  /*19930*/  LDC R45, c[0x0][0x278] ;  /* 0x00009e00ff2d7b82 */ /* 0x000f220000000800 */
[----:B------:R-:W-:Y:S01]  /*19940*/  LEA.HI.X.SX32 R33, R31, R127, 0x1, P4 ;  /* 0x0000007f1f217211 */ /* 0x000fe200020f0eff */
[----:B------:R-:W-:Y:S04]  /*19950*/  STG.E.U8 desc[UR6][R34.64], R237 ;  /* 0x000000ed22007986 */ /* 0x000fe8000c101106 */
[----:B------:R-:W-:Y:S02]  /*19960*/  STG.E.U8 desc[UR6][R36.64], R234 ;  /* 0x000000ea24007986 */ /* 0x000fe4000c101106 */
[----:B------:R-:W5:Y:S02]  /*19970*/  LDC R44, c[0x0][0x278] ;  /* 0x00009e00ff2c7b82 */ /* 0x000f640000000800 */
[----:B------:R1:W-:Y:S04]  /*19980*/  STG.E.U8 desc[UR6][R38.64], R236 ;  /* 0x000000ec26007986 */ /* 0x0003e8000c101106 */
[----:B------:R2:W-:Y:S01]  /*19990*/  STG.E.U8 desc[UR6][R32.64], R30 ;  /* 0x0000001e20007986 */ /* 0x0005e2000c101106 */
[----:B------:R-:W-:-:S02]  /*199a0*/  IMAD R31, R47, 0x77, RZ ;  /* 0x000000772f1f7824 */ /* 0x000fc400078e02ff */
[----:B------:R-:W3:Y:S08]  /*199b0*/  LDC R47, c[0x0][0x278] ;  /* 0x00009e00ff2f7b82 */ /* 0x000ef00000000800 */
[----:B-1----:R-:W1:Y:S01]  /*199c0*/  LDC R38, c[0x0][0x278] ;  /* 0x00009e00ff267b82 */ /* 0x002e620000000800 */
[----:B--2---:R-:W-:Y:S01]  /*199d0*/  IADD3 R32, P5, R41, R126, RZ ;  /* 0x0000007e29207210 */ /* 0x004fe20007fbe0ff */
[----:B------:R-:W-:-:S03]  /*199e0*/  IMAD R39, R40, 0x7b, RZ ;  /* 0x0000007b28277824 */ /* 0x000fc600078e02ff */
[----:B------:R-:W-:Y:S01]  /*199f0*/  LEA.HI.X.SX32 R33, R41, R127, 0x1, P5 ;  /* 0x0000007f29217211 */ /* 0x000fe200028f0eff */
[----:B------:R-:W-:Y:S02]  /*19a00*/  IMAD R41, R42, 0x7c, RZ ;  /* 0x0000007c2a297824 */ /* 0x000fe400078e02ff */
[----:B------:R-:W2:Y:S01]  /*19a10*/  LDC R40, c[0x0][0x278] ;  /* 0x00009e00ff287b82 */ /* 0x000ea20000000800 */
[----:B------:R-:W-:Y:S01]  /*19a20*/  IMAD R43, R49, 0x79, RZ ;  /* 0x00000079312b7824 */ /* 0x000fe200078e02ff */
[----:B------:R-:W-:Y:S01]  /*19a30*/  IADD3 R30, P6, R31, R126, RZ ;  /* 0x0000007e1f1e7210 */ /* 0x000fe20007fde0ff */
[----:B0-----:R-:W-:-:S05]  /*19a40*/  IMAD R37, R48, 0x7a, RZ ;  /* 0x0000007a30257824 */ /* 0x001fca00078e02ff */
[----:B------:R-:W0:Y:S01]  /*19a50*/  LDC R42, c[0x0][0x278] ;  /* 0x00009e00ff2a7b82 */ /* 0x000e220000000800 */
[----:B------:R-:W-:Y:S02]  /*19a60*/  PRMT R235, R23, 0x7771, RZ ;  /* 0x0000777117eb7816 */ /* 0x000fe400000000ff */
[----:B------:R-:W-:Y:S02]  /*19a70*/  LEA.HI.X.SX32 R31, R31, R127, 0x1, P6 ;  /* 0x0000007f1f1f7211 */ /* 0x000fe400030f0eff */
[-C--:B------:R-:W-:Y:S02]  /*19a80*/  IADD3 R34, P4, R43, R126.reuse, RZ ;  /* 0x0000007e2b227210 */ /* 0x080fe40007f9e0ff */
[----:B------:R-:W-:Y:S01]  /*19a90*/  IADD3 R36, P6, R37, R126, RZ ;  /* 0x0000007e25247210 */ /* 0x000fe20007fde0ff */
[----:B------:R3:W-:Y:S01]  /*19aa0*/  STG.E.U8 desc[UR6][R30.64], R235 ;  /* 0x000000eb1e007986 */ /* 0x0007e2000c101106 */
[C---:B------:R-:W-:Y:S01]  /*19ab0*/  PRMT R240, R20.reuse, 0x7772, RZ ;  /* 0x0000777214f07816 */ /* 0x040fe200000000ff */
[----:B------:R-:W0:Y:S01]  /*19ac0*/  LDC R48, c[0x0][0x278] ;  /* 0x00009e00ff307b82 */ /* 0x000e220000000800 */
[----:B------:R-:W-:-:S02]  /*19ad0*/  PRMT R241, R20, 0x7773, RZ ;  /* 0x0000777314f17816 */ /* 0x000fc400000000ff */
[-C--:B------:R-:W-:Y:S01]  /*19ae0*/  LEA.HI.X.SX32 R35, R43, R127.reuse, 0x1, P4 ;  /* 0x0000007f2b237211 */ /* 0x080fe200020f0eff */
[----:B----4-:R-:W-:Y:S01]  /*19af0*/  IMAD R43, R45, 0x7d, RZ ;  /* 0x0000007d2d2b7824 */ /* 0x010fe200078e02ff */
[----:B------:R-:W-:Y:S01]  /*19b00*/  PRMT R239, R21, 0x7772, RZ ;  /* 0x0000777215ef7816 */ /* 0x000fe200000000ff */
[----:B-----5:R-:W-:Y:S01]  /*19b10*/  IMAD R45, R44, 0x7e, RZ ;  /* 0x0000007e2c2d7824 */ /* 0x020fe200078e02ff */
[-C--:B------:R-:W-:Y:S02]  /*19b20*/  LEA.HI.X.SX32 R37, R37, R127.reuse, 0x1, P6 ;  /* 0x0000007f25257211 */ /* 0x080fe400030f0eff */
[C---:B---3--:R-:W-:Y:S01]  /*19b30*/  IADD3 R30, P5, R39.reuse, R126, RZ ;  /* 0x0000007e271e7210 */ /* 0x048fe20007fbe0ff */
[----:B------:R3:W-:Y:S01]  /*19b40*/  STG.E.U8 desc[UR6][R32.64], R240 ;  /* 0x000000f020007986 */ /* 0x0007e2000c101106 */
[----:B------:R-:W4:Y:S02]  /*19b50*/  LDC R44, c[0x0][0x278] ;  /* 0x00009e00ff2c7b82 */ /* 0x000f240000000800 */
[----:B------:R-:W-:Y:S01]  /*19b60*/  LEA.HI.X.SX32 R31, R39, R127, 0x1, P5 ;  /* 0x0000007f271f7211 */ /* 0x000fe200028f0eff */
[----:B------:R5:W-:Y:S01]  /*19b70*/  STG.E.U8 desc[UR6][R34.64], R241 ;  /* 0x000000f122007986 */ /* 0x000be2000c101106 */
[----:B-1----:R-:W-:Y:S01]  /*19b80*/  IMAD R39, R38, 0x7f, RZ ;  /* 0x0000007f26277824 */ /* 0x002fe200078e02ff */
[----:B------:R-:W-:-:S02]  /*19b90*/  PRMT R242, R21, 0x7773, RZ ;  /* 0x0000777315f27816 */ /* 0x000fc400000000ff */
[----:B------:R1:W-:Y:S01]  /*19ba0*/  STG.E.U8 desc[UR6][R36.64], R239 ;  /* 0x000000ef24007986 */ /* 0x0003e2000c101106 */
[----:B------:R-:W4:Y:S01]  /*19bb0*/  LDC R38, c[0x0][0x278] ;  /* 0x00009e00ff267b82 */ /* 0x000f220000000800 */
[-C--:B---3--:R-:W-:Y:S02]  /*19bc0*/  IADD3 R32, P4, R41, R126.reuse, RZ ;  /* 0x0000007e29207210 */ /* 0x088fe40007f9e0ff */
[----:B------:R3:W-:Y:S01]  /*19bd0*/  STG.E.U8 desc[UR6][R30.64], R242 ;  /* 0x000000f21e007986 */ /* 0x0007e2000c101106 */
[-C--:B-----5:R-:W-:Y:S02]  /*19be0*/  IADD3 R34, P6, R43, R126.reuse, RZ ;  /* 0x0000007e2b227210 */ /* 0x0a0fe40007fde0ff */
[----:B-1----:R-:W-:Y:S02]  /*19bf0*/  IADD3 R36, P5, R45, R126, RZ ;  /* 0x0000007e2d247210 */ /* 0x002fe40007fbe0ff */
[-C--:B------:R-:W-:Y:S01]  /*19c00*/  LEA.HI.X.SX32 R33, R41, R127.reuse, 0x1, P4 ;  /* 0x0000007f29217211 */ /* 0x080fe200020f0eff */
[----:B--2---:R-:W-:Y:S01]  /*19c10*/  IMAD R41, R40, 0x81, RZ ;  /* 0x0000008128297824 */ /* 0x004fe200078e02ff */
[----:B------:R-:W-:Y:S01]  /*19c20*/  LEA.HI.X.SX32 R37, R45, R127, 0x1, P5 ;  /* 0x0000007f2d257211 */ /* 0x000fe200028f0eff */
[----:B------:R-:W1:Y:S01]  /*19c30*/  LDC R40, c[0x0][0x278] ;  /* 0x00009e00ff287b82 */ /* 0x000e620000000800 */
[----:B------:R-:W-:Y:S01]  /*19c40*/  PRMT R244, R22, 0x7772, RZ ;  /* 0x0000777216f47816 */ /* 0x000fe200000000ff */
[----:B0-----:R-:W-:Y:S01]  /*19c50*/  IMAD R45, R42, 0x83, RZ ;  /* 0x000000832a2d7824 */ /* 0x001fe200078e02ff */
[----:B------:R-:W-:-:S02]  /*19c60*/  PRMT R245, R22, 0x7773, RZ ;  /* 0x0000777316f57816 */ /* 0x000fc400000000ff */
[-C--:B---3--:R-:W-:Y:S02]  /*19c70*/  IADD3 R30, P4, R39, R126.reuse, RZ ;  /* 0x0000007e271e7210 */ /* 0x088fe40007f9e0ff */
[-C--:B------:R-:W-:Y:S01]  /*19c80*/  LEA.HI.X.SX32 R35, R43, R127.reuse, 0x1, P6 ;  /* 0x0000007f2b237211 */ /* 0x080fe200030f0eff */
[----:B------:R-:W0:Y:S01]  /*19c90*/  LDC R42, c[0x0][0x278] ;  /* 0x00009e00ff2a7b82 */ /* 0x000e220000000800 */
[----:B------:R-:W-:Y:S01]  /*19ca0*/  IMAD R43, R47, 0x82, RZ ;  /* 0x000000822f2b7824 */ /* 0x000fe200078e02ff */
[C---:B------:R-:W-:Y:S01]  /*19cb0*/  PRMT R238, R23.reuse, 0x7772, RZ ;  /* 0x0000777217ee7816 */ /* 0x040fe200000000ff */
[----:B------:R-:W-:Y:S01]  /*19cc0*/  STG.E.U8 desc[UR6][R32.64], R244 ;  /* 0x000000f420007986 */ /* 0x000fe2000c101106 */
[----:B------:R-:W-:Y:S02]  /*19cd0*/  PRMT R243, R23, 0x7773, RZ ;  /* 0x0000777317f37816 */ /* 0x000fe400000000ff */
[----:B------:R-:W-:Y:S01]  /*19ce0*/  LEA.HI.X.SX32 R31, R39, R127, 0x1, P4 ;  /* 0x0000007f271f7211 */ /* 0x000fe200020f0eff */
[----:B------:R2:W-:Y:S01]  /*19cf0*/  STG.E.U8 desc[UR6][R34.64], R245 ;  /* 0x000000f522007986 */ /* 0x0005e2000c101106 */
[----:B------:R-:W-:Y:S01]  /*19d00*/  IMAD.SHL.U32 R39, R46, 0x80, RZ ;  /* 0x000000802e277824 */ /* 0x000fe200078e00ff */
[----:B------:R-:W-:Y:S01]  /*19d10*/  PRMT R16, R24, 0x7773, RZ ;  /* 0x0000777318107816 */ /* 0x000fe200000000ff */
[----:B------:R-:W3:Y:S01]  /*19d20*/  LDC R46, c[0x0][0x278] ;  /* 0x00009e00ff2e7b82 */ /* 0x000ee20000000800 */
[----:B------:R-:W-:Y:S04]  /*19d30*/  STG.E.U8 desc[UR6][R36.64], R238 ;  /* 0x000000ee24007986 */ /* 0x000fe8000c101106 */
[----:B------:R5:W-:Y:S01]  /*19d40*/  STG.E.U8 desc[UR6][R30.64], R243 ;  /* 0x000000f31e007986 */ /* 0x000be2000c101106 */
[----:B--2---:R-:W-:-:S02]  /*19d50*/  IADD3 R34, P4, R43, R126, RZ ;  /* 0x0000007e2b227210 */ /* 0x004fc40007f9e0ff */
[-C--:B------:R-:W-:Y:S02]  /*19d60*/  IADD3 R32, P5, R41, R126.reuse, RZ ;  /* 0x0000007e29207210 */ /* 0x080fe40007fbe0ff */
[-C--:B------:R-:W-:Y:S02]  /*19d70*/  LEA.HI.X.SX32 R35, R43, R127.reuse, 0x1, P4 ;  /* 0x0000007f2b237211 */ /* 0x080fe400020f0eff */
[----:B------:R-:W2:Y:S01]  /*19d80*/  LDC R43, c[0x0][0x278] ;  /* 0x00009e00ff2b7b82 */ /* 0x000ea20000000800 */
[----:B-----5:R-:W-:Y:S02]  /*19d90*/  IADD3 R30, P6, R39, R126, RZ ;  /* 0x0000007e271e7210 */ /* 0x020fe40007fde0ff */
[-C--:B------:R-:W-:Y:S01]  /*19da0*/  LEA.HI.X.SX32 R33, R41, R127.reuse, 0x1, P5 ;  /* 0x0000007f29217211 */ /* 0x080fe200028f0eff */
[----:B----4-:R-:W-:Y:S01]  /*19db0*/  IMAD R41, R44, 0x85, RZ ;  /* 0x000000852c297824 */ /* 0x010fe200078e02ff */
[----:B------:R-:W-:Y:S02]  /*19dc0*/  LEA.HI.X.SX32 R31, R39, R127, 0x1, P6 ;  /* 0x0000007f271f7211 */ /* 0x000fe400030f0eff */
[C---:B------:R-:W-:Y:S01]  /*19dd0*/  PRMT R23, R24.reuse, 0x7772, RZ ;  /* 0x0000777218177816 */ /* 0x040fe200000000ff */
[----:B------:R-:W4:Y:S01]  /*19de0*/  LDC R44, c[0x0][0x278] ;  /* 0x00009e00ff2c7b82 */ /* 0x000f220000000800 */
[----:B------:R-:W-:-:S02]  /*19df0*/  PRMT R21, R24, 0x7771, RZ ;  /* 0x0000777118157816 */ /* 0x000fc400000000ff */
[-C--:B------:R-:W-:Y:S02]  /*19e00*/  IADD3 R36, P6, R45, R126.reuse, RZ ;  /* 0x0000007e2d247210 */ /* 0x080fe40007fde0ff */
[----:B------:R-:W-:Y:S01]  /*19e10*/  PRMT R24, R24, 0x7770, RZ ;  /* 0x0000777018187816 */ /* 0x000fe200000000ff */
[----:B------:R-:W-:Y:S01]  /*19e20*/  IMAD R39, R38, 0x84, RZ ;  /* 0x0000008426277824 */ /* 0x000fe200078e02ff */
[----:B------:R-:W-:Y:S02]  /*19e30*/  PRMT R29, R25, 0x7770, RZ ;  /* 0x00007770191d7816 */ /* 0x000fe400000000ff */
[----:B------:R-:W-:Y:S01]  /*19e40*/  LEA.HI.X.SX32 R37, R45, R127, 0x1, P6 ;  /* 0x0000007f2d257211 */ /* 0x000fe200030f0eff */
[----:B------:R5:W-:Y:S01]  /*19e50*/  STG.E.U8 desc[UR6][R30.64], R24 ;  /* 0x000000181e007986 */ /* 0x000be2000c101106 */
[----:B------:R-:W-:Y:S01]  /*19e60*/  PRMT R28, R25, 0x7771, RZ ;  /* 0x00007771191c7816 */ /* 0x000fe200000000ff */
[----:B------:R-:W3:Y:S01]  /*19e70*/  LDC R45, c[0x0][0x278] ;  /* 0x00009e00ff2d7b82 */ /* 0x000ee20000000800 */
[----:B------:R-:W-:Y:S01]  /*19e80*/  IADD3 R38, P5, R39, R126, RZ ;  /* 0x0000007e27267210 */ /* 0x000fe20007fbe0ff */
[----:B------:R1:W-:Y:S04]  /*19e90*/  STG.E.U8 desc[UR6][R32.64], R21 ;  /* 0x0000001520007986 */ /* 0x0003e8000c101106 */
[----:B------:R0:W-:Y:S01]  /*19ea0*/  STG.E.U8 desc[UR6][R34.64], R29 ;  /* 0x0000001d22007986 */ /* 0x0001e2000c101106 */
[----:B-----5:R-:W-:-:S03]  /*19eb0*/  IMAD R31, R48, 0x86, RZ ;  /* 0x00000086301f7824 */ /* 0x020fc600078e02ff */
[----:B------:R5:W-:Y:S01]  /*19ec0*/  STG.E.U8 desc[UR6][R36.64], R28 ;  /* 0x0000001c24007986 */ /* 0x000be2000c101106 */
[----:B-1----:R-:W-:Y:S01]  /*19ed0*/  IMAD R21, R40, 0x87, RZ ;  /* 0x0000008728157824 */ /* 0x002fe200078e02ff */
[-C--:B------:R-:W-:Y:S01]  /*19ee0*/  IADD3 R32, P4, R41, R126.reuse, RZ ;  /* 0x0000007e29207210 */ /* 0x080fe20007f9e0ff */
[----:B------:R-:W1:Y:S01]  /*19ef0*/  LDC R40, c[0x0][0x278] ;  /* 0x00009e00ff287b82 */ /* 0x000e620000000800 */
[----:B0-----:R-:W-:Y:S01]  /*19f00*/  IMAD R35, R42, 0x88, RZ ;  /* 0x000000882a237824 */ /* 0x001fe200078e02ff */
[----:B------:R-:W-:Y:S02]  /*19f10*/  LEA.HI.X.SX32 R39, R39, R127, 0x1, P5 ;  /* 0x0000007f27277211 */ /* 0x000fe400028f0eff */
[----:B------:R-:W-:-:S04]  /*19f20*/  IADD3 R30, P6, R31, R126, RZ ;  /* 0x0000007e1f1e7210 */ /* 0x000fc80007fde0ff */
[----:B-----5:R-:W0:Y:S01]  /*19f30*/  LDC R36, c[0x0][0x278] ;  /* 0x00009e00ff247b82 */ /* 0x020e220000000800 */
[C---:B------:R-:W-:Y:S02]  /*19f40*/  PRMT R17, R26.reuse, 0x7773, RZ ;  /* 0x000077731a117816 */ /* 0x040fe400000000ff */
[C---:B------:R-:W-:Y:S02]  /*19f50*/  PRMT R20, R26.reuse, 0x7772, RZ ;  /* 0x000077721a147816 */ /* 0x040fe400000000ff */
[----:B------:R-:W-:Y:S02]  /*19f60*/  PRMT R19, R26, 0x7771, RZ ;  /* 0x000077711a137816 */ /* 0x000fe400000000ff */
[----:B------:R-:W-:Y:S02]  /*19f70*/  IADD3 R28, P5, R21, R126, RZ ;  /* 0x0000007e151c7210 */ /* 0x000fe40007fbe0ff */
[----:B------:R-:W-:Y:S02]  /*19f80*/  LEA.HI.X.SX32 R33, R41, R127, 0x1, P4 ;  /* 0x0000007f29217211 */ /* 0x000fe400020f0eff */
[C---:B------:R-:W-:Y:S01]  /*19f90*/  PRMT R22, R25.reuse, 0x7773, RZ ;  /* 0x0000777319167816 */ /* 0x040fe200000000ff */
[----:B------:R-:W5:Y:S01]  /*19fa0*/  LDC R41, c[0x0][0x278] ;  /* 0x00009e00ff297b82 */ /* 0x000f620000000800 */
[----:B------:R-:W-:-:S02]  /*19fb0*/  PRMT R10, R25, 0x7772, RZ ;  /* 0x00007772190a7816 */ /* 0x000fc400000000ff */
[----:B------:R-:W-:Y:S02]  /*19fc0*/  PRMT R26, R26, 0x7770, RZ ;  /* 0x000077701a1a7816 */ /* 0x000fe400000000ff */
[----:B------:R-:W-:Y:S02]  /*19fd0*/  IADD3 R34, P4, R35, R126, RZ ;  /* 0x0000007e23227210 */ /* 0x000fe40007f9e0ff */
[C---:B------:R-:W-:Y:S02]  /*19fe0*/  PRMT R18, R27.reuse, 0x7773, RZ ;  /* 0x000077731b127816 */ /* 0x040fe400000000ff */
[C---:B------:R-:W-:Y:S02]  /*19ff0*/  PRMT R14, R27.reuse, 0x7772, RZ ;  /* 0x000077721b0e7816 */ /* 0x040fe400000000ff */
[C---:B------:R-:W-:Y:S02]  /*1a000*/  PRMT R25, R27.reuse, 0x7771, RZ ;  /* 0x000077711b197816 */ /* 0x040fe400000000ff */
[----:B------:R-:W-:-:S02]  /*1a010*/  PRMT R27, R27, 0x7770, RZ ;  /* 0x000077701b1b7816 */ /* 0x000fc400000000ff */
[-C--:B------:R-:W-:Y:S02]  /*1a020*/  LEA.HI.X.SX32 R31, R31, R127.reuse, 0x1, P6 ;  /* 0x0000007f1f1f7211 */ /* 0x080fe400030f0eff */
[-C--:B------:R-:W-:Y:S01]  /*1a030*/  LEA.HI.X.SX32 R29, R21, R127.reuse, 0x1, P5 ;  /* 0x0000007f151d7211 */ /* 0x080fe200028f0eff */
[----:B------:R4:W-:Y:S01]  /*1a040*/  STG.E.U8 desc[UR6][R38.64], R26 ;  /* 0x0000001a26007986 */ /* 0x0009e2000c101106 */
[----:B------:R-:W-:Y:S01]  /*1a050*/  LEA.HI.X.SX32 R35, R35, R127, 0x1, P4 ;  /* 0x0000007f23237211 */ /* 0x000fe200020f0eff */
[----:B--2---:R-:W-:Y:S02]  /*1a060*/  IMAD R21, R43, 0x89, RZ ;  /* 0x000000892b157824 */ /* 0x004fe400078e02ff */
[----:B------:R2:W-:Y:S04]  /*1a070*/  STG.E.U8 desc[UR6][R32.64], R19 ;  /* 0x0000001320007986 */ /* 0x0005e8000c101106 */
[----:B------:R-:W-:Y:S01]  /*1a080*/  STG.E.U8 desc[UR6][R30.64], R27 ;  /* 0x0000001b1e007986 */ /* 0x000fe2000c101106 */
[----:B----4-:R-:W4:Y:S03]  /*1a090*/  LDC R38, c[0x0][0x278] ;  /* 0x00009e00ff267b82 */ /* 0x010f260000000800 */
[----:B------:R-:W-:Y:S04]  /*1a0a0*/  STG.E.U8 desc[UR6][R28.64], R25 ;  /* 0x000000191c007986 */ /* 0x000fe8000c101106 */
[----:B------:R1:W-:Y:S01]  /*1a0b0*/  STG.E.U8 desc[UR6][R34.64], R23 ;  /* 0x0000001722007986 */ /* 0x0003e2000c101106 */
[----:B--2---:R-:W-:Y:S01]  /*1a0c0*/  IADD3 R32, P6, R21, R126, RZ ;  /* 0x0000007e15207210 */ /* 0x004fe20007fde0ff */
[----:B------:R-:W-:-:S02]  /*1a0d0*/  IMAD R19, R44, 0x8c, RZ ;  /* 0x0000008c2c137824 */ /* 0x000fc400078e02ff */
[----:B---3--:R-:W-:Y:S01]  /*1a0e0*/  IMAD R37, R45, 0x8a, RZ ;  /* 0x0000008a2d257824 */ /* 0x008fe200078e02ff */
[-C--:B------:R-:W-:Y:S01]  /*1a0f0*/  LEA.HI.X.SX32 R33, R21, R127.reuse, 0x1, P6 ;  /* 0x0000007f15217211 */ /* 0x080fe200030f0eff */
[----:B------:R-:W-:Y:S01]  /*1a100*/  IMAD R39, R46, 0x8b, RZ ;  /* 0x0000008b2e277824 */ /* 0x000fe200078e02ff */
[----:B-1----:R-:W1:Y:S01]  /*1a110*/  LDC R23, c[0x0][0x278] ;  /* 0x00009e00ff177b82 */ /* 0x002e620000000800 */
[-C--:B------:R-:W-:Y:S02]  /*1a120*/  IADD3 R28, P6, R19, R126.reuse, RZ ;  /* 0x0000007e131c7210 */ /* 0x080fe40007fde0ff */
[-C--:B------:R-:W-:Y:S02]  /*1a130*/  IADD3 R24, P5, R37, R126.reuse, RZ ;  /* 0x0000007e25187210 */ /* 0x080fe40007fbe0ff */
[-C--:B------:R-:W-:Y:S01]  /*1a140*/  LEA.HI.X.SX32 R29, R19, R127.reuse, 0x1, P6 ;  /* 0x0000007f131d7211 */ /* 0x080fe200030f0eff */
[----:B0-----:R-:W-:Y:S01]  /*1a150*/  IMAD R19, R36, 0x8d, RZ ;  /* 0x0000008d24137824 */ /* 0x001fe200078e02ff */
[----:B------:R-:W-:Y:S01]  /*1a160*/  IADD3 R26, P4, R39, R126, RZ ;  /* 0x0000007e271a7210 */ /* 0x000fe20007f9e0ff */
[----:B------:R-:W0:Y:S01]  /*1a170*/  LDC R34, c[0x0][0x278] ;  /* 0x00009e00ff227b82 */ /* 0x000e220000000800 */
[-C--:B------:R-:W-:Y:S01]  /*1a180*/  LEA.HI.X.SX32 R25, R37, R127.reuse, 0x1, P5 ;  /* 0x0000007f25197211 */ /* 0x080fe200028f0eff */
[----:B------:R-:W-:Y:S01]  /*1a190*/  IMAD R21, R40, 0x8e, RZ ;  /* 0x0000008e28157824 */ /* 0x000fe200078e02ff */
[----:B------:R-:W-:-:S02]  /*1a1a0*/  LEA.HI.X.SX32 R27, R39, R127, 0x1, P4 ;  /* 0x0000007f271b7211 */ /* 0x000fc400020f0eff */
[----:B------:R-:W-:-:S03]  /*1a1b0*/  IADD3 R30, P5, R19, R126, RZ ;  /* 0x0000007e131e7210 */ /* 0x000fc60007fbe0ff */
[----:B------:R-:W2:Y:S01]  /*1a1c0*/  LDC R35, c[0x0][0x278] ;  /* 0x00009e00ff237b82 */ /* 0x000ea20000000800 */
[----:B------:R4:W-:Y:S01]  /*1a1d0*/  STG.E.U8 desc[UR6][R32.64], R16 ;  /* 0x0000001020007986 */ /* 0x0009e2000c101106 */
[----:B------:R-:W-:-:S06]  /*1a1e0*/  LEA.HI.X.SX32 R31, R19, R127, 0x1, P5 ;  /* 0x0000007f131f7211 */ /* 0x000fcc00028f0eff */
[----:B------:R-:W3:Y:S01]  /*1a1f0*/  LDC R36, c[0x0][0x278] ;  /* 0x00009e00ff247b82 */ /* 0x000ee20000000800 */
[----:B------:R5:W-:Y:S04]  /*1a200*/  STG.E.U8 desc[UR6][R24.64], R10 ;  /* 0x0000000a18007986 */ /* 0x000be8000c101106 */
[----:B------:R5:W-:Y:S01]  /*1a210*/  STG.E.U8 desc[UR6][R26.64], R22 ;  /* 0x000000161a007986 */ /* 0x000be2000c101106 */
[----:B----4-:R-:W-:Y:S02]  /*1a220*/  IMAD R33, R38, 0x8f, RZ ;  /* 0x0000008f26217824 */ /* 0x010fe400078e02ff */
[----:B------:R-:W4:Y:S01]  /*1a230*/  LDC R37, c[0x0][0x278] ;  /* 0x00009e00ff257b82 */ /* 0x000f220000000800 */
[----:B------:R5:W-:Y:S01]  /*1a240*/  STG.E.U8 desc[UR6][R28.64], R20 ;  /* 0x000000141c007986 */ /* 0x000be2000c101106 */
[----:B-1----:R-:W-:-:S02]  /*1a250*/  IMAD R19, R23, 0x91, RZ ;  /* 0x0000009117137824 */ /* 0x002fc400078e02ff */
[----:B-----5:R-:W-:-:S04]  /*1a260*/  IMAD R25, R41, 0x90, RZ ;  /* 0x0000009029197824 */ /* 0x020fc800078e02ff */
[----:B------:R-:W1:Y:S01]  /*1a270*/  LDC R10, c[0x0][0x278] ;  /* 0x00009e00ff0a7b82 */ /* 0x000e620000000800 */
[-C--:B------:R-:W-:Y:S01]  /*1a280*/  IADD3 R22, P4, R21, R126.reuse, RZ ;  /* 0x0000007e15167210 */ /* 0x080fe20007f9e0ff */
[----:B------:R5:W-:Y:S01]  /*1a290*/  STG.E.U8 desc[UR6][R30.64], R17 ;  /* 0x000000111e007986 */ /* 0x000be2000c101106 */
[-C--:B------:R-:W-:Y:S02]  /*1a2a0*/  IADD3 R24, P5, R25, R126.reuse, RZ ;  /* 0x0000007e19187210 */ /* 0x080fe40007fbe0ff */
[----:B------:R-:W-:Y:S02]  /*1a2b0*/  IADD3 R20, P6, R33, R126, RZ ;  /* 0x0000007e21147210 */ /* 0x000fe40007fde0ff */
[----:B------:R-:W-:Y:S01]  /*1a2c0*/  LEA.HI.X.SX32 R23, R21, R127, 0x1, P4 ;  /* 0x0000007f15177211 */ /* 0x000fe200020f0eff */
[----:B------:R-:W1:Y:S01]  /*1a2d0*/  LDC R28, c[0x0][0x278] ;  /* 0x00009e00ff1c7b82 */ /* 0x000e620000000800 */
[C---:B------:R-:W-:Y:S02]  /*1a2e0*/  PRMT R12, R80.reuse, 0x7773, RZ ;  /* 0x00007773500c7816 */ /* 0x040fe400000000ff */
[C---:B------:R-:W-:Y:S01]  /*1a2f0*/  PRMT R13, R80.reuse, 0x7772, RZ ;  /* 0x00007772500d7816 */ /* 0x040fe200000000ff */
[----:B------:R0:W-:Y:S01]  /*1a300*/  STG.E.U8 desc[UR6][R22.64], R14 ;  /* 0x0000000e16007986 */ /* 0x0001e2000c101106 */
[----:B------:R-:W-:-:S03]  /*1a310*/  PRMT R15, R80, 0x7771, RZ ;  /* 0x00007771500f7816 */ /* 0x000fc600000000ff */
[----:B-----5:R-:W5:Y:S01]  /*1a320*/  LDC R30, c[0x0][0x278] ;  /* 0x00009e00ff1e7b82 */ /* 0x020f620000000800 */
[----:B------:R-:W-:Y:S02]  /*1a330*/  IADD3 R26, P4, R19, R126, RZ ;  /* 0x0000007e131a7210 */ /* 0x000fe40007f9e0ff */
[-C--:B------:R-:W-:Y:S02]  /*1a340*/  LEA.HI.X.SX32 R21, R33, R127.reuse, 0x1, P6 ;  /* 0x0000007f21157211 */ /* 0x080fe400030f0eff */
[----:B------:R-:W-:Y:S02]  /*1a350*/  PRMT R80, R80, 0x7770, RZ ;  /* 0x0000777050507816 */ /* 0x000fe400000000ff */
[-C--:B------:R-:W-:Y:S01]  /*1a360*/  LEA.HI.X.SX32 R25, R25, R127.reuse, 0x1, P5 ;  /* 0x0000007f19197211 */ /* 0x080fe200028f0eff */
[----:B0-----:R-:W0:Y:S01]  /*1a370*/  LDC R22, c[0x0][0x278] ;  /* 0x00009e00ff167b82 */ /* 0x001e220000000800 */
[----:B------:R-:W-:Y:S01]  /*1a380*/  LEA.HI.X.SX32 R27, R19, R127, 0x1, P4 ;  /* 0x0000007f131b7211 */ /* 0x000fe200020f0eff */
[----:B------:R-:W-:Y:S01]  /*1a390*/  STG.E.U8 desc[UR6][R20.64], R18 ;  /* 0x0000001214007986 */ /* 0x000fe2000c101106 */
[----:B------:R-:W-:-:S03]  /*1a3a0*/  IMAD R17, R34, 0x92, RZ ;  /* 0x0000009222117824 */ /* 0x000fc600078e02ff */
[----:B------:R4:W-:Y:S01]  /*1a3b0*/  STG.E.U8 desc[UR6][R24.64], R80 ;  /* 0x0000005018007986 */ /* 0x0009e2000c101106 */
[----:B--2---:R-:W-:Y:S01]  /*1a3c0*/  IMAD R19, R35, 0x93, RZ ;  /* 0x0000009323137824 */ /* 0x004fe200078e02ff */
[----:B------:R-:W-:Y:S01]  /*1a3d0*/  PRMT R9, R81, 0x7773, RZ ;  /* 0x0000777351097816 */ /* 0x000fe200000000ff */
[----:B---3--:R-:W-:Y:S01]  /*1a3e0*/  IMAD R29, R36, 0x94, RZ ;  /* 0x00000094241d7824 */ /* 0x008fe200078e02ff */
[----:B------:R2:W-:Y:S01]  /*1a3f0*/  STG.E.U8 desc[UR6][R26.64], R15 ;  /* 0x0000000f1a007986 */ /* 0x0005e2000c101106 */
[-C--:B------:R-:W-:Y:S01]  /*1a400*/  IADD3 R16, P6, R17, R126.reuse, RZ ;  /* 0x0000007e11107210 */ /* 0x080fe20007fde0ff */
[----:B------:R-:W3:Y:S08]  /*1a410*/  LDC R31, c[0x0][0x278] ;  /* 0x00009e00ff1f7b82 */ /* 0x000ef00000000800 */
[----:B----4-:R-:W4:Y:S01]  /*1a420*/  LDC R24, c[0x0][0x278] ;  /* 0x00009e00ff187b82 */ /* 0x010f220000000800 */
[-C--:B------:R-:W-:Y:S01]  /*1a430*/  IADD3 R18, P5, R19, R126.reuse, RZ ;  /* 0x0000007e13127210 */ /* 0x080fe20007fbe0ff */
[----:B------:R-:W-:Y:S01]  /*1a440*/  IMAD R21, R37, 0x95, RZ ;  /* 0x0000009525157824 */ /* 0x000fe200078e02ff */
[----:B------:R-:W-:-:S05]  /*1a450*/  IADD3 R14, P4, R29, R126, RZ ;  /* 0x0000007e1d0e7210 */ /* 0x000fca0007f9e0ff */
[----:B--2---:R-:W2:Y:S01]  /*1a460*/  LDC R26, c[0x0][0x278] ;  /* 0x00009e00ff1a7b82 */ /* 0x004ea20000000800 */
[C---:B------:R-:W-:Y:S02]  /*1a470*/  PRMT R11, R81.reuse, 0x7772, RZ ;  /* 0x00007772510b7816 */ /* 0x040fe400000000ff */
[C---:B------:R-:W-:Y:S01]  /*1a480*/  PRMT R8, R81.reuse, 0x7771, RZ ;  /* 0x0000777151087816 */ /* 0x040fe200000000ff */
[----:B-1----:R-:W-:Y:S01]  /*1a490*/  IMAD R23, R10, 0x96, RZ ;  /* 0x000000960a177824 */ /* 0x002fe200078e02ff */
[----:B------:R-:W-:Y:S02]  /*1a4a0*/  PRMT R81, R81, 0x7770, RZ ;  /* 0x0000777051517816 */ /* 0x000fe400000000ff */
[-C--:B------:R-:W-:Y:S01]  /*1a4b0*/  LEA.HI.X.SX32 R17, R17, R127.reuse, 0x1, P6 ;  /* 0x0000007f11117211 */ /* 0x080fe200030f0eff */
[----:B------:R-:W1:Y:S01]  /*1a4c0*/  LDC R10, c[0x0][0x278] ;  /* 0x00009e00ff0a7b82 */ /* 0x000e620000000800 */
[----:B------:R-:W-:Y:S01]  /*1a4d0*/  LEA.HI.X.SX32 R19, R19, R127, 0x1, P5 ;  /* 0x0000007f13137211 */ /* 0x000fe200028f0eff */
[----:B------:R-:W-:Y:S01]  /*1a4e0*/  IMAD R25, R28, 0x97, RZ ;  /* 0x000000971c197824 */ /* 0x000fe200078e02ff */
[----:B------:R-:W-:-:S02]  /*1a4f0*/  PRMT R86, R82, 0x7770, RZ ;  /* 0x0000777052567816 */ /* 0x000fc400000000ff */
[----:B------:R-:W-:Y:S01]  /*1a500*/  LEA.HI.X.SX32 R15, R29, R127, 0x1, P4 ;  /* 0x0000007f1d0f7211 */ /* 0x000fe200020f0eff */
[----:B-----5:R-:W-:Y:S01]  /*1a510*/  IMAD R27, R30, 0x98, RZ ;  /* 0x000000981e1b7824 */ /* 0x020fe200078e02ff */
[----:B------:R-:W-:Y:S01]  /*1a520*/  IADD3 R20, P6, R21, R126, RZ ;  /* 0x0000007e15147210 */ /* 0x000fe20007fde0ff */
[----:B------:R-:W5:Y:S01]  /*1a530*/  LDC R28, c[0x0][0x278] ;  /* 0x00009e00ff1c7b82 */ /* 0x000f620000000800 */
[----:B------:R3:W-:Y:S01]  /*1a540*/  STG.E.U8 desc[UR6][R16.64], R81 ;  /* 0x0000005110007986 */ /* 0x0007e2000c101106 */
[----:B------:R-:W-:-:S03]  /*1a550*/  PRMT R59, R82, 0x7771, RZ ;  /* 0x00007771523b7816 */ /* 0x000fc600000000ff */
[----:B------:R3:W-:Y:S01]  /*1a560*/  STG.E.U8 desc[UR6][R18.64], R8 ;  /* 0x0000000812007986 */ /* 0x0007e2000c101106 */
[----:B------:R-:W-:Y:S01]  /*1a570*/  LEA.HI.X.SX32 R21, R21, R127, 0x1, P6 ;  /* 0x0000007f15157211 */ /* 0x000fe200030f0eff */
[----:B0-----:R-:W-:Y:S01]  /*1a580*/  IMAD R29, R22, 0x99, RZ ;  /* 0x00000099161d7824 */ /* 0x001fe200078e02ff */
[C---:B------:R-:W-:Y:S01]  /*1a590*/  PRMT R89, R83.reuse, 0x7770, RZ ;  /* 0x0000777053597816 */ /* 0x040fe200000000ff */
[----:B------:R0:W-:Y:S01]  /*1a5a0*/  STG.E.U8 desc[UR6][R14.64], R86 ;  /* 0x000000560e007986 */ /* 0x0001e2000c101106 */
[----:B------:R-:W-:Y:S01]  /*1a5b0*/  PRMT R84, R83, 0x7771, RZ ;  /* 0x0000777153547816 */ /* 0x000fe200000000ff */
[----:B------:R-:W5:Y:S01]  /*1a5c0*/  LDC R30, c[0x0][0x278] ;  /* 0x00009e00ff1e7b82 */ /* 0x000f620000000800 */
[-C--:B---3--:R-:W-:Y:S02]  /*1a5d0*/  IADD3 R16, P5, R23, R126.reuse, RZ ;  /* 0x0000007e17107210 */ /* 0x088fe40007fbe0ff */
[----:B------:R-:W-:-:S05]  /*1a5e0*/  IADD3 R18, P6, R27, R126, RZ ;  /* 0x0000007e1b127210 */ /* 0x000fca0007fde0ff */
[----:B------:R-:W3:Y:S01]  /*1a5f0*/  LDC R8, c[0x0][0x278] ;  /* 0x00009e00ff087b82 */ /* 0x000ee20000000800 */
[-C--:B0-----:R-:W-:Y:S02]  /*1a600*/  IADD3 R14, P4, R25, R126.reuse, RZ ;  /* 0x0000007e190e7210 */ /* 0x081fe40007f9e0ff */
[-C--:B------:R-:W-:Y:S01]  /*1a610*/  LEA.HI.X.SX32 R17, R23, R127.reuse, 0x1, P5 ;  /* 0x0000007f17117211 */ /* 0x080fe200028f0eff */
[----:B------:R0:W-:Y:S01]  /*1a620*/  STG.E.U8 desc[UR6][R20.64], R59 ;  /* 0x0000003b14007986 */ /* 0x0001e2000c101106 */
[-C--:B------:R-:W-:Y:S01]  /*1a630*/  LEA.HI.X.SX32 R15, R25, R127.reuse, 0x1, P4 ;  /* 0x0000007f190f7211 */ /* 0x080fe200020f0eff */
[----:B----4-:R-:W-:Y:S01]  /*1a640*/  IMAD R23, R24, 0x9a, RZ ;  /* 0x0000009a18177824 */ /* 0x010fe200078e02ff */
[----:B------:R-:W-:Y:S01]  /*1a650*/  LEA.HI.X.SX32 R19, R27, R127, 0x1, P6 ;  /* 0x0000007f1b137211 */ /* 0x000fe200030f0eff */
[----:B------:R-:W4:Y:S01]  /*1a660*/  LDC R24, c[0x0][0x278] ;  /* 0x00009e00ff187b82 */ /* 0x000f220000000800 */
[----:B------:R2:W-:Y:S04]  /*1a670*/  STG.E.U8 desc[UR6][R16.64], R89 ;  /* 0x0000005910007986 */ /* 0x0005e8000c101106 */
[----:B------:R-:W-:Y:S01]  /*1a680*/  STG.E.U8 desc[UR6][R14.64], R84 ;  /* 0x000000540e007986 */ /* 0x000fe2000c101106 */
[----:B0-----:R-:W-:-:S03]  /*1a690*/  IADD3 R20, P5, R29, R126, RZ ;  /* 0x0000007e1d147210 */ /* 0x001fc60007fbe0ff */
[----:B------:R0:W-:Y:S01]  /*1a6a0*/  STG.E.U8 desc[UR6][R18.64], R13 ;  /* 0x0000000d12007986 */ /* 0x0001e2000c101106 */
[----:B------:R-:W-:Y:S01]  /*1a6b0*/  LEA.HI.X.SX32 R21, R29, R127, 0x1, P5 ;  /* 0x0000007f1d157211 */ /* 0x000fe200028f0eff */
[----:B--2---:R-:W-:Y:S01]  /*1a6c0*/  IMAD R17, R26, 0x9b, RZ ;  /* 0x0000009b1a117824 */ /* 0x004fe200078e02ff */
[----:B------:R-:W2:Y:S01]  /*1a6d0*/  LDC R29, c[0x0][0x278] ;  /* 0x00009e00ff1d7b82 */ /* 0x000ea20000000800 */
[----:B------:R-:W-:-:S07]  /*1a6e0*/  IADD3 R22, P4, R23, R126, RZ ;  /* 0x0000007e17167210 */ /* 0x000fce0007f9e0ff */
[----:B------:R-:W2:Y:S01]  /*1a6f0*/  LDC R26, c[0x0][0x278] ;  /* 0x00009e00ff1a7b82 */ /* 0x000ea20000000800 */
[----:B-1----:R-:W-:-:S07]  /*1a700*/  IMAD R25, R10, 0x9c, RZ ;  /* 0x0000009c0a197824 */ /* 0x002fce00078e02ff */
[----:B0-----:R-:W0:Y:S01]  /*1a710*/  LDC R18, c[0x0][0x278] ;  /* 0x00009e00ff127b82 */ /* 0x001e220000000800 */
[-C--:B------:R-:W-:Y:S01]  /*1a720*/  LEA.HI.X.SX32 R23, R23, R127.reuse, 0x1, P4 ;  /* 0x0000007f17177211 */ /* 0x080fe200020f0eff */
[----:B------:R-:W-:Y:S01]  /*1a730*/  IMAD R27, R31, 0x9d, RZ ;  /* 0x0000009d1f1b7824 */ /* 0x000fe200078e02ff */
[-C--:B------:R-:W-:Y:S01]  /*1a740*/  IADD3 R14, P6, R17, R126.reuse, RZ ;  /* 0x0000007e110e7210 */ /* 0x080fe20007fde0ff */
[----:B-----5:R-:W-:Y:S01]  /*1a750*/  IMAD R19, R28, 0x9e, RZ ;  /* 0x0000009e1c137824 */ /* 0x020fe200078e02ff */
[----:B------:R1:W-:Y:S02]  /*1a760*/  STG.E.U8 desc[UR6][R20.64], R12 ;  /* 0x0000000c14007986 */ /* 0x0003e4000c101106 */
[----:B------:R-:W-:Y:S01]  /*1a770*/  IADD3 R10, P4, R27, R126, RZ ;  /* 0x0000007e1b0a7210 */ /* 0x000fe20007f9e0ff */
[----:B------:R-:W5:Y:S01]  /*1a780*/  LDC R28, c[0x0][0x278] ;  /* 0x00009e00ff1c7b82 */ /* 0x000f620000000800 */
[----:B------:R3:W-:Y:S01]  /*1a790*/  STG.E.U8 desc[UR6][R22.64], R11 ;  /* 0x0000000b16007986 */ /* 0x0007e2000c101106 */
[----:B------:R-:W-:-:S02]  /*1a7a0*/  LEA.HI.X.SX32 R15, R17, R127, 0x1, P6 ;  /* 0x0000007f110f7211 */ /* 0x000fc400030f0eff */
[-C--:B------:R-:W-:Y:S02]  /*1a7b0*/  IADD3 R16, P6, R19, R126.reuse, RZ ;  /* 0x0000007e13107210 */ /* 0x080fe40007fde0ff */
[C---:B-1----:R-:W-:Y:S02]  /*1a7c0*/  IADD3 R12, P5, R25.reuse, R126, RZ ;  /* 0x0000007e190c7210 */ /* 0x042fe40007fbe0ff */
[----:B------:R-:W1:Y:S01]  /*1a7d0*/  LDC R20, c[0x0][0x278] ;  /* 0x00009e00ff147b82 */ /* 0x000e620000000800 */
[C---:B------:R-:W-:Y:S02]  /*1a7e0*/  PRMT R57, R82.reuse, 0x7772, RZ ;  /* 0x0000777252397816 */ /* 0x040fe400000000ff */
[----:B------:R-:W-:Y:S02]  /*1a7f0*/  LEA.HI.X.SX32 R13, R25, R127, 0x1, P5 ;  /* 0x0000007f190d7211 */ /* 0x000fe400028f0eff */
[----:B------:R-:W-:-:S03]  /*1a800*/  PRMT R58, R82, 0x7773, RZ ;  /* 0x00007773523a7816 */ /* 0x000fc600000000ff */
[----:B---3--:R-:W3:Y:S01]  /*1a810*/  LDC R22, c[0x0][0x278] ;  /* 0x00009e00ff167b82 */ /* 0x008ee20000000800 */
[-C--:B------:R-:W-:Y:S02]  /*1a820*/  LEA.HI.X.SX32 R11, R27, R127.reuse, 0x1, P4 ;  /* 0x0000007f1b0b7211 */ /* 0x080fe400020f0eff */
[----:B------:R-:W-:Y:S02]  /*1a830*/  PRMT R85, R83, 0x7772, RZ ;  /* 0x0000777253557816 */ /* 0x000fe400000000ff */
[----:B------:R-:W-:Y:S01]  /*1a840*/  LEA.HI.X.SX32 R17, R19, R127, 0x1, P6 ;  /* 0x0000007f13117211 */ /* 0x000fe200030f0eff */
[----:B------:R-:W-:Y:S01]  /*1a850*/  IMAD R19, R8, 0x9f, RZ ;  /* 0x0000009f08137824 */ /* 0x000fe200078e02ff */
[----:B------:R0:W-:Y:S01]  /*1a860*/  STG.E.U8 desc[UR6][R14.64], R9 ;  /* 0x000000090e007986 */ /* 0x0001e2000c101106 */
[----:B----4-:R-:W-:Y:S01]  /*1a870*/  IMAD R21, R24, 0xa0, RZ ;  /* 0x000000a018157824 */ /* 0x010fe200078e02ff */
[----:B------:R-:W4:Y:S02]  /*1a880*/  LDC R25, c[0x0][0x278] ;  /* 0x00009e00ff197b82 */ /* 0x000f240000000800 */
[----:B------:R-:W-:Y:S01]  /*1a890*/  STG.E.U8 desc[UR6][R12.64], R57 ;  /* 0x000000390c007986 */ /* 0x000fe2000c101106 */
[----:B------:R-:W-:Y:S01]  /*1a8a0*/  IADD3 R8, P5, R19, R126, RZ ;  /* 0x0000007e13087210 */ /* 0x000fe20007fbe0ff */
[----:B--2---:R-:W-:-:S02]  /*1a8b0*/  IMAD R23, R29, 0xa2, RZ ;  /* 0x000000a21d177824 */ /* 0x004fc400078e02ff */
[----:B------:R2:W-:Y:S02]  /*1a8c0*/  STG.E.U8 desc[UR6][R10.64], R58 ;  /* 0x0000003a0a007986 */ /* 0x0005e4000c101106 */
[----:B------:R-:W5:Y:S02]  /*1a8d0*/  LDC R24, c[0x0][0x278] ;  /* 0x00009e00ff187b82 */ /* 0x000f640000000800 */
[----:B------:R2:W-:Y:S01]  /*1a8e0*/  STG.E.U8 desc[UR6][R16.64], R85 ;  /* 0x0000005510007986 */ /* 0x0005e2000c101106 */
[----:B0-----:R-:W-:Y:S01]  /*1a8f0*/  IMAD R15, R26, 0xa1, RZ ;  /* 0x000000a11a0f7824 */ /* 0x001fe200078e02ff */
[----:B------:R-:W-:Y:S02]  /*1a900*/  LEA.HI.X.SX32 R9, R19, R127, 0x1, P5 ;  /* 0x0000007f13097211 */ /* 0x000fe400028f0eff */
[-C--:B------:R-:W-:Y:S02]  /*1a910*/  IADD3 R14, P5, R23, R126.reuse, RZ ;  /* 0x0000007e170e7210 */ /* 0x080fe40007fbe0ff */
[-C--:B--2---:R-:W-:Y:S01]  /*1a920*/  IADD3 R10, P4, R21, R126.reuse, RZ ;  /* 0x0000007e150a7210 */ /* 0x084fe20007f9e0ff */
[----:B------:R-:W0:Y:S01]  /*1a930*/  LDC R26, c[0x0][0x278] ;  /* 0x00009e00ff1a7b82 */ /* 0x000e220000000800 */
[----:B------:R-:W-:Y:S01]  /*1a940*/  IMAD R17, R18, 0xa3, RZ ;  /* 0x000000a312117824 */ /* 0x000fe200078e02ff */
[----:B------:R-:W-:-:S06]  /*1a950*/  IADD3 R12, P6, R15, R126, RZ ;  /* 0x0000007e0f0c7210 */ /* 0x000fcc0007fde0ff */
[----:B------:R-:W2:Y:S01]  /*1a960*/  LDC R18, c[0x0][0x278] ;  /* 0x00009e00ff127b82 */ /* 0x000ea20000000800 */
[-C--:B------:R-:W-:Y:S02]  /*1a970*/  LEA.HI.X.SX32 R11, R21, R127.reuse, 0x1, P4 ;  /* 0x0000007f150b7211 */ /* 0x080fe400020f0eff */
[----:B------:R-:W-:Y:S02]  /*1a980*/  PRMT R82, R83, 0x7773, RZ ;  /* 0x0000777353527816 */ /* 0x000fe400000000ff */
[----:B------:R-:W-:Y:S02]  /*1a990*/  IADD3 R16, P4, R17, R126, RZ ;  /* 0x0000007e11107210 */ /* 0x000fe40007f9e0ff */
[C---:B------:R-:W-:Y:S02]  /*1a9a0*/  PRMT R91, R76.reuse, 0x7770, RZ ;  /* 0x000077704c5b7816 */ /* 0x040fe400000000ff */
[----:B------:R-:W-:Y:S02]  /*1a9b0*/  PRMT R88, R76, 0x7771, RZ ;  /* 0x000077714c587816 */ /* 0x000fe400000000ff */
[----:B------:R-:W-:-:S02]  /*1a9c0*/  LEA.HI.X.SX32 R13, R15, R127, 0x1, P6 ;  /* 0x0000007f0f0d7211 */ /* 0x000fc400030f0eff */
[----:B------:R-:W-:Y:S02]  /*1a9d0*/  PRMT R95, R77, 0x7770, RZ ;  /* 0x000077704d5f7816 */ /* 0x000fe400000000ff */
[-C--:B------:R-:W-:Y:S01]  /*1a9e0*/  LEA.HI.X.SX32 R15, R23, R127.reuse, 0x1, P5 ;  /* 0x0000007f170f7211 */ /* 0x080fe200028f0eff */
[----:B------:R1:W-:Y:S01]  /*1a9f0*/  STG.E.U8 desc[UR6][R8.64], R82 ;  /* 0x0000005208007986 */ /* 0x0003e2000c101106 */
[----:B------:R-:W-:Y:S02]  /*1aa00*/  PRMT R92, R77, 0x7771, RZ ;  /* 0x000077714d5c7816 */ /* 0x000fe400000000ff */
[----:B------:R-:W-:Y:S01]  /*1aa10*/  LEA.HI.X.SX32 R17, R17, R127, 0x1, P4 ;  /* 0x0000007f11117211 */ /* 0x000fe200020f0eff */
[----:B------:R-:W-:Y:S01]  /*1aa20*/  STG.E.U8 desc[UR6][R10.64], R91 ;  /* 0x0000005b0a007986 */ /* 0x000fe2000c101106 */
[----:B---3--:R-:W-:Y:S02]  /*1aa30*/  IMAD R19, R22, 0xa5, RZ ;  /* 0x000000a516137824 */ /* 0x008fe400078e02ff */
[----:B------:R-:W3:Y:S01]  /*1aa40*/  LDC R22, c[0x0][0x278] ;  /* 0x00009e00ff167b82 */ /* 0x000ee20000000800 */
[----:B------:R-:W-:Y:S01]  /*1aa50*/  STG.E.U8 desc[UR6][R12.64], R88 ;  /* 0x000000580c007986 */ /* 0x000fe2000c101106 */
[----:B-1----:R-:W-:-:S03]  /*1aa60*/  IMAD R9, R20, 0xa4, RZ ;  /* 0x000000a414097824 */ /* 0x002fc600078e02ff */
[----:B------:R-:W-:Y:S03]  /*1aa70*/  STG.E.U8 desc[UR6][R14.64], R95 ;  /* 0x0000005f0e007986 */ /* 0x000fe6000c101106 */
[----:B------:R-:W1:Y:S01]  /*1aa80*/  LDC R20, c[0x0][0x278] ;  /* 0x00009e00ff147b82 */ /* 0x000e620000000800 */
[----:B------:R4:W-:Y:S01]  /*1aa90*/  STG.E.U8 desc[UR6][R16.64], R92 ;  /* 0x0000005c10007986 */ /* 0x0009e2000c101106 */
[----:B------:R-:W-:-:S06]  /*1aaa0*/  IADD3 R8, P6, R9, R126, RZ ;  /* 0x0000007e09087210 */ /* 0x000fcc0007fde0ff */
[----:B----4-:R-:W4:Y:S01]  /*1aab0*/  LDC R16, c[0x0][0x278] ;  /* 0x00009e00ff107b82 */ /* 0x010f220000000800 */
[----:B--2---:R-:W-:Y:S02]  /*1aac0*/  IMAD R17, R18, 0xa8, RZ ;  /* 0x000000a812117824 */ /* 0x004fe400078e02ff */
[----:B-----5:R-:W-:Y:S01]  /*1aad0*/  IMAD R23, R24, 0xa7, RZ ;  /* 0x000000a718177824 */ /* 0x020fe200078e02ff */
[----:B------:R-:W-:Y:S01]  /*1aae0*/  PRMT R97, R78, 0x7770, RZ ;  /* 0x000077704e617816 */ /* 0x000fe200000000ff */
[----:B------:R-:W-:-:S03]  /*1aaf0*/  IMAD R21, R25, 0xa6, RZ ;  /* 0x000000a619157824 */ /* 0x000fc600078e02ff */
[----:B------:R-:W2:Y:S01]  /*1ab00*/  LDC R18, c[0x0][0x278] ;  /* 0x00009e00ff127b82 */ /* 0x000ea20000000800 */
[----:B------:R-:W-:Y:S02]  /*1ab10*/  LEA.HI.X.SX32 R9, R9, R127, 0x1, P6 ;  /* 0x0000007f09097211 */ /* 0x000fe400030f0eff */
[----:B------:R-:W-:-:S05]  /*1ab20*/  IADD3 R10, P5, R19, R126, RZ ;  /* 0x0000007e130a7210 */ /* 0x000fca0007fbe0ff */
[----:B------:R-:W5:Y:S01]  /*1ab30*/  LDC R24, c[0x0][0x278] ;  /* 0x00009e00ff187b82 */ /* 0x000f620000000800 */
[C---:B------:R-:W-:Y:S02]  /*1ab40*/  PRMT R83, R76.reuse, 0x7773, RZ ;  /* 0x000077734c537816 */ /* 0x040fe400000000ff */
[----:B------:R-:W-:Y:S01]  /*1ab50*/  PRMT R87, R76, 0x7772, RZ ;  /* 0x000077724c577816 */ /* 0x000fe200000000ff */
[----:B------:R3:W-:Y:S01]  /*1ab60*/  STG.E.U8 desc[UR6][R8.64], R97 ;  /* 0x0000006108007986 */ /* 0x0007e2000c101106 */
[C---:B------:R-:W-:Y:S02]  /*1ab70*/  PRMT R76, R77.reuse, 0x7773, RZ ;  /* 0x000077734d4c7816 */ /* 0x040fe400000000ff */
[----:B------:R-:W-:Y:S01]  /*1ab80*/  PRMT R90, R77, 0x7772, RZ ;  /* 0x000077724d5a7816 */ /* 0x000fe200000000ff */
[----:B------:R-:W5:Y:S01]  /*1ab90*/  LDC R25, c[0x0][0x278] ;  /* 0x00009e00ff197b82 */ /* 0x000f620000000800 */
[----:B------:R-:W-:Y:S02]  /*1aba0*/  IADD3 R12, P4, R21, R126, RZ ;  /* 0x0000007e150c7210 */ /* 0x000fe40007f9e0ff */
[----:B------:R-:W-:-:S02]  /*1abb0*/  PRMT R77, R78, 0x7771, RZ ;  /* 0x000077714e4d7816 */ /* 0x000fc400000000ff */
[-C--:B------:R-:W-:Y:S02]  /*1abc0*/  IADD3 R14, P6, R23, R126.reuse, RZ ;  /* 0x0000007e170e7210 */ /* 0x080fe40007fde0ff */
[-C--:B------:R-:W-:Y:S01]  /*1abd0*/  LEA.HI.X.SX32 R11, R19, R127.reuse, 0x1, P5 ;  /* 0x0000007f130b7211 */ /* 0x080fe200028f0eff */
[----:B0-----:R-:W-:Y:S01]  /*1abe0*/  IMAD R19, R26, 0xa9, RZ ;  /* 0x000000a91a137824 */ /* 0x001fe200078e02ff */
[-C--:B---3--:R-:W-:Y:S01]  /*1abf0*/  IADD3 R8, P5, R17, R126.reuse, RZ ;  /* 0x0000007e11087210 */ /* 0x088fe20007fbe0ff */
[----:B------:R-:W0:Y:S01]  /*1ac00*/  LDC R26, c[0x0][0x278] ;  /* 0x00009e00ff1a7b82 */ /* 0x000e220000000800 */
[----:B------:R-:W-:Y:S02]  /*1ac10*/  PRMT R101, R79, 0x7770, RZ ;  /* 0x000077704f657816 */ /* 0x000fe400000000ff */
[-C--:B------:R-:W-:Y:S01]  /*1ac20*/  LEA.HI.X.SX32 R13, R21, R127.reuse, 0x1, P4 ;  /* 0x0000007f150d7211 */ /* 0x080fe200020f0eff */
[----:B-1----:R-:W-:Y:S01]  /*1ac30*/  IMAD R21, R20, 0xaa, RZ ;  /* 0x000000aa14157824 */ /* 0x002fe200078e02ff */
[----:B------:R-:W-:Y:S01]  /*1ac40*/  PRMT R98, R79, 0x7771, RZ ;  /* 0x000077714f627816 */ /* 0x000fe200000000ff */
[----:B------:R1:W-:Y:S01]  /*1ac50*/  STG.E.U8 desc[UR6][R10.64], R77 ;  /* 0x0000004d0a007986 */ /* 0x0003e2000c101106 */
[-C--:B------:R-:W-:Y:S01]  /*1ac60*/  LEA.HI.X.SX32 R15, R23, R127.reuse, 0x1, P6 ;  /* 0x0000007f170f7211 */ /* 0x080fe200030f0eff */
[----:B------:R-:W-:Y:S01]  /*1ac70*/  IMAD R23, R22, 0xab, RZ ;  /* 0x000000ab16177824 */ /* 0x000fe200078e02ff */
[----:B------:R-:W-:Y:S01]  /*1ac80*/  LEA.HI.X.SX32 R9, R17, R127, 0x1, P5 ;  /* 0x0000007f11097211 */ /* 0x000fe200028f0eff */
[----:B----4-:R-:W-:Y:S01]  /*1ac90*/  IMAD R17, R16, 0xac, RZ ;  /* 0x000000ac10117824 */ /* 0x010fe200078e02ff */
[----:B------:R3:W-:Y:S01]  /*1aca0*/  STG.E.U8 desc[UR6][R12.64], R101 ;  /* 0x000000650c007986 */ /* 0x0007e2000c101106 */
[----:B------:R-:W4:Y:S03]  /*1acb0*/  LDC R20, c[0x0][0x278] ;  /* 0x00009e00ff147b82 */ /* 0x000f260000000800 */
[----:B------:R2:W-:Y:S01]  /*1acc0*/  STG.E.U8 desc[UR6][R14.64], R98 ;  /* 0x000000620e007986 */ /* 0x0005e2000c101106 */
[----:B-1----:R-:W-:-:S02]  /*1acd0*/  IADD3 R10, P4, R19, R126, RZ ;  /* 0x0000007e130a7210 */ /* 0x002fc40007f9e0ff */
[----:B------:R-:W-:Y:S02]  /*1ace0*/  PRMT R94, R78, 0x7772, RZ ;  /* 0x000077724e5e7816 */ /* 0x000fe400000000ff */
[----:B------:R-:W1:Y:S01]  /*1acf0*/  LDC R22, c[0x0][0x278] ;  /* 0x00009e00ff167b82 */ /* 0x000e620000000800 */
[-C--:B------:R-:W-:Y:S02]  /*1ad00*/  LEA.HI.X.SX32 R11, R19, R127.reuse, 0x1, P4 ;  /* 0x0000007f130b7211 */ /* 0x080fe400020f0eff */
[-C--:B---3--:R-:W-:Y:S02]  /*1ad10*/  IADD3 R12, P6, R21, R126.reuse, RZ ;  /* 0x0000007e150c7210 */ /* 0x088fe40007fde0ff */
[-C--:B------:R-:W-:Y:S02]  /*1ad20*/  IADD3 R16, P4, R17, R126.reuse, RZ ;  /* 0x0000007e11107210 */ /* 0x080fe40007f9e0ff */
[----:B--2---:R-:W-:Y:S02]  /*1ad30*/  IADD3 R14, P5, R23, R126, RZ ;  /* 0x0000007e170e7210 */ /* 0x004fe40007fbe0ff */
[----:B------:R-:W-:-:S02]  /*1ad40*/  LEA.HI.X.SX32 R13, R21, R127, 0x1, P6 ;  /* 0x0000007f150d7211 */ /* 0x000fc400030f0eff */
[-C--:B------:R-:W-:Y:S01]  /*1ad50*/  LEA.HI.X.SX32 R15, R23, R127.reuse, 0x1, P5 ;  /* 0x0000007f170f7211 */ /* 0x080fe200028f0eff */
[----:B------:R5:W-:Y:S01]  /*1ad60*/  STG.E.U8 desc[UR6][R8.64], R87 ;  /* 0x0000005708007986 */ /* 0x000be2000c101106 */
[----:B------:R-:W-:Y:S01]  /*1ad70*/  LEA.HI.X.SX32 R17, R17, R127, 0x1, P4 ;  /* 0x0000007f11117211 */ /* 0x000fe200020f0eff */
[----:B------:R-:W-:Y:S02]  /*1ad80*/  IMAD R19, R18, 0xae, RZ ;  /* 0x000000ae12137824 */ /* 0x000fe400078e02ff */
[----:B------:R-:W-:Y:S01]  /*1ad90*/  STG.E.U8 desc[UR6][R10.64], R83 ;  /* 0x000000530a007986 */ /* 0x000fe2000c101106 */
[----:B------:R-:W2:Y:S03]  /*1ada0*/  LDC R18, c[0x0][0x278] ;  /* 0x00009e00ff127b82 */ /* 0x000ea60000000800 */
[----:B------:R-:W-:Y:S01]  /*1adb0*/  STG.E.U8 desc[UR6][R12.64], R90 ;  /* 0x0000005a0c007986 */ /* 0x000fe2000c101106 */
[----:B-----5:R-:W-:-:S03]  /*1adc0*/  IMAD R9, R24, 0xad, RZ ;  /* 0x000000ad18097824 */ /* 0x020fc600078e02ff */
[----:B------:R-:W-:Y:S01]  /*1add0*/  STG.E.U8 desc[UR6][R14.64], R76 ;  /* 0x0000004c0e007986 */ /* 0x000fe2000c101106 */
[----:B------:R-:W3:Y:S03]  /*1ade0*/  LDC R24, c[0x0][0x278] ;  /* 0x00009e00ff187b82 */ /* 0x000ee60000000800 */
[----:B------:R5:W-:Y:S01]  /*1adf0*/  STG.E.U8 desc[UR6][R16.64], R94 ;  /* 0x0000005e10007986 */ /* 0x000be2000c101106 */
[----:B------:R-:W-:Y:S01]  /*1ae00*/  IADD3 R8, P6, R9, R126, RZ ;  /* 0x0000007e09087210 */ /* 0x000fe20007fde0ff */
[----:B0-----:R-:W-:-:S03]  /*1ae10*/  IMAD R23, R26, 0xb0, RZ ;  /* 0x000000b01a177824 */ /* 0x001fc600078e02ff */
[----:B-----5:R-:W0:Y:S01]  /*1ae20*/  LDC R16, c[0x0][0x278] ;  /* 0x00009e00ff107b82 */ /* 0x020e220000000800 */
[----:B------:R-:W-:Y:S01]  /*1ae30*/  IMAD R21, R25, 0xaf, RZ ;  /* 0x000000af19157824 */ /* 0x000fe200078e02ff */
[----:B------:R-:W-:Y:S01]  /*1ae40*/  PRMT R93, R78, 0x7773, RZ ;  /* 0x000077734e5d7816 */ /* 0x000fe200000000ff */
[----:B----4-:R-:W-:Y:S01]  /*1ae50*/  IMAD R17, R20, 0xb1, RZ ;  /* 0x000000b114117824 */ /* 0x010fe200078e02ff */
[----:B------:R-:W-:Y:S02]  /*1ae60*/  LEA.HI.X.SX32 R9, R9, R127, 0x1, P6 ;  /* 0x0000007f09097211 */ /* 0x000fe400030f0eff */
[-C--:B------:R-:W-:Y:S02]  /*1ae70*/  IADD3 R10, P5, R19, R126.reuse, RZ ;  /* 0x0000007e130a7210 */ /* 0x080fe40007fbe0ff */
[----:B------:R-:W4:Y:S01]  /*1ae80*/  LDC R25, c[0x0][0x278] ;  /* 0x00009e00ff197b82 */ /* 0x000f220000000800 */
[-C--:B------:R-:W-:Y:S01]  /*1ae90*/  IADD3 R14, P6, R23, R126.reuse, RZ ;  /* 0x0000007e170e7210 */ /* 0x080fe20007fde0ff */
[----:B------:R5:W-:Y:S01]  /*1aea0*/  STG.E.U8 desc[UR6][R8.64], R93 ;  /* 0x0000005d08007986 */ /* 0x000be2000c101106 */
[----:B------:R-:W-:-:S05]  /*1aeb0*/  IADD3 R12, P4, R21, R126, RZ ;  /* 0x0000007e150c7210 */ /* 0x000fca0007f9e0ff */
[----:B------:R-:W4:Y:S01]  /*1aec0*/  LDC R20, c[0x0][0x278] ;  /* 0x00009e00ff147b82 */ /* 0x000f220000000800 */
[----:B------:R-:W-:Y:S02]  /*1aed0*/  PRMT R78, R79, 0x7772, RZ ;  /* 0x000077724f4e7816 */ /* 0x000fe400000000ff */
[-C--:B------:R-:W-:Y:S01]  /*1aee0*/  LEA.HI.X.SX32 R11, R19, R127.reuse, 0x1, P5 ;  /* 0x0000007f130b7211 */ /* 0x080fe200028f0eff */
[----:B-1----:R-:W-:Y:S01]  /*1aef0*/  IMAD R19, R22, 0xb2, RZ ;  /* 0x000000b216137824 */ /* 0x002fe200078e02ff */
[-C--:B------:R-:W-:Y:S01]  /*1af00*/  LEA.HI.X.SX32 R15, R23, R127.reuse, 0x1, P6 ;  /* 0x0000007f170f7211 */ /* 0x080fe200030f0eff */
[----:B--2---:R-:W-:Y:S01]  /*1af10*/  IMAD R23, R18, 0xb4, RZ ;  /* 0x000000b412177824 */ /* 0x004fe200078e02ff */
[----:B-----5:R-:W-:Y:S01]  /*1af20*/  IADD3 R8, P5, R17, R126, RZ ;  /* 0x0000007e11087210 */ /* 0x020fe20007fbe0ff */
[----:B------:R-:W1:Y:S01]  /*1af30*/  LDC R18, c[0x0][0x278] ;  /* 0x00009e00ff127b82 */ /* 0x000e620000000800 */
[----:B------:R-:W-:Y:S02]  /*1af40*/  PRMT R96, R79, 0x7773, RZ ;  /* 0x000077734f607816 */ /* 0x000fe400000000ff */
[-C--:B------:R-:W-:Y:S01]  /*1af50*/  LEA.HI.X.SX32 R13, R21, R127.reuse, 0x1, P4 ;  /* 0x0000007f150d7211 */ /* 0x080fe200020f0eff */
[----:B---3--:R-:W-:Y:S01]  /*1af60*/  IMAD R21, R24, 0xb3, RZ ;  /* 0x000000b318157824 */ /* 0x008fe200078e02ff */
[----:B------:R-:W-:Y:S01]  /*1af70*/  PRMT R104, R72, 0x7770, RZ ;  /* 0x0000777048687816 */ /* 0x000fe200000000ff */
[----:B------:R2:W-:Y:S01]  /*1af80*/  STG.E.U8 desc[UR6][R10.64], R78 ;  /* 0x0000004e0a007986 */ /* 0x0005e2000c101106 */
[----:B------:R-:W-:Y:S01]  /*1af90*/  LEA.HI.X.SX32 R9, R17, R127, 0x1, P5 ;  /* 0x0000007f11097211 */ /* 0x000fe200028f0eff */
[----:B0-----:R-:W-:Y:S01]  /*1afa0*/  IMAD R17, R16, 0xb5, RZ ;  /* 0x000000b510117824 */ /* 0x001fe200078e02ff */
[----:B------:R-:W0:Y:S01]  /*1afb0*/  LDC R22, c[0x0][0x278] ;  /* 0x00009e00ff167b82 */ /* 0x000e220000000800 */
[----:B------:R3:W-:Y:S01]  /*1afc0*/  STG.E.U8 desc[UR6][R12.64], R96 ;  /* 0x000000600c007986 */ /* 0x0007e2000c101106 */
[----:B------:R-:W-:-:S03]  /*1afd0*/  PRMT R100, R72, 0x7771, RZ ;  /* 0x0000777148647816 */ /* 0x000fc600000000ff */
[----:B------:R5:W-:Y:S03]  /*1afe0*/  STG.E.U8 desc[UR6][R14.64], R104 ;  /* 0x000000680e007986 */ /* 0x000be6000c101106 */
[----:B------:R-:W0:Y:S01]  /*1aff0*/  LDC R26, c[0x0][0x278] ;  /* 0x00009e00ff1a7b82 */ /* 0x000e220000000800 */
[-C--:B--2---:R-:W-:Y:S02]  /*1b000*/  IADD3 R10, P4, R19, R126.reuse, RZ ;  /* 0x0000007e130a7210 */ /* 0x084fe40007f9e0ff */
[----:B---3--:R-:W-:Y:S02]  /*1b010*/  IADD3 R12, P6, R21, R126, RZ ;  /* 0x0000007e150c7210 */ /* 0x008fe40007fde0ff */
[----:B------:R-:W-:-:S03]  /*1b020*/  LEA.HI.X.SX32 R11, R19, R127, 0x1, P4 ;  /* 0x0000007f130b7211 */ /* 0x000fc600020f0eff */
[----:B------:R-:W2:Y:S01]  /*1b030*/  LDC R24, c[0x0][0x278] ;  /* 0x00009e00ff187b82 */ /* 0x000ea20000000800 */
[-C--:B-----5:R-:W-:Y:S02]  /*1b040*/  IADD3 R14, P5, R23, R126.reuse, RZ ;  /* 0x0000007e170e7210 */ /* 0x0a0fe40007fbe0ff */
[----:B------:R-:W-:Y:S02]  /*1b050*/  IADD3 R16, P4, R17, R126, RZ ;  /* 0x0000007e11107210 */ /* 0x000fe40007f9e0ff */
[C---:B------:R-:W-:Y:S02]  /*1b060*/  PRMT R106, R73.reuse, 0x7770, RZ ;  /* 0x00007770496a7816 */ /* 0x040fe400000000ff */
[----:B------:R-:W-:Y:S02]  /*1b070*/  PRMT R103, R73, 0x7771, RZ ;  /* 0x0000777149677816 */ /* 0x000fe400000000ff */
[----:B------:R-:W-:Y:S02]  /*1b080*/  LEA.HI.X.SX32 R13, R21, R127, 0x1, P6 ;  /* 0x0000007f150d7211 */ /* 0x000fe400030f0eff */
[----:B------:R-:W-:-:S02]  /*1b090*/  PRMT R110, R74, 0x7770, RZ ;  /* 0x000077704a6e7816 */ /* 0x000fc400000000ff */
[-C--:B------:R-:W-:Y:S01]  /*1b0a0*/  LEA.HI.X.SX32 R15, R23, R127.reuse, 0x1, P5 ;  /* 0x0000007f170f7211 */ /* 0x080fe200028f0eff */
[----:B------:R3:W-:Y:S01]  /*1b0b0*/  STG.E.U8 desc[UR6][R8.64], R100 ;  /* 0x0000006408007986 */ /* 0x0007e2000c101106 */
[----:B------:R-:W-:Y:S02]  /*1b0c0*/  PRMT R107, R74, 0x7771, RZ ;  /* 0x000077714a6b7816 */ /* 0x000fe400000000ff */
[----:B------:R-:W-:Y:S01]  /*1b0d0*/  LEA.HI.X.SX32 R17, R17, R127, 0x1, P4 ;  /* 0x0000007f11117211 */ /* 0x000fe200020f0eff */
[----:B------:R-:W-:Y:S01]  /*1b0e0*/  STG.E.U8 desc[UR6][R10.64], R106 ;  /* 0x0000006a0a007986 */ /* 0x000fe2000c101106 */
[----:B----4-:R-:W-:Y:S02]  /*1b0f0*/  IMAD R19, R20, 0xb7, RZ ;  /* 0x000000b714137824 */ /* 0x010fe400078e02ff */
[----:B------:R-:W4:Y:S01]  /*1b100*/  LDC R20, c[0x0][0x278] ;  /* 0x00009e00ff147b82 */ /* 0x000f220000000800 */
[----:B------:R-:W-:Y:S01]  /*1b110*/  STG.E.U8 desc[UR6][R12.64], R103 ;  /* 0x000000670c007986 */ /* 0x000fe2000c101106 */
[----:B---3--:R-:W-:-:S03]  /*1b120*/  IMAD R9, R25, 0xb6, RZ ;  /* 0x000000b619097824 */ /* 0x008fc600078e02ff */
[----:B------:R-:W-:Y:S03]  /*1b130*/  STG.E.U8 desc[UR6][R14.64], R110 ;  /* 0x0000006e0e007986 */ /* 0x000fe6000c101106 */
[----:B------:R-:W3:Y:S01]  /*1b140*/  LDC R25, c[0x0][0x278] ;  /* 0x00009e00ff197b82 */ /* 0x000ee20000000800 */
[----:B------:R5:W-:Y:S01]  /*1b150*/  STG.E.U8 desc[UR6][R16.64], R107 ;  /* 0x0000006b10007986 */ /* 0x000be2000c101106 */
[----:B------:R-:W-:-:S06]  /*1b160*/  IADD3 R8, P6, R9, R126, RZ ;  /* 0x0000007e09087210 */ /* 0x000fcc0007fde0ff */
[----:B-----5:R-:W5:Y:S01]  /*1b170*/  LDC R16, c[0x0][0x278] ;  /* 0x00009e00ff107b82 */ /* 0x020f620000000800 */
[----:B-1----:R-:W-:Y:S02]  /*1b180*/  IMAD R17, R18, 0xba, RZ ;  /* 0x000000ba12117824 */ /* 0x002fe400078e02ff */
[----:B0-----:R-:W-:-:S05]  /*1b190*/  IMAD R23, R22, 0xb9, RZ ;  /* 0x000000b916177824 */ /* 0x001fca00078e02ff */
[----:B------:R-:W0:Y:S01]  /*1b1a0*/  LDC R18, c[0x0][0x278] ;  /* 0x00009e00ff127b82 */ /* 0x000e220000000800 */
[----:B------:R-:W-:Y:S01]  /*1b1b0*/  IMAD R21, R26, 0xb8, RZ ;  /* 0x000000b81a157824 */ /* 0x000fe200078e02ff */
[----:B------:R-:W-:Y:S02]  /*1b1c0*/  PRMT R113, R75, 0x7770, RZ ;  /* 0x000077704b717816 */ /* 0x000fe400000000ff */
[----:B------:R-:W-:Y:S02]  /*1b1d0*/  LEA.HI.X.SX32 R9, R9, R127, 0x1, P6 ;  /* 0x0000007f09097211 */ /* 0x000fe400030f0eff */
[----:B------:R-:W-:Y:S02]  /*1b1e0*/  IADD3 R10, P5, R19, R126, RZ ;  /* 0x0000007e130a7210 */ /* 0x000fe40007fbe0ff */
[----:B------:R-:W1:Y:S01]  /*1b1f0*/  LDC R22, c[0x0][0x278] ;  /* 0x00009e00ff167b82 */ /* 0x000e620000000800 */
[C---:B------:R-:W-:Y:S02]  /*1b200*/  PRMT R79, R72.reuse, 0x7773, RZ ;  /* 0x00007773484f7816 */ /* 0x040fe400000000ff */
[----:B------:R-:W-:-:S02]  /*1b210*/  PRMT R99, R72, 0x7772, RZ ;  /* 0x0000777248637816 */ /* 0x000fc400000000ff */
[C---:B------:R-:W-:Y:S02]  /*1b220*/  PRMT R72, R73.reuse, 0x7773, RZ ;  /* 0x0000777349487816 */ /* 0x040fe400000000ff */
[----:B------:R-:W-:Y:S01]  /*1b230*/  PRMT R102, R73, 0x7772, RZ ;  /* 0x0000777249667816 */ /* 0x000fe200000000ff */
[----:B------:R4:W-:Y:S01]  /*1b240*/  STG.E.U8 desc[UR6][R8.64], R113 ;  /* 0x0000007108007986 */ /* 0x0009e2000c101106 */
[C---:B------:R-:W-:Y:S01]  /*1b250*/  PRMT R73, R74.reuse, 0x7773, RZ ;  /* 0x000077734a497816 */ /* 0x040fe200000000ff */
[----:B------:R-:W1:Y:S01]  /*1b260*/  LDC R26, c[0x0][0x278] ;  /* 0x00009e00ff1a7b82 */ /* 0x000e620000000800 */
[----:B------:R-:W-:Y:S02]  /*1b270*/  PRMT R105, R74, 0x7772, RZ ;  /* 0x000077724a697816 */ /* 0x000fe400000000ff */
[----:B------:R-:W-:Y:S02]  /*1b280*/  IADD3 R12, P4, R21, R126, RZ ;  /* 0x0000007e150c7210 */ /* 0x000fe40007f9e0ff */
[----:B------:R-:W-:-:S02]  /*1b290*/  PRMT R74, R75, 0x7771, RZ ;  /* 0x000077714b4a7816 */ /* 0x000fc400000000ff */
[-C--:B------:R-:W-:Y:S02]  /*1b2a0*/  IADD3 R14, P6, R23, R126.reuse, RZ ;  /* 0x0000007e170e7210 */ /* 0x080fe40007fde0ff */
[-C--:B------:R-:W-:Y:S01]  /*1b2b0*/  LEA.HI.X.SX32 R11, R19, R127.reuse, 0x1, P5 ;  /* 0x0000007f130b7211 */ /* 0x080fe200028f0eff */
[----:B--2---:R-:W-:Y:S01]  /*1b2c0*/  IMAD R19, R24, 0xbb, RZ ;  /* 0x000000bb18137824 */ /* 0x004fe200078e02ff */
[-C--:B----4-:R-:W-:Y:S01]  /*1b2d0*/  IADD3 R8, P5, R17, R126.reuse, RZ ;  /* 0x0000007e11087210 */ /* 0x090fe20007fbe0ff */
[----:B------:R-:W2:Y:S01]  /*1b2e0*/  LDC R24, c[0x0][0x278] ;  /* 0x00009e00ff187b82 */ /* 0x000ea20000000800 */
[-C--:B------:R-:W-:Y:S01]  /*1b2f0*/  LEA.HI.X.SX32 R13, R21, R127.reuse, 0x1, P4 ;  /* 0x0000007f150d7211 */ /* 0x080fe200020f0eff */
[----:B---3--:R-:W-:Y:S01]  /*1b300*/  IMAD R21, R25, 0xbc, RZ ;  /* 0x000000bc19157824 */ /* 0x008fe200078e02ff */
[-C--:B------:R-:W-:Y:S01]  /*1b310*/  LEA.HI.X.SX32 R15, R23, R127.reuse, 0x1, P6 ;  /* 0x0000007f170f7211 */ /* 0x080fe200030f0eff */
[----:B------:R3:W-:Y:S01]  /*1b320*/  STG.E.U8 desc[UR6][R10.64], R74 ;  /* 0x0000004a0a007986 */ /* 0x0007e2000c101106 */
[----:B------:R-:W-:Y:S01]  /*1b330*/  IMAD R23, R20, 0xbd, RZ ;  /* 0x000000bd14177824 */ /* 0x000fe200078e02ff */
[----:B------:R-:W-:Y:S01]  /*1b340*/  LEA.HI.X.SX32 R9, R17, R127, 0x1, P5 ;  /* 0x0000007f11097211 */ /* 0x000fe200028f0eff */
[----:B-----5:R-:W-:Y:S01]  /*1b350*/  IMAD R17, R16, 0xbe, RZ ;  /* 0x000000be10117824 */ /* 0x020fe200078e02ff */
[----:B------:R4:W-:Y:S01]  /*1b360*/  STG.E.U8 desc[UR6][R12.64], R99 ;  /* 0x000000630c007986 */ /* 0x0009e2000c101106 */
[----:B------:R-:W5:Y:S03]  /*1b370*/  LDC R20, c[0x0][0x278] ;  /* 0x00009e00ff147b82 */ /* 0x000f660000000800 */
[----:B------:R0:W-:Y:S01]  /*1b380*/  STG.E.U8 desc[UR6][R14.64], R79 ;  /* 0x0000004f0e007986 */ /* 0x0001e2000c101106 */
[----:B---3--:R-:W-:-:S04]  /*1b390*/  IADD3 R10, P4, R19, R126, RZ ;  /* 0x0000007e130a7210 */ /* 0x008fc80007f9e0ff */
[----:B------:R-:W3:Y:S01]  /*1b3a0*/  LDC R25, c[0x0][0x278] ;  /* 0x00009e00ff197b82 */ /* 0x000ee20000000800 */
[-C--:B----4-:R-:W-:Y:S02]  /*1b3b0*/  IADD3 R12, P6, R21, R126.reuse, RZ ;  /* 0x0000007e150c7210 */ /* 0x090fe40007fde0ff */
[-C--:B------:R-:W-:Y:S02]  /*1b3c0*/  LEA.HI.X.SX32 R11, R19, R127.reuse, 0x1, P4 ;  /* 0x0000007f130b7211 */ /* 0x080fe400020f0eff */
[-C--:B0-----:R-:W-:Y:S02]  /*1b3d0*/  IADD3 R14, P5, R23, R126.reuse, RZ ;  /* 0x0000007e170e7210 */ /* 0x081fe40007fbe0ff */
[----:B------:R-:W-:Y:S01]  /*1b3e0*/  IADD3 R16, P4, R17, R126, RZ ;  /* 0x0000007e11107210 */ /* 0x000fe20007f9e0ff */
[----:B------:R-:W-:Y:S01]  /*1b3f0*/  IMAD R19, R18, 0xc0, RZ ;  /* 0x000000c012137824 */ /* 0x000fe200078e02ff */
[-C--:B------:R-:W-:Y:S01]  /*1b400*/  LEA.HI.X.SX32 R13, R21, R127.reuse, 0x1, P6 ;  /* 0x0000007f150d7211 */ /* 0x080fe200030f0eff */
[----:B------:R-:W0:Y:S01]  /*1b410*/  LDC R18, c[0x0][0x278] ;  /* 0x00009e00ff127b82 */ /* 0x000e220000000800 */
[----:B------:R-:W-:Y:S01]  /*1b420*/  LEA.HI.X.SX32 R15, R23, R127, 0x1, P5 ;  /* 0x0000007f170f7211 */ /* 0x000fe200028f0eff */
[----:B------:R1:W-:Y:S01]  /*1b430*/  STG.E.U8 desc[UR6][R8.64], R102 ;  /* 0x0000006608007986 */ /* 0x0003e2000c101106 */
[----:B------:R-:W-:-:S02]  /*1b440*/  PRMT R109, R75, 0x7772, RZ ;  /* 0x000077724b6d7816 */ /* 0x000fc400000000ff */
[----:B------:R-:W-:Y:S01]  /*1b450*/  LEA.HI.X.SX32 R17, R17, R127, 0x1, P4 ;  /* 0x0000007f11117211 */ /* 0x000fe200020f0eff */
[----:B------:R-:W-:Y:S04]  /*1b460*/  STG.E.U8 desc[UR6][R10.64], R72 ;  /* 0x000000480a007986 */ /* 0x000fe8000c101106 */
[----:B------:R-:W-:Y:S01]  /*1b470*/  STG.E.U8 desc[UR6][R12.64], R105 ;  /* 0x000000690c007986 */ /* 0x000fe2000c101106 */
[----:B-1----:R-:W-:-:S03]  /*1b480*/  IMAD R9, R22, 0xbf, RZ ;  /* 0x000000bf16097824 */ /* 0x002fc600078e02ff */
[----:B------:R-:W-:Y:S01]  /*1b490*/  STG.E.U8 desc[UR6][R14.64], R73 ;  /* 0x000000490e007986 */ /* 0x000fe2000c101106 */
[----:B------:R-:W1:Y:S03]  /*1b4a0*/  LDC R22, c[0x0][0x278] ;  /* 0x00009e00ff167b82 */ /* 0x000e660000000800 */
[----:B------:R4:W-:Y:S01]  /*1b4b0*/  STG.E.U8 desc[UR6][R16.64], R109 ;  /* 0x0000006d10007986 */ /* 0x0009e2000c101106 */
[----:B------:R-:W-:Y:S01]  /*1b4c0*/  IADD3 R8, P6, R9, R126, RZ ;  /* 0x0000007e09087210 */ /* 0x000fe20007fde0ff */
[----:B--2---:R-:W-:-:S03]  /*1b4d0*/  IMAD R23, R24, 0xc2, RZ ;  /* 0x000000c218177824 */ /* 0x004fc600078e02ff */
[----:B----4-:R-:W2:Y:S01]  /*1b4e0*/  LDC R16, c[0x0][0x278] ;  /* 0x00009e00ff107b82 */ /* 0x010ea20000000800 */
[----:B------:R-:W-:Y:S01]  /*1b4f0*/  LEA.HI.X.SX32 R9, R9, R127, 0x1, P6 ;  /* 0x0000007f09097211 */ /* 0x000fe200030f0eff */
[----:B------:R-:W-:Y:S01]  /*1b500*/  IMAD R21, R26, 0xc1, RZ ;  /* 0x000000c11a157824 */ /* 0x000fe200078e02ff */
[----:B------:R-:W-:Y:S01]  /*1b510*/  IADD3 R14, P6, R23, R126, RZ ;  /* 0x0000007e170e7210 */ /* 0x000fe20007fde0ff */
[----:B-----5:R-:W-:Y:S01]  /*1b520*/  IMAD R17, R20, 0xc3, RZ ;  /* 0x000000c314117824 */ /* 0x020fe200078e02ff */
[----:B------:R-:W-:-:S03]  /*1b530*/  PRMT R108, R75, 0x7773, RZ ;  /* 0x000077734b6c7816 */ /* 0x000fc600000000ff */
[----:B------:R-:W4:Y:S01]  /*1b540*/  LDC R24, c[0x0][0x278] ;  /* 0x00009e00ff187b82 */ /* 0x000f220000000800 */
[----:B------:R-:W-:Y:S02]  /*1b550*/  IADD3 R10, P5, R19, R126, RZ ;  /* 0x0000007e130a7210 */ /* 0x000fe40007fbe0ff */
[----:B------:R-:W-:Y:S01]  /*1b560*/  LEA.HI.X.SX32 R15, R23, R127, 0x1, P6 ;  /* 0x0000007f170f7211 */ /* 0x000fe200030f0eff */
[----:B0-----:R-:W-:-:S04]  /*1b570*/  IMAD R23, R18, 0xc6, RZ ;  /* 0x000000c612177824 */ /* 0x001fc800078e02ff */
[----:B------:R-:W0:Y:S01]  /*1b580*/  LDC R20, c[0x0][0x278] ;  /* 0x00009e00ff147b82 */ /* 0x000e220000000800 */
[C---:B------:R-:W-:Y:S01]  /*1b590*/  PRMT R75, R68.reuse, 0x7773, RZ ;  /* 0x00007773444b7816 */ /* 0x040fe200000000ff */
[----:B------:R5:W-:Y:S01]  /*1b5a0*/  STG.E.U8 desc[UR6][R8.64], R108 ;  /* 0x0000006c08007986 */ /* 0x000be2000c101106 */
[C---:B------:R-:W-:Y:S02]  /*1b5b0*/  PRMT R111, R68.reuse, 0x7772, RZ ;  /* 0x00007772446f7816 */ /* 0x040fe400000000ff */
[C---:B------:R-:W-:Y:S02]  /*1b5c0*/  PRMT R112, R68.reuse, 0x7771, RZ ;  /* 0x0000777144707816 */ /* 0x040fe400000000ff */
[-C--:B------:R-:W-:Y:S01]  /*1b5d0*/  IADD3 R12, P4, R21, R126.reuse, RZ ;  /* 0x0000007e150c7210 */ /* 0x080fe20007f9e0ff */
[----:B------:R-:W4:Y:S01]  /*1b5e0*/  LDC R18, c[0x0][0x278] ;  /* 0x00009e00ff127b82 */ /* 0x000f220000000800 */
[----:B------:R-:W-:Y:S02]  /*1b5f0*/  PRMT R68, R68, 0x7770, RZ ;  /* 0x0000777044447816 */ /* 0x000fe400000000ff */
[----:B------:R-:W-:Y:S01]  /*1b600*/  LEA.HI.X.SX32 R11, R19, R127, 0x1, P5 ;  /* 0x0000007f130b7211 */ /* 0x000fe200028f0eff */
[----:B---3--:R-:W-:Y:S01]  /*1b610*/  IMAD R19, R25, 0xc4, RZ ;  /* 0x000000c419137824 */ /* 0x008fe200078e02ff */
[----:B-----5:R-:W-:-:S02]  /*1b620*/  IADD3 R8, P5, R17, R126, RZ ;  /* 0x0000007e11087210 */ /* 0x020fc40007fbe0ff */
[-C--:B------:R-:W-:Y:S01]  /*1b630*/  LEA.HI.X.SX32 R13, R21, R127.reuse, 0x1, P4 ;  /* 0x0000007f150d7211 */ /* 0x080fe200020f0eff */
[----:B-1----:R-:W-:Y:S01]  /*1b640*/  IMAD R21, R22, 0xc5, RZ ;  /* 0x000000c516157824 */ /* 0x002fe200078e02ff */
[----:B------:R-:W-:Y:S01]  /*1b650*/  PRMT R120, R69, 0x7770, RZ ;  /* 0x0000777045787816 */ /* 0x000fe200000000ff */
[----:B------:R1:W-:Y:S01]  /*1b660*/  STG.E.U8 desc[UR6][R10.64], R68 ;  /* 0x000000440a007986 */ /* 0x0003e2000c101106 */
[----:B------:R-:W-:Y:S01]  /*1b670*/  LEA.HI.X.SX32 R9, R17, R127, 0x1, P5 ;  /* 0x0000007f11097211 */ /* 0x000fe200028f0eff */
[----:B--2---:R-:W-:Y:S01]  /*1b680*/  IMAD R17, R16, 0xc7, RZ ;  /* 0x000000c710117824 */ /* 0x004fe200078e02ff */
[----:B------:R-:W2:Y:S01]  /*1b690*/  LDC R25, c[0x0][0x278] ;  /* 0x00009e00ff197b82 */ /* 0x000ea20000000800 */
[----:B------:R3:W-:Y:S01]  /*1b6a0*/  STG.E.U8 desc[UR6][R12.64], R112 ;  /* 0x000000700c007986 */ /* 0x0007e2000c101106 */
[----:B------:R-:W-:-:S03]  /*1b6b0*/  PRMT R114, R69, 0x7773, RZ ;  /* 0x0000777345727816 */ /* 0x000fc600000000ff */
[----:B------:R5:W-:Y:S01]  /*1b6c0*/  STG.E.U8 desc[UR6][R14.64], R120 ;  /* 0x000000780e007986 */ /* 0x000be2000c101106 */
[----:B------:R-:W-:Y:S02]  /*1b6d0*/  PRMT R115, R69, 0x7772, RZ ;  /* 0x0000777245737816 */ /* 0x000fe400000000ff */
[----:B------:R-:W2:Y:S01]  /*1b6e0*/  LDC R26, c[0x0][0x278] ;  /* 0x00009e00ff1a7b82 */ /* 0x000ea20000000800 */
[-C--:B-1----:R-:W-:Y:S02]  /*1b6f0*/  IADD3 R10, P4, R19, R126.reuse, RZ ;  /* 0x0000007e130a7210 */ /* 0x082fe40007f9e0ff */
[----:B------:R-:W-:Y:S02]  /*1b700*/  PRMT R116, R69, 0x7771, RZ ;  /* 0x0000777145747816 */ /* 0x000fe400000000ff */
[-C--:B---3--:R-:W-:Y:S02]  /*1b710*/  IADD3 R12, P6, R21, R126.reuse, RZ ;  /* 0x0000007e150c7210 */ /* 0x088fe40007fde0ff */
[----:B------:R-:W-:Y:S01]  /*1b720*/  LEA.HI.X.SX32 R11, R19, R127, 0x1, P4 ;  /* 0x0000007f130b7211 */ /* 0x000fe200020f0eff */
[----:B------:R-:W1:Y:S01]  /*1b730*/  LDC R22, c[0x0][0x278] ;  /* 0x00009e00ff167b82 */ /* 0x000e620000000800 */
[----:B-----5:R-:W-:-:S02]  /*1b740*/  IADD3 R14, P5, R23, R126, RZ ;  /* 0x0000007e170e7210 */ /* 0x020fc40007fbe0ff */
[----:B------:R-:W-:Y:S02]  /*1b750*/  IADD3 R16, P4, R17, R126, RZ ;  /* 0x0000007e11107210 */ /* 0x000fe40007f9e0ff */
[C---:B------:R-:W-:Y:S02]  /*1b760*/  PRMT R69, R70.reuse, 0x7773, RZ ;  /* 0x0000777346457816 */ /* 0x040fe400000000ff */
[C---:B------:R-:W-:Y:S02]  /*1b770*/  PRMT R118, R70.reuse, 0x7772, RZ ;  /* 0x0000777246767816 */ /* 0x040fe400000000ff */
[C---:B------:R-:W-:Y:S02]  /*1b780*/  PRMT R119, R70.reuse, 0x7771, RZ ;  /* 0x0000777146777816 */ /* 0x040fe400000000ff */
[----:B------:R-:W-:Y:S02]  /*1b790*/  PRMT R122, R70, 0x7770, RZ ;  /* 0x00007770467a7816 */ /* 0x000fe400000000ff */
[----:B------:R-:W-:-:S02]  /*1b7a0*/  PRMT R70, R71, 0x7773, RZ ;  /* 0x0000777347467816 */ /* 0x000fc400000000ff */
[C---:B------:R-:W-:Y:S02]  /*1b7b0*/  PRMT R121, R71.reuse, 0x7772, RZ ;  /* 0x0000777247797816 */ /* 0x040fe400000000ff */
[----:B------:R-:W-:Y:S02]  /*1b7c0*/  PRMT R123, R71, 0x7771, RZ ;  /* 0x00007771477b7816 */ /* 0x000fe400000000ff */
[-C--:B------:R-:W-:Y:S02]  /*1b7d0*/  LEA.HI.X.SX32 R13, R21, R127.reuse, 0x1, P6 ;  /* 0x0000007f150d7211 */ /* 0x080fe400030f0eff */
[----:B------:R-:W-:Y:S02]  /*1b7e0*/  PRMT R71, R71, 0x7770, RZ ;  /* 0x0000777047477816 */ /* 0x000fe400000000ff */
[-C--:B------:R-:W-:Y:S01]  /*1b7f0*/  LEA.HI.X.SX32 R15, R23, R127.reuse, 0x1, P5 ;  /* 0x0000007f170f7211 */ /* 0x080fe200028f0eff */
[----:B------:R4:W-:Y:S01]  /*1b800*/  STG.E.U8 desc[UR6][R8.64], R116 ;  /* 0x0000007408007986 */ /* 0x0009e2000c101106 */
[----:B------:R-:W-:Y:S01]  /*1b810*/  LEA.HI.X.SX32 R17, R17, R127, 0x1, P4 ;  /* 0x0000007f11117211 */ /* 0x000fe200020f0eff */
[----:B0-----:R-:W-:-:S02]  /*1b820*/  IMAD R19, R20, 0xc9, RZ ;  /* 0x000000c914137824 */ /* 0x001fc400078e02ff */
[----:B------:R-:W-:Y:S01]  /*1b830*/  STG.E.U8 desc[UR6][R10.64], R122 ;  /* 0x0000007a0a007986 */ /* 0x000fe2000c101106 */
[----:B------:R-:W0:Y:S03]  /*1b840*/  LDC R20, c[0x0][0x278] ;  /* 0x00009e00ff147b82 */ /* 0x000e260000000800 */
[----:B------:R-:W-:Y:S01]  /*1b850*/  STG.E.U8 desc[UR6][R12.64], R119 ;  /* 0x000000770c007986 */ /* 0x000fe2000c101106 */
[----:B----4-:R-:W-:-:S03]  /*1b860*/  IMAD R9, R24, 0xc8, RZ ;  /* 0x000000c818097824 */ /* 0x010fc600078e02ff */
[----:B------:R-:W-:Y:S01]  /*1b870*/  STG.E.U8 desc[UR6][R14.64], R71 ;  /* 0x000000470e007986 */ /* 0x000fe2000c101106 */
[----:B------:R-:W3:Y:S03]  /*1b880*/  LDC R24, c[0x0][0x278] ;  /* 0x00009e00ff187b82 */ /* 0x000ee60000000800 */
[----:B------:R4:W-:Y:S01]  /*1b890*/  STG.E.U8 desc[UR6][R16.64], R123 ;  /* 0x0000007b10007986 */ /* 0x0009e2000c101106 */
[----:B------:R-:W-:-:S04]  /*1b8a0*/  IADD3 R8, P6, R9, R126, RZ ;  /* 0x0000007e09087210 */ /* 0x000fc80007fde0ff */
[----:B----4-:R-:W4:Y:S01]  /*1b8b0*/  LDC R16, c[0x0][0x278] ;  /* 0x00009e00ff107b82 */ /* 0x010f220000000800 */
[----:B------:R-:W-:-:S07]  /*1b8c0*/  IMAD R17, R18, 0xcc, RZ ;  /* 0x000000cc12117824 */ /* 0x000fce00078e02ff */
[----:B------:R-:W5:Y:S01]  /*1b8d0*/  LDC R18, c[0x0][0x278] ;  /* 0x00009e00ff127b82 */ /* 0x000f620000000800 */
[----:B--2---:R-:W-:Y:S01]  /*1b8e0*/  IMAD R23, R25, 0xcb, RZ ;  /* 0x000000cb19177824 */ /* 0x004fe200078e02ff */
[----:B------:R-:W-:Y:S01]  /*1b8f0*/  IADD3 R10, P5, R19, R126, RZ ;  /* 0x0000007e130a7210 */ /* 0x000fe20007fbe0ff */
[----:B------:R-:W-:Y:S01]  /*1b900*/  IMAD R21, R26, 0xca, RZ ;  /* 0x000000ca1a157824 */ /* 0x000fe200078e02ff */
[----:B------:R-:W-:-:S04]  /*1b910*/  LEA.HI.X.SX32 R9, R9, R127, 0x1, P6 ;  /* 0x0000007f09097211 */ /* 0x000fc800030f0eff */
[----:B------:R-:W2:Y:S01]  /*1b920*/  LDC R25, c[0x0][0x278] ;  /* 0x00009e00ff197b82 */ /* 0x000ea20000000800 */
[-C--:B------:R-:W-:Y:S01]  /*1b930*/  IADD3 R12, P4, R21, R126.reuse, RZ ;  /* 0x0000007e150c7210 */ /* 0x080fe20007f9e0ff */
[----:B------:R0:W-:Y:S01]  /*1b940*/  STG.E.U8 desc[UR6][R8.64], R111 ;  /* 0x0000006f08007986 */ /* 0x0001e2000c101106 */
[----:B------:R-:W-:Y:S01]  /*1b950*/  LEA.HI.X.SX32 R11, R19, R127, 0x1, P5 ;  /* 0x0000007f130b7211 */ /* 0x000fe200028f0eff */
[----:B-1----:R-:W-:Y:S01]  /*1b960*/  IMAD R19, R22, 0xcd, RZ ;  /* 0x000000cd16137824 */ /* 0x002fe200078e02ff */
[----:B------:R-:W-:-:S03]  /*1b970*/  IADD3 R14, P6, R23, R126, RZ ;  /* 0x0000007e170e7210 */ /* 0x000fc60007fde0ff */
[----:B------:R-:W1:Y:S01]  /*1b980*/  LDC R22, c[0x0][0x278] ;  /* 0x00009e00ff167b82 */ /* 0x000e620000000800 */
[-C--:B------:R-:W-:Y:S01]  /*1b990*/  LEA.HI.X.SX32 R13, R21, R127.reuse, 0x1, P4 ;  /* 0x0000007f150d7211 */ /* 0x080fe200020f0eff */
[----:B------:R4:W-:Y:S01]  /*1b9a0*/  STG.E.U8 desc[UR6][R10.64], R75 ;  /* 0x0000004b0a007986 */ /* 0x0009e2000c101106 */
[-C--:B------:R-:W-:Y:S02]  /*1b9b0*/  LEA.HI.X.SX32 R15, R23, R127.reuse, 0x1, P6 ;  /* 0x0000007f170f7211 */ /* 0x080fe400030f0eff */
[CC--:B0-----:R-:W-:Y:S01]  /*1b9c0*/  IADD3 R8, P5, R17.reuse, R126.reuse, RZ ;  /* 0x0000007e11087210 */ /* 0x0c1fe20007fbe0ff */
[----:B---3--:R-:W-:Y:S02]  /*1b9d0*/  IMAD R21, R24, 0xce, RZ ;  /* 0x000000ce18157824 */ /* 0x008fe400078e02ff */
[----:B------:R-:W0:Y:S01]  /*1b9e0*/  LDC R26, c[0x0][0x278] ;  /* 0x00009e00ff1a7b82 */ /* 0x000e220000000800 */
[----:B------:R-:W-:Y:S01]  /*1b9f0*/  IMAD R23, R20, 0xcf, RZ ;  /* 0x000000cf14177824 */ /* 0x000fe200078e02ff */
[----:B------:R-:W-:Y:S01]  /*1ba00*/  LEA.HI.X.SX32 R9, R17, R127, 0x1, P5 ;  /* 0x0000007f11097211 */ /* 0x000fe200028f0eff */
[----:B----4-:R-:W-:Y:S01]  /*1ba10*/  IMAD R17, R16, 0xd0, RZ ;  /* 0x000000d010117824 */ /* 0x010fe200078e02ff */
[----:B------:R-:W-:-:S04]  /*1ba20*/  IADD3 R10, P4, R19, R126, RZ ;  /* 0x0000007e130a7210 */ /* 0x000fc80007f9e0ff */
[----:B------:R-:W3:Y:S01]  /*1ba30*/  LDC R20, c[0x0][0x278] ;  /* 0x00009e00ff147b82 */ /* 0x000ee20000000800 */
[----:B------:R4:W-:Y:S01]  /*1ba40*/  STG.E.U8 desc[UR6][R12.64], R115 ;  /* 0x000000730c007986 */ /* 0x0009e2000c101106 */
[----:B------:R-:W-:Y:S01]  /*1ba50*/  LEA.HI.X.SX32 R11, R19, R127, 0x1, P4 ;  /* 0x0000007f130b7211 */ /* 0x000fe200020f0eff */
[----:B-----5:R-:W-:Y:S02]  /*1ba60*/  IMAD R19, R18, 0xd2, RZ ;  /* 0x000000d212137824 */ /* 0x020fe400078e02ff */
[----:B------:R5:W-:Y:S01]  /*1ba70*/  STG.E.U8 desc[UR6][R14.64], R114 ;  /* 0x000000720e007986 */ /* 0x000be2000c101106 */
[-C--:B------:R-:W-:Y:S02]  /*1ba80*/  IADD3 R16, P4, R17, R126.reuse, RZ ;  /* 0x0000007e11107210 */ /* 0x080fe40007f9e0ff */
[----:B------:R-:W0:Y:S01]  /*1ba90*/  LDC R18, c[0x0][0x278] ;  /* 0x00009e00ff127b82 */ /* 0x000e220000000800 */
[----:B----4-:R-:W-:Y:S02]  /*1baa0*/  IADD3 R12, P6, R21, R126, RZ ;  /* 0x0000007e150c7210 */ /* 0x010fe40007fde0ff */
[----:B------:R-:W-:-:S05]  /*1bab0*/  PRMT R136, R64, 0x7770, RZ ;  /* 0x0000777040887816 */ /* 0x000fca00000000ff */
[----:B------:R-:W4:Y:S01]  /*1bac0*/  LDC R24, c[0x0][0x278] ;  /* 0x00009e00ff187b82 */ /* 0x000f220000000800 */
[----:B-----5:R-:W-:Y:S02]  /*1bad0*/  IADD3 R14, P5, R23, R126, RZ ;  /* 0x0000007e170e7210 */ /* 0x020fe40007fbe0ff */
[-C--:B------:R-:W-:Y:S02]  /*1bae0*/  LEA.HI.X.SX32 R13, R21, R127.reuse, 0x1, P6 ;  /* 0x0000007f150d7211 */ /* 0x080fe400030f0eff */
[-C--:B------:R-:W-:Y:S01]  /*1baf0*/  LEA.HI.X.SX32 R15, R23, R127.reuse, 0x1, P5 ;  /* 0x0000007f170f7211 */ /* 0x080fe200028f0eff */
[----:B------:R2:W-:Y:S01]  /*1bb00*/  STG.E.U8 desc[UR6][R8.64], R118 ;  /* 0x0000007608007986 */ /* 0x0005e2000c101106 */
[----:B------:R-:W-:-:S03]  /*1bb10*/  LEA.HI.X.SX32 R17, R17, R127, 0x1, P4 ;  /* 0x0000007f11117211 */ /* 0x000fc600020f0eff */
[----:B------:R-:W-:Y:S04]  /*1bb20*/  STG.E.U8 desc[UR6][R10.64], R69 ;  /* 0x000000450a007986 */ /* 0x000fe8000c101106 */
[----:B------:R-:W-:Y:S01]  /*1bb30*/  STG.E.U8 desc[UR6][R12.64], R121 ;  /* 0x000000790c007986 */ /* 0x000fe2000c101106 */
[----:B--2---:R-:W-:-:S03]  /*1bb40*/  IMAD R9, R25, 0xd1, RZ ;  /* 0x000000d119097824 */ /* 0x004fc600078e02ff */
[----:B------:R-:W-:Y:S01]  /*1bb50*/  STG.E.U8 desc[UR6][R14.64], R70 ;  /* 0x000000460e007986 */ /* 0x000fe2000c101106 */
[----:B------:R-:W2:Y:S03]  /*1bb60*/  LDC R25, c[0x0][0x278] ;  /* 0x00009e00ff197b82 */ /* 0x000ea60000000800 */
[----:B------:R5:W-:Y:S01]  /*1bb70*/  STG.E.U8 desc[UR6][R16.64], R136 ;  /* 0x0000008810007986 */ /* 0x000be2000c101106 */
[----:B------:R-:W-:Y:S01]  /*1bb80*/  IADD3 R8, P6, R9, R126, RZ ;  /* 0x0000007e09087210 */ /* 0x000fe20007fde0ff */
[----:B-1----:R-:W-:-:S03]  /*1bb90*/  IMAD R23, R22, 0xd4, RZ ;  /* 0x000000d416177824 */ /* 0x002fc600078e02ff */
[----:B------:R-:W1:Y:S08]  /*1bba0*/  LDC R22, c[0x0][0x278] ;  /* 0x00009e00ff167b82 */ /* 0x000e700000000800 */
[----:B-----5:R-:W5:Y:S01]  /*1bbb0*/  LDC R16, c[0x0][0x278] ;  /* 0x00009e00ff107b82 */ /* 0x020f620000000800 */
[----:B------:R-:W-:Y:S01]  /*1bbc0*/  LEA.HI.X.SX32 R9, R9, R127, 0x1, P6 ;  /* 0x0000007f09097211 */ /* 0x000fe200030f0eff */
[----:B---3--:R-:W-:Y:S01]  /*1bbd0*/  IMAD R17, R20, 0xd5, RZ ;  /* 0x000000d514117824 */ /* 0x008fe200078e02ff */
[----:B------:R-:W-:Y:S01]  /*1bbe0*/  IADD3 R14, P6, R23, R126, RZ ;  /* 0x0000007e170e7210 */ /* 0x000fe20007fde0ff */
[----:B0-----:R-:W-:Y:S01]  /*1bbf0*/  IMAD R21, R26, 0xd3, RZ ;  /* 0x000000d31a157824 */ /* 0x001fe200078e02ff */
[----:B------:R-:W-:-:S03]  /*1bc00*/  PRMT R124, R64, 0x7771, RZ ;  /* 0x00007771407c7816 */ /* 0x000fc600000000ff */
[----:B------:R-:W0:Y:S01]  /*1bc10*/  LDC R20, c[0x0][0x278] ;  /* 0x00009e00ff147b82 */ /* 0x000e220000000800 */
[----:B------:R-:W-:Y:S01]  /*1bc20*/  LEA.HI.X.SX32 R15, R23, R127, 0x1, P6 ;  /* 0x0000007f170f7211 */ /* 0x000fe200030f0eff */
[----:B------:R-:W-:Y:S01]  /*1bc30*/  IMAD R23, R18, 0xd8, RZ ;  /* 0x000000d812177824 */ /* 0x000fe200078e02ff */
[----:B------:R-:W-:Y:S02]  /*1bc40*/  IADD3 R10, P5, R19, R126, RZ ;  /* 0x0000007e130a7210 */ /* 0x000fe40007fbe0ff */
[C---:B------:R-:W-:Y:S02]  /*1bc50*/  PRMT R117, R64.reuse, 0x7773, RZ ;  /* 0x0000777340757816 */ /* 0x040fe400000000ff */
[----:B------:R-:W-:Y:S01]  /*1bc60*/  PRMT R125, R64, 0x7772, RZ ;  /* 0x00007772407d7816 */ /* 0x000fe200000000ff */
[----:B------:R-:W3:Y:S01]  /*1bc70*/  LDC R18, c[0x0][0x278] ;  /* 0x00009e00ff127b82 */ /* 0x000ee20000000800 */
[C---:B------:R-:W-:Y:S01]  /*1bc80*/  PRMT R134, R65.reuse, 0x7773, RZ ;  /* 0x0000777341867816 */ /* 0x040fe200000000ff */
[----:B------:R2:W-:Y:S01]  /*1bc90*/  STG.E.U8 desc[UR6][R8.64], R124 ;  /* 0x0000007c08007986 */ /* 0x0005e2000c101106 */
[----:B------:R-:W-:-:S02]  /*1bca0*/  PRMT R64, R65, 0x7772, RZ ;  /* 0x0000777241407816 */ /* 0x000fc400000000ff */
[----:B------:R-:W-:Y:S02]  /*1bcb0*/  PRMT R135, R65, 0x7771, RZ ;  /* 0x0000777141877816 */ /* 0x000fe400000000ff */
[-C--:B------:R-:W-:Y:S01]  /*1bcc0*/  IADD3 R12, P4, R21, R126.reuse, RZ ;  /* 0x0000007e150c7210 */ /* 0x080fe20007f9e0ff */
[----:B------:R-:W3:Y:S01]  /*1bcd0*/  LDC R26, c[0x0][0x278] ;  /* 0x00009e00ff1a7b82 */ /* 0x000ee20000000800 */
[----:B------:R-:W-:Y:S02]  /*1bce0*/  PRMT R65, R65, 0x7770, RZ ;  /* 0x0000777041417816 */ /* 0x000fe400000000ff */
[-C--:B------:R-:W-:Y:S01]  /*1bcf0*/  LEA.HI.X.SX32 R11, R19, R127.reuse, 0x1, P5 ;  /* 0x0000007f130b7211 */ /* 0x080fe200028f0eff */
[----:B----4-:R-:W-:Y:S01]  /*1bd00*/  IMAD R19, R24, 0xd6, RZ ;  /* 0x000000d618137824 */ /* 0x010fe200078e02ff */
[-C--:B--2---:R-:W-:Y:S02]  /*1bd10*/  IADD3 R8, P5, R17, R126.reuse, RZ ;  /* 0x0000007e11087210 */ /* 0x084fe40007fbe0ff */
[-C--:B------:R-:W-:Y:S01]  /*1bd20*/  LEA.HI.X.SX32 R13, R21, R127.reuse, 0x1, P4 ;  /* 0x0000007f150d7211 */ /* 0x080fe200020f0eff */
[----:B------:R-:W-:Y:S01]  /*1bd30*/  IMAD R21, R25, 0xd7, RZ ;  /* 0x000000d719157824 */ /* 0x000fe200078e02ff */
[----:B------:R2:W-:Y:S01]  /*1bd40*/  STG.E.U8 desc[UR6][R10.64], R65 ;  /* 0x000000410a007986 */ /* 0x0005e2000c101106 */
[----:B------:R-:W4:Y:S01]  /*1bd50*/  LDC R24, c[0x0][0x278] ;  /* 0x00009e00ff187b82 */ /* 0x000f220000000800 */
[----:B------:R-:W-:Y:S01]  /*1bd60*/  LEA.HI.X.SX32 R9, R17, R127, 0x1, P5 ;  /* 0x0000007f11097211 */ /* 0x000fe200028f0eff */
[----:B-----5:R-:W-:Y:S01]  /*1bd70*/  IMAD R17, R16, 0xd9, RZ ;  /* 0x000000d910117824 */ /* 0x020fe200078e02ff */
[----:B------:R5:W-:Y:S04]  /*1bd80*/  STG.E.U8 desc[UR6][R12.64], R135 ;  /* 0x000000870c007986 */ /* 0x000be8000c101106 */
[----:B------:R1:W-:Y:S01]  /*1bd90*/  STG.E.U8 desc[UR6][R14.64], R143 ;  /* 0x0000008f0e007986 */ /* 0x0003e2000c101106 */
[----:B------:R-:W4:Y:S01]  /*1bda0*/  LDC R25, c[0x0][0x278] ;  /* 0x00009e00ff197b82 */ /* 0x000f220000000800 */
[----:B--2---:R-:W-:-:S02]  /*1bdb0*/  IADD3 R10, P4, R19, R126, RZ ;  /* 0x0000007e130a7210 */ /* 0x004fc40007f9e0ff */
[----:B------:R2:W-:Y:S01]  /*1bdc0*/  STG.E.U8 desc[UR6][R8.64], R139 ;  /* 0x0000008b08007986 */ /* 0x0005e2000c101106 */
[-C--:B-----5:R-:W-:Y:S02]  /*1bdd0*/  IADD3 R12, P6, R21, R126.reuse, RZ ;  /* 0x0000007e150c7210 */ /* 0x0a0fe40007fde0ff */
[-C--:B------:R-:W-:Y:S02]  /*1bde0*/  LEA.HI.X.SX32 R11, R19, R127.reuse, 0x1, P4 ;  /* 0x0000007f130b7211 */ /* 0x080fe400020f0eff */
[-C--:B-1----:R-:W-:Y:S02]  /*1bdf0*/  IADD3 R14, P5, R23, R126.reuse, RZ ;  /* 0x0000007e170e7210 */ /* 0x082fe40007fbe0ff */
[-C--:B------:R-:W-:Y:S01]  /*1be00*/  IADD3 R16, P4, R17, R126.reuse, RZ ;  /* 0x0000007e11107210 */ /* 0x080fe20007f9e0ff */
[----:B--2---:R-:W-:Y:S01]  /*1be10*/  IMAD R9, R22, 0xda, RZ ;  /* 0x000000da16097824 */ /* 0x004fe200078e02ff */
[-C--:B------:R-:W-:Y:S01]  /*1be20*/  LEA.HI.X.SX32 R13, R21, R127.reuse, 0x1, P6 ;  /* 0x0000007f150d7211 */ /* 0x080fe200030f0eff */
[----:B------:R-:W1:Y:S01]  /*1be30*/  LDC R22, c[0x0][0x278] ;  /* 0x00009e00ff167b82 */ /* 0x000e620000000800 */
[-C--:B------:R-:W-:Y:S01]  /*1be40*/  LEA.HI.X.SX32 R15, R23, R127.reuse, 0x1, P5 ;  /* 0x0000007f170f7211 */ /* 0x080fe200028f0eff */
[----:B0-----:R-:W-:Y:S01]  /*1be50*/  IMAD R19, R20, 0xdb, RZ ;  /* 0x000000db14137824 */ /* 0x001fe200078e02ff */
[----:B------:R-:W-:Y:S01]  /*1be60*/  LEA.HI.X.SX32 R17, R17, R127, 0x1, P4 ;  /* 0x0000007f11117211 */ /* 0x000fe200020f0eff */
[----:B------:R0:W-:Y:S04]  /*1be70*/  STG.E.U8 desc[UR6][R10.64], R144 ;  /* 0x000000900a007986 */ /* 0x0001e8000c101106 */
[----:B------:R-:W2:Y:S01]  /*1be80*/  LDC R20, c[0x0][0x278] ;  /* 0x00009e00ff147b82 */ /* 0x000ea20000000800 */
[----:B------:R-:W-:Y:S04]  /*1be90*/  STG.E.U8 desc[UR6][R12.64], R142 ;  /* 0x0000008e0c007986 */ /* 0x000fe8000c101106 */
[----:B------:R-:W-:Y:S04]  /*1bea0*/  STG.E.U8 desc[UR6][R14.64], R125 ;  /* 0x0000007d0e007986 */ /* 0x000fe8000c101106 */
[----:B------:R5:W-:Y:S01]  /*1beb0*/  STG.E.U8 desc[UR6][R16.64], R117 ;  /* 0x0000007510007986 */ /* 0x000be2000c101106 */
[----:B---3--:R-:W-:Y:S01]  /*1bec0*/  IMAD R21, R26, 0xdc, RZ ;  /* 0x000000dc1a157824 */ /* 0x008fe200078e02ff */
[-C--:B------:R-:W-:Y:S01]  /*1bed0*/  IADD3 R8, P6, R9, R126.reuse, RZ ;  /* 0x0000007e09087210 */ /* 0x080fe20007fde0ff */
[----:B----4-:R-:W-:Y:S01]  /*1bee0*/  IMAD R23, R24, 0xdd, RZ ;  /* 0x000000dd18177824 */ /* 0x010fe200078e02ff */
[----:B0-----:R-:W-:Y:S01]  /*1bef0*/  IADD3 R10, P5, R19, R126, RZ ;  /* 0x0000007e130a7210 */ /* 0x001fe20007fbe0ff */
[----:B------:R-:W0:Y:S01]  /*1bf00*/  LDC R24, c[0x0][0x278] ;  /* 0x00009e00ff187b82 */ /* 0x000e220000000800 */
[----:B-----5:R-:W-:-:S07]  /*1bf10*/  IMAD R17, R18, 0xde, RZ ;  /* 0x000000de12117824 */ /* 0x020fce00078e02ff */
[----:B------:R-:W3:Y:S08]  /*1bf20*/  LDC R16, c[0x0][0x278] ;  /* 0x00009e00ff107b82 */ /* 0x000ef00000000800 */
[----:B------:R-:W4:Y:S01]  /*1bf30*/  LDC R18, c[0x0][0x278] ;  /* 0x00009e00ff127b82 */ /* 0x000f220000000800 */
[----:B------:R-:W-:Y:S02]  /*1bf40*/  IADD3 R12, P4, R21, R126, RZ ;  /* 0x0000007e150c7210 */ /* 0x000fe40007f9e0ff */
[----:B------:R-:W-:-:S02]  /*1bf50*/  LEA.HI.X.SX32 R9, R9, R127, 0x1, P6 ;  /* 0x0000007f09097211 */ /* 0x000fc400030f0eff */
[-C--:B------:R-:W-:Y:S01]  /*1bf60*/  LEA.HI.X.SX32 R11, R19, R127.reuse, 0x1, P5 ;  /* 0x0000007f130b7211 */ /* 0x080fe200028f0eff */
[----:B------:R-:W-:Y:S01]  /*1bf70*/  IMAD R19, R25, 0xdf, RZ ;  /* 0x000000df19137824 */ /* 0x000fe200078e02ff */
[-C--:B------:R-:W-:Y:S01]  /*1bf80*/  LEA.HI.X.SX32 R13, R21, R127.reuse, 0x1, P4 ;  /* 0x0000007f150d7211 */ /* 0x080fe200020f0eff */
[----:B-1----:R-:W-:Y:S01]  /*1bf90*/  IMAD R21, R22, 0xe0, RZ ;  /* 0x000000e016157824 */ /* 0x002fe200078e02ff */
[C---:B------:R-:W-:Y:S01]  /*1bfa0*/  IADD3 R14, P6, R23.reuse, R126, RZ ;  /* 0x0000007e170e7210 */ /* 0x040fe20007fde0ff */
[----:B------:R1:W-:Y:S01]  /*1bfb0*/  STG.E.U8 desc[UR6][R8.64], R64 ;  /* 0x0000004008007986 */ /* 0x0003e2000c101106 */
[----:B------:R-:W5:Y:S02]  /*1bfc0*/  LDC R26, c[0x0][0x278] ;  /* 0x00009e00ff1a7b82 */ /* 0x000f640000000800 */
[----:B------:R-:W-:Y:S01]  /*1bfd0*/  LEA.HI.X.SX32 R15, R23, R127, 0x1, P6 ;  /* 0x0000007f170f7211 */ /* 0x000fe200030f0eff */
[----:B------:R0:W-:Y:S01]  /*1bfe0*/  STG.E.U8 desc[UR6][R10.64], R134 ;  /* 0x000000860a007986 */ /* 0x0001e2000c101106 */
[----:B--2---:R-:W-:-:S03]  /*1bff0*/  IMAD R23, R20, 0xe1, RZ ;  /* 0x000000e114177824 */ /* 0x004fc600078e02ff */
[----:B------:R2:W-:Y:S01]  /*1c000*/  STG.E.U8 desc[UR6][R12.64], R138 ;  /* 0x0000008a0c007986 */ /* 0x0005e2000c101106 */
[----:B------:R-:W5:Y:S01]  /*1c010*/  LDC R25, c[0x0][0x278] ;  /* 0x00009e00ff197b82 */ /* 0x000f620000000800 */
[-C--:B-1----:R-:W-:Y:S02]  /*1c020*/  IADD3 R8, P5, R17, R126.reuse, RZ ;  /* 0x0000007e11087210 */ /* 0x082fe40007fbe0ff */
[----:B0-----:R-:W-:-:S05]  /*1c030*/  IADD3 R10, P4, R19, R126, RZ ;  /* 0x0000007e130a7210 */ /* 0x001fca0007f9e0ff */
[----:B------:R-:W0:Y:S01]  /*1c040*/  LDC R20, c[0x0][0x278] ;  /* 0x00009e00ff147b82 */ /* 0x000e220000000800 */
[----:B--2---:R-:W-:Y:S02]  /*1c050*/  IADD3 R12, P6, R21, R126, RZ ;  /* 0x0000007e150c7210 */ /* 0x004fe40007fde0ff */
[-C--:B------:R-:W-:Y:S02]  /*1c060*/  LEA.HI.X.SX32 R9, R17, R127.reuse, 0x1, P5 ;  /* 0x0000007f11097211 */ /* 0x080fe400028f0eff */
[----:B------:R-:W-:-:S03]  /*1c070*/  LEA.HI.X.SX32 R11, R19, R127, 0x1, P4 ;  /* 0x0000007f130b7211 */ /* 0x000fc600020f0eff */
[----:B------:R-:W1:Y:S01]  /*1c080*/  LDC R22, c[0x0][0x278] ;  /* 0x00009e00ff167b82 */ /* 0x000e620000000800 */
[----:B------:R-:W-:Y:S01]  /*1c090*/  LEA.HI.X.SX32 R13, R21, R127, 0x1, P6 ;  /* 0x0000007f150d7211 */ /* 0x000fe200030f0eff */
[----:B----4-:R-:W-:Y:S01]  /*1c0a0*/  IMAD R21, R18, 0xe4, RZ ;  /* 0x000000e412157824 */ /* 0x010fe200078e02ff */
[----:B------:R2:W-:Y:S01]  /*1c0b0*/  STG.E.U8 desc[UR6][R14.64], R137 ;  /* 0x000000890e007986 */ /* 0x0005e2000c101106 */
[----:B---3--:R-:W-:-:S03]  /*1c0c0*/  IMAD R17, R16, 0xe2, RZ ;  /* 0x000000e210117824 */ /* 0x008fc600078e02ff */
[----:B------:R-:W-:Y:S01]  /*1c0d0*/  STG.E.U8 desc[UR6][R8.64], R141 ;  /* 0x0000008d08007986 */ /* 0x000fe2000c101106 */
[----:B------:R-:W3:Y:S03]  /*1c0e0*/  LDC R18, c[0x0][0x278] ;  /* 0x00009e00ff127b82 */ /* 0x000ee60000000800 */
[----:B------:R4:W-:Y:S01]  /*1c0f0*/  STG.E.U8 desc[UR6][R10.64], R140 ;  /* 0x0000008c0a007986 */ /* 0x0009e2000c101106 */
[----:B------:R-:W-:Y:S01]  /*1c100*/  IMAD R19, R24, 0xe3, RZ ;  /* 0x000000e318137824 */ /* 0x000fe200078e02ff */
[-C--:B------:R-:W-:Y:S02]  /*1c110*/  IADD3 R16, P4, R17, R126.reuse, RZ ;  /* 0x0000007e11107210 */ /* 0x080fe40007f9e0ff */
[-C--:B--2---:R-:W-:Y:S01]  /*1c120*/  IADD3 R14, P5, R23, R126.reuse, RZ ;  /* 0x0000007e170e7210 */ /* 0x084fe20007fbe0ff */
[----:B------:R-:W2:Y:S01]  /*1c130*/  LDC R24, c[0x0][0x278] ;  /* 0x00009e00ff187b82 */ /* 0x000ea20000000800 */
[----:B----4-:R-:W-:-:S04]  /*1c140*/  IADD3 R10, P6, R21, R126, RZ ;  /* 0x0000007e150a7210 */ /* 0x010fc80007fde0ff */
[----:B------:R-:W-:-:S03]  /*1c150*/  LEA.HI.X.SX32 R11, R21, R127, 0x1, P6 ;  /* 0x0000007f150b7211 */ /* 0x000fc600030f0eff */
[----:B------:R-:W4:Y:S01]  /*1c160*/  LDC R21, c[0x0][0x278] ;  /* 0x00009e00ff157b82 */ /* 0x000f220000000800 */
[-C--:B------:R-:W-:Y:S02]  /*1c170*/  LEA.HI.X.SX32 R15, R23, R127.reuse, 0x1, P5 ;  /* 0x0000007f170f7211 */ /* 0x080fe400028f0eff */
[-C--:B------:R-:W-:Y:S01]  /*1c180*/  LEA.HI.X.SX32 R17, R17, R127.reuse, 0x1, P4 ;  /* 0x0000007f11117211 */ /* 0x080fe200020f0eff */
[----:B------:R0:W-:Y:S01]  /*1c190*/  STG.E.U8 desc[UR6][R12.64], R146 ;  /* 0x000000920c007986 */ /* 0x0001e2000c101106 */
[----:B-----5:R-:W-:Y:S01]  /*1c1a0*/  IMAD R23, R26, 0xe5, RZ ;  /* 0x000000e51a177824 */ /* 0x020fe200078e02ff */
[----:B------:R-:W-:Y:S01]  /*1c1b0*/  IADD3 R8, P5, R19, R126, RZ ;  /* 0x0000007e13087210 */ /* 0x000fe20007fbe0ff */
[----:B------:R-:W-:Y:S01]  /*1c1c0*/  IMAD R25, R25, 0xe6, RZ ;  /* 0x000000e619197824 */ /* 0x000fe200078e02ff */
[----:B------:R5:W-:Y:S04]  /*1c1d0*/  STG.E.U8 desc[UR6][R14.64], R145 ;  /* 0x000000910e007986 */ /* 0x000be8000c101106 */
[----:B------:R1:W-:Y:S01]  /*1c1e0*/  STG.E.U8 desc[UR6][R16.64], R150 ;  /* 0x0000009610007986 */ /* 0x0003e2000c101106 */
[----:B------:R-:W-:-:S02]  /*1c1f0*/  LEA.HI.X.SX32 R9, R19, R127, 0x1, P5 ;  /* 0x0000007f13097211 */ /* 0x000fc400028f0eff */
[-C--:B0-----:R-:W-:Y:S02]  /*1c200*/  IADD3 R12, P4, R23, R126.reuse, RZ ;  /* 0x0000007e170c7210 */ /* 0x081fe40007f9e0ff */
[-C--:B-----5:R-:W-:Y:S01]  /*1c210*/  IADD3 R14, P5, R25, R126.reuse, RZ ;  /* 0x0000007e190e7210 */ /* 0x0a0fe20007fbe0ff */
[----:B-1----:R-:W-:Y:S02]  /*1c220*/  IMAD R17, R20, 0xe7, RZ ;  /* 0x000000e714117824 */ /* 0x002fe400078e02ff */
[----:B------:R-:W0:Y:S01]  /*1c230*/  LDC R20, c[0x0][0x278] ;  /* 0x00009e00ff147b82 */ /* 0x000e220000000800 */
[-C--:B------:R-:W-:Y:S01]  /*1c240*/  LEA.HI.X.SX32 R13, R23, R127.reuse, 0x1, P4 ;  /* 0x0000007f170d7211 */ /* 0x080fe200020f0eff */
[----:B------:R-:W-:Y:S01]  /*1c250*/  STG.E.U8 desc[UR6][R8.64], R149 ;  /* 0x0000009508007986 */ /* 0x000fe2000c101106 */
[-C--:B------:R-:W-:Y:S01]  /*1c260*/  LEA.HI.X.SX32 R15, R25, R127.reuse, 0x1, P5 ;  /* 0x0000007f190f7211 */ /* 0x080fe200028f0eff */
[----:B------:R-:W-:Y:S01]  /*1c270*/  IMAD R19, R22, 0xe8, RZ ;  /* 0x000000e816137824 */ /* 0x000fe200078e02ff */
[CC--:B------:R-:W-:Y:S01]  /*1c280*/  IADD3 R16, P4, R17.reuse, R126.reuse, RZ ;  /* 0x0000007e11107210 */ /* 0x0c0fe20007f9e0ff */
[----:B------:R3:W-:Y:S02]  /*1c290*/  STG.E.U8 desc[UR6][R10.64], R154 ;  /* 0x0000009a0a007986 */ /* 0x0007e4000c101106 */
[----:B------:R-:W1:Y:S01]  /*1c2a0*/  LDC R22, c[0x0][0x278] ;  /* 0x00009e00ff167b82 */ /* 0x000e620000000800 */
[----:B------:R-:W-:Y:S01]  /*1c2b0*/  LEA.HI.X.SX32 R17, R17, R127, 0x1, P4 ;  /* 0x0000007f11117211 */ /* 0x000fe200020f0eff */
[----:B------:R2:W-:Y:S06]  /*1c2c0*/  STG.E.U8 desc[UR6][R12.64], R153 ;  /* 0x000000990c007986 */ /* 0x0005ec000c101106 */
[----:B------:R-:W5:Y:S01]  /*1c2d0*/  LDC R23, c[0x0][0x278] ;  /* 0x00009e00ff177b82 */ /* 0x000f620000000800 */
[----:B---3--:R-:W-:Y:S01]  /*1c2e0*/  IMAD R11, R18, 0xe9, RZ ;  /* 0x000000e9120b7824 */ /* 0x008fe200078e02ff */
[----:B------:R4:W-:Y:S01]  /*1c2f0*/  STG.E.U8 desc[UR6][R14.64], R158 ;  /* 0x0000009e0e007986 */ /* 0x0009e2000c101106 */
[----:B------:R-:W-:Y:S01]  /*1c300*/  IADD3 R8, P5, R19, R126, RZ ;  /* 0x0000007e13087210 */ /* 0x000fe20007fbe0ff */
[----:B--2---:R-:W-:-:S04]  /*1c310*/  IMAD R13, R24, 0xea, RZ ;  /* 0x000000ea180d7824 */ /* 0x004fc800078e02ff */
[----:B------:R-:W2:Y:S01]  /*1c320*/  LDC R18, c[0x0][0x278] ;  /* 0x00009e00ff127b82 */ /* 0x000ea20000000800 */
[-C--:B------:R-:W-:Y:S01]  /*1c330*/  IADD3 R10, P4, R11, R126.reuse, RZ ;  /* 0x0000007e0b0a7210 */ /* 0x080fe20007f9e0ff */
[----:B------:R-:W3:Y:S01]  /*1c340*/  LDS.128 R24, [R7] ;  /* 0x0000000007187984 */ /* 0x000ee20000000c00 */
[-C--:B------:R-:W-:Y:S01]  /*1c350*/  LEA.HI.X.SX32 R9, R19, R127.reuse, 0x1, P5 ;  /* 0x0000007f13097211 */ /* 0x080fe200028f0eff */
[----:B----4-:R-:W-:Y:S01]  /*1c360*/  IMAD R15, R21, 0xeb, RZ ;  /* 0x000000eb150f7824 */ /* 0x010fe200078e02ff */
[-C--:B------:R-:W-:Y:S02]  /*1c370*/  IADD3 R12, P5, R13, R126.reuse, RZ ;  /* 0x0000007e0d0c7210 */ /* 0x080fe40007fbe0ff */
[-C--:B------:R-:W-:Y:S02]  /*1c380*/  LEA.HI.X.SX32 R11, R11, R127.reuse, 0x1, P4 ;  /* 0x0000007f0b0b7211 */ /* 0x080fe400020f0eff */
[----:B------:R-:W-:Y:S02]  /*1c390*/  IADD3 R14, P4, R15, R126, RZ ;  /* 0x0000007e0f0e7210 */ /* 0x000fe40007f9e0ff */
[-C--:B------:R-:W-:Y:S01]  /*1c3a0*/  LEA.HI.X.SX32 R13, R13, R127.reuse, 0x1, P5 ;  /* 0x0000007f0d0d7211 */ /* 0x080fe200028f0eff */
[----:B------:R4:W-:Y:S01]  /*1c3b0*/  STG.E.U8 desc[UR6][R16.64], R157 ;  /* 0x0000009d10007986 */ /* 0x0009e2000c101106 */
[----:B------:R-:W-:Y:S01]  /*1c3c0*/  LEA.HI.X.SX32 R15, R15, R127, 0x1, P4 ;  /* 0x0000007f0f0f7211 */ /* 0x000fe200020f0eff */
[----:B0-----:R-:W-:-:S02]  /*1c3d0*/  IMAD R19, R20, 0xec, RZ ;  /* 0x000000ec14137824 */ /* 0x001fc400078e02ff */
[----:B------:R-:W-:Y:S01]  /*1c3e0*/  STG.E.U8 desc[UR6][R8.64], R133 ;  /* 0x0000008508007986 */ /* 0x000fe2000c101106 */
[----:B------:R-:W0:Y:S03]  /*1c3f0*/  LDC R20, c[0x0][0x278] ;  /* 0x00009e00ff147b82 */ /* 0x000e260000000800 */
[----:B------:R-:W-:Y:S04]  /*1c400*/  STG.E.U8 desc[UR6][R10.64], R132 ;  /* 0x000000840a007986 */ /* 0x000fe8000c101106 */
[----:B------:R-:W-:Y:S01]  /*1c410*/  STG.E.U8 desc[UR6][R12.64], R148 ;  /* 0x000000940c007986 */ /* 0x000fe2000c101106 */
[----:B----4-:R-:W-:-:S03]  /*1c420*/  IADD3 R16, P5, R19, R126, RZ ;  /* 0x0000007e13107210 */ /* 0x010fc60007fbe0ff */
[----:B------:R4:W-:Y:S01]  /*1c430*/  STG.E.U8 desc[UR6][R14.64], R147 ;  /* 0x000000930e007986 */ /* 0x0009e2000c101106 */
[----:B-1----:R-:W-:Y:S01]  /*1c440*/  IMAD R21, R22, 0xed, RZ ;  /* 0x000000ed16157824 */ /* 0x002fe200078e02ff */
[----:B------:R-:W-:Y:S01]  /*1c450*/  LEA.HI.X.SX32 R17, R19, R127, 0x1, P5 ;  /* 0x0000007f13117211 */ /* 0x000fe200028f0eff */
[----:B-----5:R-:W-:Y:S01]  /*1c460*/  IMAD R7, R23, 0xee, RZ ;  /* 0x000000ee17077824 */ /* 0x020fe200078e02ff */
[----:B------:R-:W1:Y:S01]  /*1c470*/  LDC R22, c[0x0][0x278] ;  /* 0x00009e00ff167b82 */ /* 0x000e620000000800 */
[----:B--2---:R-:W-:-:S07]  /*1c480*/  IMAD R23, R18, 0xef, RZ ;  /* 0x000000ef12177824 */ /* 0x004fce00078e02ff */
[----:B----4-:R-:W2:Y:S01]  /*1c490*/  LDC R15, c[0x0][0x278] ;  /* 0x00009e00ff0f7b82 */ /* 0x010ea20000000800 */
[-C--:B------:R-:W-:Y:S01]  /*1c4a0*/  IADD3 R8, P4, R21, R126.reuse, RZ ;  /* 0x0000007e15087210 */ /* 0x080fe20007f9e0ff */
[----:B------:R4:W-:Y:S01]  /*1c4b0*/  STG.E.U8 desc[UR6][R16.64], R152 ;  /* 0x0000009810007986 */ /* 0x0009e2000c101106 */
[----:B------:R-:W-:-:S05]  /*1c4c0*/  IADD3 R10, P5, R7, R126, RZ ;  /* 0x0000007e070a7210 */ /* 0x000fca0007fbe0ff */
[----:B------:R-:W5:Y:S01]  /*1c4d0*/  LDC R14, c[0x0][0x278] ;  /* 0x00009e00ff0e7b82 */ /* 0x000f620000000800 */
[----:B------:R-:W-:Y:S02]  /*1c4e0*/  IADD3 R18, P6, R23, R126, RZ ;  /* 0x0000007e17127210 */ /* 0x000fe40007fde0ff */
[-C--:B------:R-:W-:Y:S02]  /*1c4f0*/  LEA.HI.X.SX32 R9, R21, R127.reuse, 0x1, P4 ;  /* 0x0000007f15097211 */ /* 0x080fe400020f0eff */
[----:B------:R-:W-:-:S03]  /*1c500*/  LEA.HI.X.SX32 R11, R7, R127, 0x1, P5 ;  /* 0x0000007f070b7211 */ /* 0x000fc600028f0eff */
[----:B----4-:R-:W4:Y:S01]  /*1c510*/  LDC R17, c[0x0][0x278] ;  /* 0x00009e00ff117b82 */ /* 0x010f220000000800 */
[----:B------:R-:W-:Y:S01]  /*1c520*/  LEA.HI.X.SX32 R19, R23, R127, 0x1, P6 ;  /* 0x0000007f17137211 */ /* 0x000fe200030f0eff */
[----:B------:R-:W-:Y:S01]  /*1c530*/  STG.E.U8 desc[UR6][R8.64], R151 ;  /* 0x0000009708007986 */ /* 0x000fe2000c101106 */
[----:B------:R-:W-:-:S05]  /*1c540*/  IMAD R7, R28, 0xf0, RZ ;  /* 0x000000f01c077824 */ /* 0x000fca00078e02ff */
[----:B------:R-:W1:Y:S01]  /*1c550*/  LDC R16, c[0x0][0x278] ;  /* 0x00009e00ff107b82 */ /* 0x000e620000000800 */
[----:B------:R2:W-:Y:S04]  /*1c560*/  STG.E.U8 desc[UR6][R10.64], R156 ;  /* 0x0000009c0a007986 */ /* 0x0005e8000c101106 */
[----:B------:R0:W-:Y:S01]  /*1c570*/  STG.E.U8 desc[UR6][R18.64], R155 ;  /* 0x0000009b12007986 */ /* 0x0001e2000c101106 */
[----:B------:R-:W-:Y:S02]  /*1c580*/  IADD3 R12, P4, R7, R126, RZ ;  /* 0x0000007e070c7210 */ /* 0x000fe40007f9e0ff */
[----:B---3--:R-:W-:Y:S01]  /*1c590*/  PRMT R51, R24, 0x7770, RZ ;  /* 0x0000777018337816 */ /* 0x008fe200000000ff */
[----:B------:R-:W3:Y:S01]  /*1c5a0*/  LDC R28, c[0x0][0x278] ;  /* 0x00009e00ff1c7b82 */ /* 0x000ee20000000800 */
[----:B--2---:R-:W-:-:S07]  /*1c5b0*/  IMAD R11, R15, 0xf2, RZ ;  /* 0x000000f20f0b7824 */ /* 0x004fce00078e02ff */
[----:B0-----:R-:W0:Y:S01]  /*1c5c0*/  LDC R18, c[0x0][0x278] ;  /* 0x00009e00ff127b82 */ /* 0x001e220000000800 */
[----:B------:R-:W-:Y:S01]  /*1c5d0*/  IMAD R15, R20, 0xf3, RZ ;  /* 0x000000f3140f7824 */ /* 0x000fe200078e02ff */
[----:B------:R-:W-:Y:S01]  /*1c5e0*/  LEA.HI.X.SX32 R13, R7, R127, 0x1, P4 ;  /* 0x0000007f070d7211 */ /* 0x000fe200020f0eff */
[----:B-----5:R-:W-:-:S05]  /*1c5f0*/  IMAD R7, R14, 0xf1, RZ ;  /* 0x000000f10e077824 */ /* 0x020fca00078e02ff */
[----:B------:R-:W2:Y:S01]  /*1c600*/  LDC R20, c[0x0][0x278] ;  /* 0x00009e00ff147b82 */ /* 0x000ea20000000800 */
[----:B------:R-:W-:Y:S01]  /*1c610*/  IADD3 R8, P5, R7, R126, RZ ;  /* 0x0000007e07087210 */ /* 0x000fe20007fbe0ff */
[----:B----4-:R-:W-:-:S06]  /*1c620*/  IMAD R17, R17, 0xf4, RZ ;  /* 0x000000f411117824 */ /* 0x010fcc00078e02ff */
[----:B------:R-:W4:Y:S01]  /*1c630*/  LDC R19, c[0x0][0x278] ;  /* 0x00009e00ff137b82 */ /* 0x000f220000000800 */
[C---:B------:R-:W-:Y:S01]  /*1c640*/  PRMT R39, R24.reuse, 0x7773, RZ ;  /* 0x0000777318277816 */ /* 0x040fe200000000ff */
[----:B------:R5:W-:Y:S01]  /*1c650*/  STG.E.U8 desc[UR6][R12.64], R51 ;  /* 0x000000330c007986 */ /* 0x000be2000c101106 */
[C---:B------:R-:W-:Y:S02]  /*1c660*/  PRMT R41, R24.reuse, 0x7772, RZ ;  /* 0x0000777218297816 */ /* 0x040fe400000000ff */
[----:B------:R-:W-:Y:S02]  /*1c670*/  PRMT R49, R24, 0x7771, RZ ;  /* 0x0000777118317816 */ /* 0x000fe400000000ff */
[----:B------:R-:W-:Y:S01]  /*1c680*/  LEA.HI.X.SX32 R9, R7, R127, 0x1, P5 ;  /* 0x0000007f07097211 */ /* 0x000fe200028f0eff */
[----:B------:R-:W3:Y:S01]  /*1c690*/  LDC R24, c[0x0][0x278] ;  /* 0x00009e00ff187b82 */ /* 0x000ee20000000800 */
[-C--:B------:R-:W-:Y:S01]  /*1c6a0*/  IADD3 R10, P4, R11, R126.reuse, RZ ;  /* 0x0000007e0b0a7210 */ /* 0x080fe20007f9e0ff */
[----:B-1----:R-:W-:Y:S01]  /*1c6b0*/  IMAD R7, R16, 0xf5, RZ ;  /* 0x000000f510077824 */ /* 0x002fe200078e02ff */
[----:B------:R-:W-:-:S02]  /*1c6c0*/  IADD3 R14, P6, R17, R126, RZ ;  /* 0x0000007e110e7210 */ /* 0x000fc40007fde0ff */
[C---:B-----5:R-:W-:Y:S01]  /*1c6d0*/  IADD3 R12, P5, R15.reuse, R126, RZ ;  /* 0x0000007e0f0c7210 */ /* 0x060fe20007fbe0ff */
[----:B------:R1:W-:Y:S01]  /*1c6e0*/  STG.E.U8 desc[UR6][R8.64], R49 ;  /* 0x0000003108007986 */ /* 0x0003e2000c101106 */
[C---:B------:R-:W-:Y:S02]  /*1c6f0*/  PRMT R31, R26.reuse, 0x7773, RZ ;  /* 0x000077731a1f7816 */ /* 0x040fe400000000ff */
[C---:B------:R-:W-:Y:S02]  /*1c700*/  PRMT R33, R26.reuse, 0x7772, RZ ;  /* 0x000077721a217816 */ /* 0x040fe400000000ff */
[C---:B------:R-:W-:Y:S02]  /*1c710*/  PRMT R21, R26.reuse, 0x7771, RZ ;  /* 0x000077711a157816 */ /* 0x040fe400000000ff */
[----:B------:R-:W-:Y:S02]  /*1c720*/  PRMT R43, R26, 0x7770, RZ ;  /* 0x000077701a2b7816 */ /* 0x000fe400000000ff */
[-C--:B------:R-:W-:Y:S01]  /*1c730*/  LEA.HI.X.SX32 R13, R15, R127.reuse, 0x1, P5 ;  /* 0x0000007f0f0d7211 */ /* 0x080fe200028f0eff */
[----:B------:R-:W5:Y:S01]  /*1c740*/  LDC R26, c[0x0][0x278] ;  /* 0x00009e00ff1a7b82 */ /* 0x000f620000000800 */
[----:B------:R-:W-:-:S02]  /*1c750*/  LEA.HI.X.SX32 R11, R11, R127, 0x1, P4 ;  /* 0x0000007f0b0b7211 */ /* 0x000fc400020f0eff */
[-C--:B------:R-:W-:Y:S01]  /*1c760*/  LEA.HI.X.SX32 R15, R17, R127.reuse, 0x1, P6 ;  /* 0x0000007f110f7211 */ /* 0x080fe200030f0eff */
[----:B0-----:R-:W-:Y:S01]  /*1c770*/  IMAD R17, R18, 0xf6, RZ ;  /* 0x000000f612117824 */ /* 0x001fe200078e02ff */
[----:B-1----:R-:W-:Y:S02]  /*1c780*/  IADD3 R8, P4, R7, R126, RZ ;  /* 0x0000007e07087210 */ /* 0x002fe40007f9e0ff */
[----:B------:R-:W-:Y:S01]  /*1c790*/  PRMT R47, R25, 0x7770, RZ ;  /* 0x00007770192f7816 */ /* 0x000fe200000000ff */
[----:B------:R-:W0:Y:S01]  /*1c7a0*/  LDC R18, c[0x0][0x278] ;  /* 0x00009e00ff127b82 */ /* 0x000e220000000800 */
[----:B------:R-:W-:Y:S01]  /*1c7b0*/  LEA.HI.X.SX32 R9, R7, R127, 0x1, P4 ;  /* 0x0000007f07097211 */ /* 0x000fe200020f0eff */
[----:B--2---:R-:W-:Y:S01]  /*1c7c0*/  IMAD R7, R20, 0xf8, RZ ;  /* 0x000000f814077824 */ /* 0x004fe200078e02ff */
[----:B------:R-:W-:Y:S01]  /*1c7d0*/  PRMT R45, R25, 0x7771, RZ ;  /* 0x00007771192d7816 */ /* 0x000fe200000000ff */
[----:B------:R1:W-:Y:S01]  /*1c7e0*/  STG.E.U8 desc[UR6][R10.64], R47 ;  /* 0x0000002f0a007986 */ /* 0x0003e2000c101106 */
[----:B----4-:R-:W-:-:S03]  /*1c7f0*/  IMAD R19, R19, 0xf7, RZ ;  /* 0x000000f713137824 */ /* 0x010fc600078e02ff */
[----:B------:R-:W2:Y:S01]  /*1c800*/  LDC R20, c[0x0][0x278] ;  /* 0x00009e00ff147b82 */ /* 0x000ea20000000800 */
[----:B------:R4:W-:Y:S01]  /*1c810*/  STG.E.U8 desc[UR6][R12.64], R45 ;  /* 0x0000002d0c007986 */ /* 0x0009e2000c101106 */
[----:B-1----:R-:W-:-:S03]  /*1c820*/  IADD3 R10, P5, R17, R126, RZ ;  /* 0x0000007e110a7210 */ /* 0x002fc60007fbe0ff */
[----:B------:R1:W-:Y:S01]  /*1c830*/  STG.E.U8 desc[UR6][R14.64], R43 ;  /* 0x0000002b0e007986 */ /* 0x0003e2000c101106 */
[-C--:B------:R-:W-:Y:S01]  /*1c840*/  LEA.HI.X.SX32 R11, R17, R127.reuse, 0x1, P5 ;  /* 0x0000007f110b7211 */ /* 0x080fe200028f0eff */
[----:B------:R-:W-:Y:S01]  /*1c850*/  IMAD R17, R22, 0xf9, RZ ;  /* 0x000000f916117824 */ /* 0x000fe200078e02ff */
[-C--:B----4-:R-:W-:Y:S02]  /*1c860*/  IADD3 R12, P4, R19, R126.reuse, RZ ;  /* 0x0000007e130c7210 */ /* 0x090fe40007f9e0ff */
[-C--:B-1----:R-:W-:Y:S02]  /*1c870*/  IADD3 R14, P5, R7, R126.reuse, RZ ;  /* 0x0000007e070e7210 */ /* 0x082fe40007fbe0ff */
[-C--:B------:R-:W-:Y:S02]  /*1c880*/  LEA.HI.X.SX32 R13, R19, R127.reuse, 0x1, P4 ;  /* 0x0000007f130d7211 */ /* 0x080fe400020f0eff */
[----:B------:R-:W-:Y:S01]  /*1c890*/  LEA.HI.X.SX32 R15, R7, R127, 0x1, P5 ;  /* 0x0000007f070f7211 */ /* 0x000fe200028f0eff */
[----:B---3--:R-:W-:Y:S01]  /*1c8a0*/  IMAD R7, R24, 0xfa, RZ ;  /* 0x000000fa18077824 */ /* 0x008fe200078e02ff */
[----:B------:R-:W-:-:S02]  /*1c8b0*/  IADD3 R16, P4, R17, R126, RZ ;  /* 0x0000007e11107210 */ /* 0x000fc40007f9e0ff */
[C---:B------:R-:W-:Y:S02]  /*1c8c0*/  PRMT R35, R25.reuse, 0x7773, RZ ;  /* 0x0000777319237816 */ /* 0x040fe400000000ff */
[----:B------:R-:W-:Y:S02]  /*1c8d0*/  PRMT R37, R25, 0x7772, RZ ;  /* 0x0000777219257816 */ /* 0x000fe400000000ff */
[C---:B------:R-:W-:Y:S02]  /*1c8e0*/  PRMT R25, R27.reuse, 0x7773, RZ ;  /* 0x000077731b197816 */ /* 0x040fe400000000ff */
[C---:B------:R-:W-:Y:S02]  /*1c8f0*/  PRMT R29, R27.reuse, 0x7772, RZ ;  /* 0x000077721b1d7816 */ /* 0x040fe400000000ff */
[C---:B------:R-:W-:Y:S01]  /*1c900*/  PRMT R23, R27.reuse, 0x7771, RZ ;  /* 0x000077711b177816 */ /* 0x040fe200000000ff */
[----:B------:R1:W-:Y:S01]  /*1c910*/  STG.E.U8 desc[UR6][R8.64], R21 ;  /* 0x0000001508007986 */ /* 0x0003e2000c101106 */
[----:B------:R-:W-:Y:S01]  /*1c920*/  PRMT R27, R27, 0x7770, RZ ;  /* 0x000077701b1b7816 */ /* 0x000fe200000000ff */
[----:B-----5:R-:W-:Y:S01]  /*1c930*/  IMAD R19, R26, 0xfb, RZ ;  /* 0x000000fb1a137824 */ /* 0x020fe200078e02ff */
[----:B------:R-:W-:Y:S01]  /*1c940*/  LEA.HI.X.SX32 R17, R17, R127, 0x1, P4 ;  /* 0x0000007f11117211 */ /* 0x000fe200020f0eff */
[----:B------:R-:W3:Y:S02]  /*1c950*/  S2R R250, SR_TID.X ;  /* 0x0000000000fa7919 */ /* 0x000ee40000002100 */
[----:B------:R4:W-:Y:S01]  /*1c960*/  STG.E.U8 desc[UR6][R10.64], R27 ;  /* 0x0000001b0a007986 */ /* 0x0009e2000c101106 */
[----:B-1----:R-:W-:Y:S01]  /*1c970*/  IADD3 R8, P4, R7, R126, RZ ;  /* 0x0000007e07087210 */ /* 0x002fe20007f9e0ff */
[----:B0-----:R-:W-:-:S02]  /*1c980*/  IMAD R21, R18, 0xfc, RZ ;  /* 0x000000fc12157824 */ /* 0x001fc400078e02ff */
[----:B------:R0:W-:Y:S01]  /*1c990*/  STG.E.U8 desc[UR6][R12.64], R23 ;  /* 0x000000170c007986 */ /* 0x0001e2000c101106 */
[----:B------:R-:W-:Y:S01]  /*1c9a0*/  LEA.HI.X.SX32 R9, R7, R127, 0x1, P4 ;  /* 0x0000007f07097211 */ /* 0x000fe200020f0eff */
[----:B------:R-:W-:Y:S02]  /*1c9b0*/  IMAD R7, R28, 0xfd, RZ ;  /* 0x000000fd1c077824 */ /* 0x000fe400078e02ff */
[----:B------:R1:W-:Y:S01]  /*1c9c0*/  STG.E.U8 desc[UR6][R14.64], R41 ;  /* 0x000000290e007986 */ /* 0x0003e2000c101106 */
[----:B----4-:R-:W-:-:S03]  /*1c9d0*/  IADD3 R10, P5, R19, R126, RZ ;  /* 0x0000007e130a7210 */ /* 0x010fc60007fbe0ff */
[----:B------:R2:W-:Y:S01]  /*1c9e0*/  STG.E.U8 desc[UR6][R16.64], R39 ;  /* 0x0000002710007986 */ /* 0x0005e2000c101106 */
[----:B0-----:R-:W-:Y:S01]  /*1c9f0*/  IMAD R23, R30, 0xfe, RZ ;  /* 0x000000fe1e177824 */ /* 0x001fe200078e02ff */
[-C--:B------:R-:W-:Y:S02]  /*1ca00*/  IADD3 R12, P4, R21, R126.reuse, RZ ;  /* 0x0000007e150c7210 */ /* 0x080fe40007f9e0ff */
[-C--:B------:R-:W-:Y:S02]  /*1ca10*/  LEA.HI.X.SX32 R11, R19, R127.reuse, 0x1, P5 ;  /* 0x0000007f130b7211 */ /* 0x080fe400028f0eff */
[-C--:B-1----:R-:W-:Y:S01]  /*1ca20*/  IADD3 R14, P5, R7, R126.reuse, RZ ;  /* 0x0000007e070e7210 */ /* 0x082fe20007fbe0ff */
[----:B--2---:R-:W-:Y:S01]  /*1ca30*/  IMAD R17, R20, 0xff, RZ ;  /* 0x000000ff14117824 */ /* 0x004fe200078e02ff */
[----:B------:R-:W-:Y:S02]  /*1ca40*/  IADD3 R18, P6, R23, R126, RZ ;  /* 0x0000007e17127210 */ /* 0x000fe40007fde0ff */
[----:B------:R-:W-:-:S02]  /*1ca50*/  LEA.HI.X.SX32 R13, R21, R127, 0x1, P4 ;  /* 0x0000007f150d7211 */ /* 0x000fc400020f0eff */
[----:B------:R-:W-:Y:S02]  /*1ca60*/  IADD3 R16, P4, R17, R126, RZ ;  /* 0x0000007e11107210 */ /* 0x000fe40007f9e0ff */
[-C--:B------:R-:W-:Y:S01]  /*1ca70*/  LEA.HI.X.SX32 R15, R7, R127.reuse, 0x1, P5 ;  /* 0x0000007f070f7211 */ /* 0x080fe200028f0eff */
[----:B------:R0:W-:Y:S01]  /*1ca80*/  STG.E.U8 desc[UR6][R8.64], R37 ;  /* 0x0000002508007986 */ /* 0x0001e2000c101106 */
[-C--:B------:R-:W-:Y:S02]  /*1ca90*/  LEA.HI.X.SX32 R19, R23, R127.reuse, 0x1, P6 ;  /* 0x0000007f17137211 */ /* 0x080fe400030f0eff */
[----:B------:R-:W-:Y:S01]  /*1caa0*/  LEA.HI.X.SX32 R17, R17, R127, 0x1, P4 ;  /* 0x0000007f11117211 */ /* 0x000fe200020f0eff */
[----:B------:R3:W-:Y:S04]  /*1cab0*/  STG.E.U8 desc[UR6][R10.64], R35 ;  /* 0x000000230a007986 */ /* 0x0007e8000c101106 */
[----:B------:R1:W-:Y:S04]  /*1cac0*/  STG.E.U8 desc[UR6][R12.64], R33 ;  /* 0x000000210c007986 */ /* 0x0003e8000c101106 */
[----:B------:R-:W-:Y:S04]  /*1cad0*/  STG.E.U8 desc[UR6][R14.64], R31 ;  /* 0x0000001f0e007986 */ /* 0x000fe8000c101106 */
[----:B------:R-:W-:Y:S04]  /*1cae0*/  STG.E.U8 desc[UR6][R18.64], R29 ;  /* 0x0000001d12007986 */ /* 0x000fe8000c101106 */
[----:B------:R-:W-:Y:S01]  /*1caf0*/  STG.E.U8 desc[UR6][R16.64], R25 ;  /* 0x0000001910007986 */ /* 0x000fe2000c101106 */
[----:B0-----:R-:W-:Y:S01]  /*1cb00*/  FSEL R9, R6, -INF , P3 ;  /* 0xff80000006097808 */ /* 0x001fe20001800000 */
[----:B---3--:R-:W-:Y:S01]  /*1cb10*/  IMAD.SHL.U32 R10, R250, 0x2, RZ ;  /* 0x00000002fa0a7824 */ /* 0x008fe200078e00ff */
[----:B------:R-:W-:Y:S01]  /*1cb20*/  FSEL R6, R246, -INF , P1 ;  /* 0xff800000f6067808 */ /* 0x000fe20000800000 */
[----:B-1----:R-:W0:Y:S01]  /*1cb30*/  LDC.64 R12, c[0x0][0x230] ;  /* 0x00008c00ff0c7b82 */ /* 0x002e220000000a00 */
[----:B------:R-:W-:-:S02]  /*1cb40*/  FSEL R7, R180, -INF , P0 ;  /* 0xff800000b4077808 */ /* 0x000fc40000000000 */
[----:B------:R-:W-:Y:S01]  /*1cb50*/  FSEL R5, R5, -INF , P2 ;  /* 0xff80000005057808 */ /* 0x000fe20001000000 */
[----:B------:R-:W-:Y:S01]  /*1cb60*/  FFMA R8, R9, 0.69314718246459960938, R4 ;  /* 0x3f31721809087823 */ /* 0x000fe20000000004 */
[----:B------:R-:W-:Y:S01]  /*1cb70*/  FFMA R9, R6, 0.69314718246459960938, R3 ;  /* 0x3f31721806097823 */ /* 0x000fe20000000003 */
[----:B------:R-:W-:Y:S02]  /*1cb80*/  FFMA R4, R7, 0.69314718246459960938, R2 ;  /* 0x3f31721807047823 */ /* 0x000fe40000000002 */
[----:B------:R-:W-:Y:S01]  /*1cb90*/  BAR.SYNC.DEFER_BLOCKING 0x0 ;  /* 0x0000000000007b1d */ /* 0x000fe20000010000 */
[----:B------:R-:W-:Y:S01]  /*1cba0*/  LOP3.LUT R10, R10, 0xf8, RZ, 0xc0, !PT ;  /* 0x000000f80a0a7812 */ /* 0x000fe200078ec0ff */
[----:B------:R-:W-:-:S04]  /*1cbb0*/  FFMA R5, R5, 0.69314718246459960938, R0 ;  /* 0x3f31721805057823 */ /* 0x000fc80000000000 */
[----:B------:R-:W-:Y:S04]  /*1cbc0*/  STS.64 [R10+UR60], R8 ;  /* 0x000000080a007988 */ /* 0x000fe80008000a3c */
[----:B------:R-:W-:Y:S01]  /*1cbd0*/  STS.64 [R10+UR60+0x100], R4 ;  /* 0x000100040a007988 */ /* 0x000fe20008000a3c */
[----:B------:R-:W-:Y:S01]  /*1cbe0*/  BAR.SYNC.DEFER_BLOCKING 0x0 ;  /* 0x0000000000007b1d */ /* 0x000fe20000010000 */
[----:B------:R-:W-:-:S05]  /*1cbf0*/  UIMAD UR4, UR9, UR4, URZ ;  /* 0x00000004090472a4 */ /* 0x000fca000f8e023f */
[----:B------:R-:W1:Y:S01]  /*1cc00*/  LDS R7, [R248] ;  /* 0x00000000f8077984 */ /* 0x000e620000000800 */
[----:B------:R-:W-:Y:S01]  /*1cc10*/  USHF.L.U32 UR8, UR4, 0x2, URZ ;  /* 0x0000000204087899 */ /* 0x000fe2000800063f */
[C---:B------:R-:W-:Y:S01]  /*1cc20*/  IMAD.SHL.U32 R3, R252.reuse, 0x4, RZ ;  /* 0x00000004fc037824 */ /* 0x040fe200078e00ff */
[----:B------:R-:W-:Y:S01]  /*1cc30*/  UIMAD.WIDE UR4, UR4, 0x4, URZ ;  /* 0x00000004040478a5 */ /* 0x000fe2000f8e023f */
[----:B------:R-:W-:-:S03]  /*1cc40*/  IMAD.HI R0, R252, 0x4, RZ ;  /* 0x00000004fc007827 */ /* 0x000fc600078e02ff */
[----:B0-----:R-:W-:-:S04]  /*1cc50*/  IADD3 R2, P0, P1, R3, UR8, R12 ;  /* 0x0000000803027c10 */ /* 0x001fc8000f91e00c */
[----:B------:R-:W-:-:S05]  /*1cc60*/  IADD3.X R3, R0, UR5, R13, P0, P1 ;  /* 0x0000000500037c10 */ /* 0x000fca00087e240d */
[----:B-1----:R-:W-:Y:S01]  /*1cc70*/  STG.E desc[UR6][R2.64], R7 ;  /* 0x0000000702007986 */ /* 0x002fe2000c101906 */
[----:B------:R-:W-:Y:S05]  /*1cc80*/  EXIT ;  /* 0x000000000000794d */ /* 0x000fea0003800000 */
.L_x_2:
[----:B------:R-:W-:-:S00]  /*1cc90*/  BRA `(.L_x_2) ;  /* 0xfffffffc00fc7947 */ /* 0x000fc0000383ffff */
[----:B------:R-:W-:-:S00]  /*1cca0*/  NOP ;  /* 0x0000000000007918 */ /* 0x000fc00000000000 */
        /* <DEDUP_REMOVED lines=13> */
.L_x_3:


//--------------------- .nv.global.init           --------------------------
	.section	.nv.global.init,"aw",@progbits
.nv.global.init:
	.type		_$_str,@object
	.size		_$_str,(.L_0 - _$_str)
_$_str:
        /*0000*/ 	.byte	0x5f, 0x5f, 0x43, 0x55, 0x44, 0x41, 0x5f, 0x46, 0x54, 0x5a, 0x00
.L_0:


//--------------------- .nv.shared.attn_fwd       --------------------------
	.section	.nv.shared.attn_fwd,"aw",@nobits
	.sectionflags	@""
	.align	16
	.zero		1024


//--------------------- .nv.shared.reserved.0     --------------------------
	.section	.nv.shared.reserved.0,"aw",@nobits
	.weak		__nv_reservedSMEM_offset_0_alias
	.size		__nv_reservedSMEM_offset_0_alias, 0, 0
	.other		__nv_reservedSMEM_offset_0_alias,@"STO_CUDA_RESERVED_SHARED STV_DEFAULT"
__nv_reservedSMEM_offset_0_alias:
	.zero		0


//--------------------- .nv.constant0.attn_fwd    --------------------------
	.section	.nv.constant0.attn_fwd,"a",@progbits
	.sectionflags	@""
	.align	4
.nv.constant0.attn_fwd:
	.zero		664


//--------------------- SYMBOLS --------------------------

	.type		.nv.reservedSmem.offset0,@object
	.size		.nv.reservedSmem.offset0,0x4
